def matmul_kernel(
    a_ptr,
    b_ptr,
    c_ptr,
    M,
    N,
    K,
    stride_am,
    stride_ak,
    stride_bk,
    stride_bn,
    stride_cm,
    stride_cn,
    BLOCK_M: tl.constexpr,
    BLOCK_N: tl.constexpr,
    BLOCK_K: tl.constexpr,
    GROUP_M: tl.constexpr,
):
    pid = tl.program_id(axis=0)
    num_pid_m = tl.cdiv(M, BLOCK_M)
    num_pid_n = tl.cdiv(N, BLOCK_N)
    num_pid_in_group = GROUP_M * num_pid_n
    group_id = pid // num_pid_in_group
    first_pid_m = group_id * GROUP_M
    group_size_m = min(num_pid_m - first_pid_m, GROUP_M)
    pid_m = first_pid_m + ((pid % num_pid_in_group) % group_size_m)
    pid_n = (pid % num_pid_in_group) // group_size_m

    offs_am = (pid_m * BLOCK_M + tl.arange(0, BLOCK_M)) % M
    offs_bn = (pid_n * BLOCK_N + tl.arange(0, BLOCK_N)) % N
    offs_k = tl.arange(0, BLOCK_K)
    a_ptrs = a_ptr + offs_am[:, None] * stride_am + offs_k[None, :] * stride_ak
    b_ptrs = b_ptr + offs_k[:, None] * stride_bk + offs_bn[None, :] * stride_bn

    acc = tl.zeros((BLOCK_M, BLOCK_N), dtype=tl.float32)
    for kk in range(0, tl.cdiv(K, BLOCK_K)):
        a = tl.load(a_ptrs, mask=offs_k[None, :] < K - kk * BLOCK_K, other=0.0)
        b = tl.load(b_ptrs, mask=offs_k[:, None] < K - kk * BLOCK_K, other=0.0)
        acc = tl.dot(a, b, acc)
        a_ptrs += BLOCK_K * stride_ak
        b_ptrs += BLOCK_K * stride_bk

    c = acc.to(c_ptr.dtype.element_ty)
    offs_cm = pid_m * BLOCK_M + tl.arange(0, BLOCK_M)
    offs_cn = pid_n * BLOCK_N + tl.arange(0, BLOCK_N)
    c_ptrs = c_ptr + offs_cm[:, None] * stride_cm + offs_cn[None, :] * stride_cn
    mask = (offs_cm[:, None] < M) & (offs_cn[None, :] < N)
    tl.store(c_ptrs, c, mask=mask)

# config = {"BLOCK_K": 128, "BLOCK_M": 32, "BLOCK_N": 128, "GROUP_M": 8, "arch": "sm_90", "dtype": "fp8e4m3", "num_ctas": 1, "num_stages": 2, "num_warps": 4}
# arch = sm_90


// ===== COMPILED SASS (sm_90a) =====

	.target	sm_90a

	.elftype	@"ET_EXEC"


//--------------------- .note.nv.tkinfo           --------------------------
	.section	.note.nv.tkinfo,"",@"SHT_NOTE"
	.sectionflags	@"SHF_NOTE_NV_TKINFO"
	.tkinfo
        /*0018*/ 	.word	0x00000002
        /*0030*/ 	.string	""
        /*0030*/ 	.string	"ptxas"
        /*0030*/ 	.string	"Cuda compilation tools, release 13.0, V13.0.88"
        /*0030*/ 	.string	"Build cuda_13.0.r13.0/compiler.36424714_0"
        /*0030*/ 	.string	"-v  -suppress-debug-info  -lineinfo  -arch sm_90a "



//--------------------- .note.nv.cuinfo           --------------------------
	.section	.note.nv.cuinfo,"",@"SHT_NOTE"
	.sectionflags	@"SHF_NOTE_NV_CUINFO"
        /*0018*/ 	.short	0x0002
        /*001a*/ 	.short	0x005a
        /*001c*/ 	.short	0x0082
	.zero		2


//--------------------- .nv.info                  --------------------------
	.section	.nv.info,"",@"SHT_CUDA_INFO"
	.align	4


	//----- nvinfo : EIATTR_REGCOUNT
	.align		4
        /*0000*/ 	.byte	0x04, 0x2f
        /*0002*/ 	.short	(.L_1 - .L_0)
	.align		4
.L_0:
        /*0004*/ 	.word	index@(matmul_kernel)
        /*0008*/ 	.word	0x00000020


	//----- nvinfo : EIATTR_FRAME_SIZE
	.align		4
.L_1:
        /*000c*/ 	.byte	0x04, 0x11
        /*000e*/ 	.short	(.L_3 - .L_2)
	.align		4
.L_2:
        /*0010*/ 	.word	index@(matmul_kernel)
        /*0014*/ 	.word	0x00000d68


	//----- nvinfo : EIATTR_MIN_STACK_SIZE
	.align		4
.L_3:
        /*0018*/ 	.byte	0x04, 0x12
        /*001a*/ 	.short	(.L_5 - .L_4)
	.align		4
.L_4:
        /*001c*/ 	.word	index@(matmul_kernel)
        /*0020*/ 	.word	0x00000d68
.L_5:


//--------------------- .nv.compat                --------------------------
	.section	.nv.compat,"",@"SHT_CUDA_COMPAT_INFO"
	.align	4
        /*0000*/ 	.byte	0x02, 0x09, 0x01, 0x00, 0x02, 0x02, 0x02, 0x00, 0x02, 0x05, 0x05, 0x00, 0x03, 0x07, 0x01, 0x01
        /*0010*/ 	.byte	0x02, 0x03, 0x00, 0x00, 0x02, 0x06, 0x01, 0x00, 0x04, 0x0b, 0x08, 0x00, 0x00, 0x00, 0x00, 0x00
        /*0020*/ 	.byte	0x00, 0x00, 0x00, 0x00


//--------------------- .nv.info.matmul_kernel    --------------------------
	.section	.nv.info.matmul_kernel,"",@"SHT_CUDA_INFO"
	.sectionflags	@""
	.align	4


	//----- nvinfo : EIATTR_CUDA_API_VERSION
	.align		4
        /*0000*/ 	.byte	0x04, 0x37
        /*0002*/ 	.short	(.L_7 - .L_6)
.L_6:
        /*0004*/ 	.word	0x00000082


	//----- nvinfo : EIATTR_KPARAM_INFO
	.align		4
.L_7:
        /*0008*/ 	.byte	0x04, 0x17
        /*000a*/ 	.short	(.L_9 - .L_8)
.L_8:
        /*000c*/ 	.word	0x00000000
        /*0010*/ 	.short	0x000d
        /*0012*/ 	.short	0x0048
        /*0014*/ 	.byte	0x00, 0xf4, 0x21, 0x00


	//----- nvinfo : EIATTR_KPARAM_INFO
	.align		4
.L_9:
        /*0018*/ 	.byte	0x04, 0x17
        /*001a*/ 	.short	(.L_11 - .L_10)
.L_10:
        /*001c*/ 	.word	0x00000000
        /*0020*/ 	.short	0x000c
        /*0022*/ 	.short	0x0040
        /*0024*/ 	.byte	0x00, 0xf4, 0x21, 0x00


	//----- nvinfo : EIATTR_KPARAM_INFO
	.align		4
.L_11:
        /*0028*/ 	.byte	0x04, 0x17
        /*002a*/ 	.short	(.L_13 - .L_12)
.L_12:
        /*002c*/ 	.word	0x00000000
        /*0030*/ 	.short	0x000b
        /*0032*/ 	.short	0x0038
        /*0034*/ 	.byte	0x00, 0xf0, 0x11, 0x00


	//----- nvinfo : EIATTR_KPARAM_INFO
	.align		4
.L_13:
        /*0038*/ 	.byte	0x04, 0x17
        /*003a*/ 	.short	(.L_15 - .L_14)
.L_14:
        /*003c*/ 	.word	0x00000000
        /*0040*/ 	.short	0x000a
        /*0042*/ 	.short	0x0034
        /*0044*/ 	.byte	0x00, 0xf0, 0x11, 0x00


	//----- nvinfo : EIATTR_KPARAM_INFO
	.align		4
.L_15:
        /*0048*/ 	.byte	0x04, 0x17
        /*004a*/ 	.short	(.L_17 - .L_16)
.L_16:
        /*004c*/ 	.word	0x00000000
        /*0050*/ 	.short	0x0009
        /*0052*/ 	.short	0x0030
        /*0054*/ 	.byte	0x00, 0xf0, 0x11, 0x00


	//----- nvinfo : EIATTR_KPARAM_INFO
	.align		4
.L_17:
        /*0058*/ 	.byte	0x04, 0x17
        /*005a*/ 	.short	(.L_19 - .L_18)
.L_18:
        /*005c*/ 	.word	0x00000000
        /*0060*/ 	.short	0x0008
        /*0062*/ 	.short	0x002c
        /*0064*/ 	.byte	0x00, 0xf0, 0x11, 0x00


	//----- nvinfo : EIATTR_KPARAM_INFO
	.align		4
.L_19:
        /*0068*/ 	.byte	0x04, 0x17
        /*006a*/ 	.short	(.L_21 - .L_20)
.L_20:
        /*006c*/ 	.word	0x00000000
        /*0070*/ 	.short	0x0007
        /*0072*/ 	.short	0x0028
        /*0074*/ 	.byte	0x00, 0xf0, 0x11, 0x00


	//----- nvinfo : EIATTR_KPARAM_INFO
	.align		4
.L_21:
        /*0078*/ 	.byte	0x04, 0x17
        /*007a*/ 	.short	(.L_23 - .L_22)
.L_22:
        /*007c*/ 	.word	0x00000000
        /*0080*/ 	.short	0x0006
        /*0082*/ 	.short	0x0024
        /*0084*/ 	.byte	0x00, 0xf0, 0x11, 0x00


	//----- nvinfo : EIATTR_KPARAM_INFO
	.align		4
.L_23:
        /*0088*/ 	.byte	0x04, 0x17
        /*008a*/ 	.short	(.L_25 - .L_24)
.L_24:
        /*008c*/ 	.word	0x00000000
        /*0090*/ 	.short	0x0005
        /*0092*/ 	.short	0x0020
        /*0094*/ 	.byte	0x00, 0xf0, 0x11, 0x00


	//----- nvinfo : EIATTR_KPARAM_INFO
	.align		4
.L_25:
        /*0098*/ 	.byte	0x04, 0x17
        /*009a*/ 	.short	(.L_27 - .L_26)
.L_26:
        /*009c*/ 	.word	0x00000000
        /*00a0*/ 	.short	0x0004
        /*00a2*/ 	.short	0x001c
        /*00a4*/ 	.byte	0x00, 0xf0, 0x11, 0x00


	//----- nvinfo : EIATTR_KPARAM_INFO
	.align		4
.L_27:
        /*00a8*/ 	.byte	0x04, 0x17
        /*00aa*/ 	.short	(.L_29 - .L_28)
.L_28:
        /*00ac*/ 	.word	0x00000000
        /*00b0*/ 	.short	0x0003
        /*00b2*/ 	.short	0x0018
        /*00b4*/ 	.byte	0x00, 0xf0, 0x11, 0x00


	//----- nvinfo : EIATTR_KPARAM_INFO
	.align		4
.L_29:
        /*00b8*/ 	.byte	0x04, 0x17
        /*00ba*/ 	.short	(.L_31 - .L_30)
.L_30:
        /*00bc*/ 	.word	0x00000000
        /*00c0*/ 	.short	0x0002
        /*00c2*/ 	.short	0x0010
        /*00c4*/ 	.byte	0x00, 0xf4, 0x21, 0x00


	//----- nvinfo : EIATTR_KPARAM_INFO
	.align		4
.L_31:
        /*00c8*/ 	.byte	0x04, 0x17
        /*00ca*/ 	.short	(.L_33 - .L_32)
.L_32:
        /*00cc*/ 	.word	0x00000000
        /*00d0*/ 	.short	0x0001
        /*00d2*/ 	.short	0x0008
        /*00d4*/ 	.byte	0x00, 0xf4, 0x21, 0x00


	//----- nvinfo : EIATTR_KPARAM_INFO
	.align		4
.L_33:
        /*00d8*/ 	.byte	0x04, 0x17
        /*00da*/ 	.short	(.L_35 - .L_34)
.L_34:
        /*00dc*/ 	.word	0x00000000
        /*00e0*/ 	.short	0x0000
        /*00e2*/ 	.short	0x0000
        /*00e4*/ 	.byte	0x00, 0xf4, 0x21, 0x00


	//----- nvinfo : EIATTR_SPARSE_MMA_MASK
	.align		4
.L_35:
        /*00e8*/ 	.byte	0x03, 0x50
        /*00ea*/ 	.short	0x0000


	//----- nvinfo : EIATTR_MAXREG_COUNT
	.align		4
        /*00ec*/ 	.byte	0x03, 0x1b
        /*00ee*/ 	.short	0x00ff


	//----- nvinfo : EIATTR_NUM_BARRIERS
	.align		4
        /*00f0*/ 	.byte	0x02, 0x4c
        /*00f2*/ 	.byte	0x01
	.zero		1


	//----- nvinfo : EIATTR_ANNOTATIONS
	.align		4
        /*00f4*/ 	.byte	0x04, 0x55
        /*00f6*/ 	.short	(.L_37 - .L_36)


	//   ....[0]....
.L_36:
        /*00f8*/ 	.word	0x00000001
        /*00fc*/ 	.byte	0xf0, 0x05, 0x00, 0x00, 0x01, 0x00, 0x00, 0x00, 0x20, 0x06, 0x00, 0x00, 0x01, 0x00, 0x00, 0x00
        /* <DEDUP_REMOVED lines=1446> */
        /*5b6c*/ 	.byte	0xe0, 0xe3, 0x01, 0x00


	//----- nvinfo : EIATTR_MERCURY_ISA_VERSION
	.align		4
.L_37:
        /*5b70*/ 	.byte	0x03, 0x5f
        /*5b72*/ 	.short	0x0101


	//----- nvinfo : EIATTR_EXIT_INSTR_OFFSETS
	.align		4
        /*5b74*/ 	.byte	0x04, 0x1c
        /*5b76*/ 	.short	(.L_39 - .L_38)


	//   ....[0]....
.L_38:
        /*5b78*/ 	.word	0x0001e800


	//   ....[1]....
        /*5b7c*/ 	.word	0x0001e820


	//----- nvinfo : EIATTR_REQNTID
	.align		4
.L_39:
        /*5b80*/ 	.byte	0x04, 0x10
        /*5b82*/ 	.short	(.L_41 - .L_40)
.L_40:
        /*5b84*/ 	.word	0x00000080
        /*5b88*/ 	.word	0x00000001
        /*5b8c*/ 	.word	0x00000001


	//----- nvinfo : EIATTR_CBANK_PARAM_SIZE
	.align		4
.L_41:
        /*5b90*/ 	.byte	0x03, 0x19
        /*5b92*/ 	.short	0x0050


	//----- nvinfo : EIATTR_PARAM_CBANK
	.align		4
        /*5b94*/ 	.byte	0x04, 0x0a
        /*5b96*/ 	.short	(.L_43 - .L_42)
	.align		4
.L_42:
        /*5b98*/ 	.word	index@(.nv.constant0.matmul_kernel)
        /*5b9c*/ 	.short	0x0210
        /*5b9e*/ 	.short	0x0050


	//----- nvinfo : EIATTR_SW_WAR
	.align		4
.L_43:
        /*5ba0*/ 	.byte	0x04, 0x36
        /*5ba2*/ 	.short	(.L_45 - .L_44)
.L_44:
        /*5ba4*/ 	.word	0x00000008
.L_45:


//--------------------- .nv.callgraph             --------------------------
	.section	.nv.callgraph,"",@"SHT_CUDA_CALLGRAPH"
	.align	4
	.sectionentsize	8
	.align		4
        /*0000*/ 	.word	0x00000000
	.align		4
        /*0004*/ 	.word	0xffffffff
	.align		4
        /*0008*/ 	.word	0x00000000
	.align		4
        /*000c*/ 	.word	0xfffffffe
	.align		4
        /*0010*/ 	.word	0x00000000
	.align		4
        /*0014*/ 	.word	0xfffffffd
	.align		4
        /*0018*/ 	.word	0x00000000
	.align		4
        /*001c*/ 	.word	0xfffffffc


//--------------------- .text.matmul_kernel       --------------------------
	.section	.text.matmul_kernel,"ax",@progbits
	.align	128
        .global         matmul_kernel
        .type           matmul_kernel,@function
        .size           matmul_kernel,(.L_x_4 - matmul_kernel)
        .other          matmul_kernel,@"STO_CUDA_ENTRY STV_DEFAULT"
matmul_kernel:
.text.matmul_kernel:
[----:B------:R-:W0:Y:S08]  /*0000*/  LDC R1, c[0x0][0x28] ;  /* 0x00000a00ff017b82 */ /* 0x000e300000000800 */
[----:B------:R-:W1:Y:S01]  /*0010*/  LDC.64 R4, c[0x0][0x228] ;  /* 0x00008a00ff047b82 */ /* 0x000e620000000a00 */
[----:B------:R-:W2:Y:S01]  /*0020*/  S2R R15, SR_TID.X ;  /* 0x00000000000f7919 */ /* 0x000ea20000002100 */
[----:B------:R-:W-:Y:S01]  /*0030*/  ULDC UR10, c[0x0][0x230] ;  /* 0x00008c00000a7ab9 */ /* 0x000fe20000000800 */
[----:B0-----:R-:W-:Y:S01]  /*0040*/  VIADD R1, R1, 0xfffff298 ;  /* 0xfffff29801017836 */ /* 0x001fe20000000000 */
[----:B------:R-:W-:Y:S01]  /*0050*/  UIADD3 UR10, UR10, 0x7f, URZ ;  /* 0x0000007f0a0a7890 */ /* 0x000fe2000fffe03f */
[----:B------:R-:W-:Y:S01]  /*0060*/  ULDC.64 UR60, c[0x0][0x208] ;  /* 0x00008200003c7ab9 */ /* 0x000fe20000000a00 */
[----:B------:R-:W-:-:S02]  /*0070*/  ULDC UR9, c[0x0][0x230] ;  /* 0x00008c0000097ab9 */ /* 0x000fc40000000800 */
[----:B------:R-:W-:Y:S01]  /*0080*/  UISETP.GT.AND UP0, UPT, UR10, 0x7f, UPT ;  /* 0x0000007f0a00788c */ /* 0x000fe2000bf04270 */
[----:B-1----:R-:W-:-:S05]  /*0090*/  VIADD R0, R5, 0x7f ;  /* 0x0000007f05007836 */ /* 0x002fca0000000000 */
[----:B------:R-:W-:-:S04]  /*00a0*/  SHF.R.S32.HI R3, RZ, 0x1f, R0 ;  /* 0x0000001fff037819 */ /* 0x000fc80000011400 */
[----:B------:R-:W-:-:S04]  /*00b0*/  LEA.HI R3, R3, R0, RZ, 0x7 ;  /* 0x0000000003037211 */ /* 0x000fc800078f38ff */
[----:B------:R-:W-:Y:S02]  /*00c0*/  SHF.R.S32.HI R0, RZ, 0x7, R3 ;  /* 0x00000007ff007819 */ /* 0x000fe40000011403 */
[----:B------:R-:W0:Y:S03]  /*00d0*/  S2R R3, SR_CTAID.X ;  /* 0x0000000000037919 */ /* 0x000e260000002500 */
[----:B------:R-:W-:-:S05]  /*00e0*/  IMAD.SHL.U32 R0, R0, 0x8, RZ ;  /* 0x0000000800007824 */ /* 0x000fca00078e00ff */
[-C--:B------:R-:W-:Y:S02]  /*00f0*/  IABS R9, R0.reuse ;  /* 0x0000000000097213 */ /* 0x080fe40000000000 */
[----:B------:R-:W-:Y:S02]  /*0100*/  IABS R12, R0 ;  /* 0x00000000000c7213 */ /* 0x000fe40000000000 */
[----:B------:R-:W1:Y:S08]  /*0110*/  I2F.RP R2, R9 ;  /* 0x0000000900027306 */ /* 0x000e700000209400 */
[----:B-1----:R-:W1:Y:S01]  /*0120*/  MUFU.RCP R2, R2 ;  /* 0x0000000200027308 */ /* 0x002e620000001000 */
[----:B0-----:R-:W-:Y:S01]  /*0130*/  IABS R10, R3 ;  /* 0x00000003000a7213 */ /* 0x001fe20000000000 */
[----:B-1----:R-:W-:-:S02]  /*0140*/  VIADD R6, R2, 0xffffffe ;  /* 0x0ffffffe02067836 */ /* 0x002fc40000000000 */
[----:B------:R-:W-:-:S04]  /*0150*/  IMAD.MOV R2, RZ, RZ, -R12 ;  /* 0x000000ffff027224 */ /* 0x000fc800078e0a0c */
[----:B------:R0:W1:Y:S02]  /*0160*/  F2I.FTZ.U32.TRUNC.NTZ R7, R6 ;  /* 0x0000000600077305 */ /* 0x000064000021f000 */
[----:B0-----:R-:W-:Y:S02]  /*0170*/  IMAD.MOV.U32 R6, RZ, RZ, RZ ;  /* 0x000000ffff067224 */ /* 0x001fe400078e00ff */
[----:B-1----:R-:W-:-:S04]  /*0180*/  IMAD.MOV R8, RZ, RZ, -R7 ;  /* 0x000000ffff087224 */ /* 0x002fc800078e0a07 */
[----:B------:R-:W-:Y:S02]  /*0190*/  IMAD R11, R8, R9, RZ ;  /* 0x00000009080b7224 */ /* 0x000fe400078e02ff */
[----:B------:R-:W-:Y:S02]  /*01a0*/  IMAD.MOV.U32 R8, RZ, RZ, R10 ;  /* 0x000000ffff087224 */ /* 0x000fe400078e000a */
[----:B------:R-:W-:-:S06]  /*01b0*/  IMAD.HI.U32 R7, R7, R11, R6 ;  /* 0x0000000b07077227 */ /* 0x000fcc00078e0006 */
[----:B------:R-:W-:-:S04]  /*01c0*/  IMAD.HI.U32 R7, R7, R8, RZ ;  /* 0x0000000807077227 */ /* 0x000fc800078e00ff */
[----:B------:R-:W-:-:S05]  /*01d0*/  IMAD R2, R7, R2, R8 ;  /* 0x0000000207027224 */ /* 0x000fca00078e0208 */
[----:B------:R-:W-:-:S13]  /*01e0*/  ISETP.GT.U32.AND P1, PT, R9, R2, PT ;  /* 0x000000020900720c */ /* 0x000fda0003f24070 */
[----:B------:R-:W-:Y:S02]  /*01f0*/  @!P1 IMAD.IADD R2, R2, 0x1, -R9 ;  /* 0x0000000102029824 */ /* 0x000fe400078e0a09 */
[----:B------:R-:W-:Y:S01]  /*0200*/  @!P1 VIADD R7, R7, 0x1 ;  /* 0x0000000107079836 */ /* 0x000fe20000000000 */
[----:B------:R-:W-:Y:S02]  /*0210*/  ISETP.NE.AND P1, PT, R0, RZ, PT ;  /* 0x000000ff0000720c */ /* 0x000fe40003f25270 */
[----:B------:R-:W-:Y:S02]  /*0220*/  ISETP.GE.U32.AND P0, PT, R2, R9, PT ;  /* 0x000000090200720c */ /* 0x000fe40003f06070 */
[----:B------:R-:W-:-:S04]  /*0230*/  LOP3.LUT R2, R3, R0, RZ, 0x3c, !PT ;  /* 0x0000000003027212 */ /* 0x000fc800078e3cff */
[----:B------:R-:W-:Y:S01]  /*0240*/  ISETP.GE.AND P2, PT, R2, RZ, PT ;  /* 0x000000ff0200720c */ /* 0x000fe20003f46270 */
[----:B------:R-:W-:-:S06]  /*0250*/  VIADD R2, R4, 0x1f ;  /* 0x0000001f04027836 */ /* 0x000fcc0000000000 */
[----:B------:R-:W-:-:S04]  /*0260*/  @P0 VIADD R7, R7, 0x1 ;  /* 0x0000000107070836 */ /* 0x000fc80000000000 */
[----:B------:R-:W-:Y:S01]  /*0270*/  IMAD.MOV.U32 R6, RZ, RZ, R7 ;  /* 0x000000ffff067224 */ /* 0x000fe200078e0007 */
[----:B------:R-:W-:-:S03]  /*0280*/  SHF.R.S32.HI R7, RZ, 0x1f, R2 ;  /* 0x0000001fff077819 */ /* 0x000fc60000011402 */
[----:B------:R-:W-:Y:S01]  /*0290*/  @!P2 IMAD.MOV R6, RZ, RZ, -R6 ;  /* 0x000000ffff06a224 */ /* 0x000fe200078e0a06 */
[----:B------:R-:W-:Y:S02]  /*02a0*/  @!P1 LOP3.LUT R6, RZ, R0, RZ, 0x33, !PT ;  /* 0x00000000ff069212 */ /* 0x000fe400078e33ff */
[----:B------:R-:W-:-:S03]  /*02b0*/  LEA.HI R7, R7, R2, RZ, 0x5 ;  /* 0x0000000207077211 */ /* 0x000fc600078f28ff */
[----:B------:R-:W-:Y:S02]  /*02c0*/  IMAD.SHL.U32 R2, R6, 0x8, RZ ;  /* 0x0000000806027824 */ /* 0x000fe400078e00ff */
[----:B------:R-:W-:-:S03]  /*02d0*/  IMAD.MOV R6, RZ, RZ, -R6 ;  /* 0x000000ffff067224 */ /* 0x000fc600078e0a06 */
[----:B------:R-:W-:Y:S01]  /*02e0*/  LEA.HI.SX32 R7, R7, -R2, 0x1b ;  /* 0x8000000207077211 */ /* 0x000fe200078fdaff */
[----:B------:R-:W-:Y:S02]  /*02f0*/  IMAD R13, R0, R6, R3 ;  /* 0x00000006000d7224 */ /* 0x000fe400078e0203 */
[----:B------:R-:W-:Y:S01]  /*0300*/  IMAD.MOV.U32 R6, RZ, RZ, RZ ;  /* 0x000000ffff067224 */ /* 0x000fe200078e00ff */
[----:B------:R-:W-:-:S04]  /*0310*/  VIMNMX R8, R7, 0x8, PT ;  /* 0x0000000807087848 */ /* 0x000fc80003fe0100 */
[-C--:B------:R-:W-:Y:S02]  /*0320*/  IABS R10, R8.reuse ;  /* 0x00000008000a7213 */ /* 0x080fe40000000000 */
[----:B------:R-:W-:Y:S02]  /*0330*/  IABS R0, R8 ;  /* 0x0000000800007213 */ /* 0x000fe40000000000 */
[----:B------:R-:W0:Y:S08]  /*0340*/  I2F.RP R9, R10 ;  /* 0x0000000a00097306 */ /* 0x000e300000209400 */
[----:B0-----:R-:W0:Y:S02]  /*0350*/  MUFU.RCP R9, R9 ;  /* 0x0000000900097308 */ /* 0x001e240000001000 */
[----:B0-----:R-:W-:-:S06]  /*0360*/  VIADD R7, R9, 0xffffffe ;  /* 0x0ffffffe09077836 */ /* 0x001fcc0000000000 */
[----:B------:R-:W0:Y:S02]  /*0370*/  F2I.FTZ.U32.TRUNC.NTZ R7, R7 ;  /* 0x0000000700077305 */ /* 0x000e24000021f000 */
[----:B0-----:R-:W-:-:S04]  /*0380*/  IMAD.MOV R11, RZ, RZ, -R7 ;  /* 0x000000ffff0b7224 */ /* 0x001fc800078e0a07 */
[----:B------:R-:W-:Y:S01]  /*0390*/  IMAD.MOV.U32 R3, RZ, RZ, R11 ;  /* 0x000000ffff037224 */ /* 0x000fe200078e000b */
[----:B------:R-:W-:-:S03]  /*03a0*/  IABS R11, R13 ;  /* 0x0000000d000b7213 */ /* 0x000fc60000000000 */
[----:B------:R-:W-:-:S04]  /*03b0*/  IMAD R3, R3, R10, RZ ;  /* 0x0000000a03037224 */ /* 0x000fc800078e02ff */
[----:B------:R-:W-:-:S04]  /*03c0*/  IMAD.HI.U32 R6, R7, R3, R6 ;  /* 0x0000000307067227 */ /* 0x000fc800078e0006 */
[----:B------:R-:W-:Y:S02]  /*03d0*/  IMAD.MOV R3, RZ, RZ, -R0 ;  /* 0x000000ffff037224 */ /* 0x000fe400078e0a00 */
[----:B------:R-:W-:Y:S01]  /*03e0*/  IMAD.HI.U32 R0, R6, R11, RZ ;  /* 0x0000000b06007227 */ /* 0x000fe200078e00ff */
[----:B--2---:R-:W-:-:S03]  /*03f0*/  SHF.R.U32.HI R6, RZ, 0x5, R15 ;  /* 0x00000005ff067819 */ /* 0x004fc6000001160f */
[----:B------:R-:W-:Y:S01]  /*0400*/  IMAD R3, R0, R3, R11 ;  /* 0x0000000300037224 */ /* 0x000fe200078e020b */
[----:B------:R-:W-:-:S04]  /*0410*/  SGXT.U32 R16, R6, 0x2 ;  /* 0x000000020610781a */ /* 0x000fc80000000000 */
[----:B------:R-:W-:Y:S02]  /*0420*/  ISETP.GT.U32.AND P1, PT, R10, R3, PT ;  /* 0x000000030a00720c */ /* 0x000fe40003f24070 */
[C---:B------:R-:W-:Y:S02]  /*0430*/  LOP3.LUT R6, R16.reuse, 0x8, RZ, 0xfc, !PT ;  /* 0x0000000810067812 */ /* 0x040fe400078efcff */
[C---:B------:R-:W-:Y:S02]  /*0440*/  LOP3.LUT R6, R16.reuse, 0x18, RZ, 0xfc, !PT ;  /* 0x0000001810067812 */ /* 0x040fe400078efcff */
[C---:B------:R-:W-:Y:S02]  /*0450*/  LOP3.LUT R6, R16.reuse, 0x24, RZ, 0xfc, !PT ;  /* 0x0000002410067812 */ /* 0x040fe400078efcff */
[C---:B------:R-:W-:Y:S02]  /*0460*/  LOP3.LUT R6, R16.reuse, 0x30, RZ, 0xfc, !PT ;  /* 0x0000003010067812 */ /* 0x040fe400078efcff */
[----:B------:R-:W-:-:S02]  /*0470*/  LOP3.LUT R6, R16, 0x3c, RZ, 0xfc, !PT ;  /* 0x0000003c10067812 */ /* 0x000fc400078efcff */
[C---:B------:R-:W-:Y:S01]  /*0480*/  LOP3.LUT R6, R16.reuse, 0x48, RZ, 0xfc, !PT ;  /* 0x0000004810067812 */ /* 0x040fe200078efcff */
[----:B------:R-:W-:Y:S01]  /*0490*/  @!P1 IMAD.IADD R3, R3, 0x1, -R10 ;  /* 0x0000000103039824 */ /* 0x000fe200078e0a0a */
[----:B------:R-:W-:Y:S01]  /*04a0*/  LOP3.LUT R6, R16, 0x54, RZ, 0xfc, !PT ;  /* 0x0000005410067812 */ /* 0x000fe200078efcff */
[----:B------:R-:W-:Y:S01]  /*04b0*/  @!P1 VIADD R0, R0, 0x1 ;  /* 0x0000000100009836 */ /* 0x000fe20000000000 */
[----:B------:R-:W-:Y:S02]  /*04c0*/  ISETP.NE.AND P1, PT, R8, RZ, PT ;  /* 0x000000ff0800720c */ /* 0x000fe40003f25270 */
[----:B------:R-:W-:Y:S02]  /*04d0*/  ISETP.GE.U32.AND P0, PT, R3, R10, PT ;  /* 0x0000000a0300720c */ /* 0x000fe40003f06070 */
[----:B------:R-:W-:Y:S02]  /*04e0*/  LOP3.LUT R3, R13, R8, RZ, 0x3c, !PT ;  /* 0x000000080d037212 */ /* 0x000fe400078e3cff */
[----:B------:R-:W-:-:S02]  /*04f0*/  LOP3.LUT R6, R16, 0x60, RZ, 0xfc, !PT ;  /* 0x0000006010067812 */ /* 0x000fc400078efcff */
[----:B------:R-:W-:Y:S02]  /*0500*/  ISETP.GE.AND P2, PT, R3, RZ, PT ;  /* 0x000000ff0300720c */ /* 0x000fe40003f46270 */
[C---:B------:R-:W-:Y:S02]  /*0510*/  LOP3.LUT R7, R16.reuse, 0x4, RZ, 0xfc, !PT ;  /* 0x0000000410077812 */ /* 0x040fe400078efcff */
[----:B------:R-:W-:-:S03]  /*0520*/  LOP3.LUT R6, R16, 0x6c, RZ, 0xfc, !PT ;  /* 0x0000006c10067812 */ /* 0x000fc600078efcff */
[----:B------:R-:W-:Y:S01]  /*0530*/  @P0 VIADD R0, R0, 0x1 ;  /* 0x0000000100000836 */ /* 0x000fe20000000000 */
[----:B------:R-:W-:-:S05]  /*0540*/  PLOP3.LUT P0, PT, PT, PT, UP0, 0x80, 0x0 ;  /* 0x000000000000781c */ /* 0x000fca0003f0f008 */
[----:B------:R-:W-:Y:S01]  /*0550*/  @!P2 IMAD.MOV R0, RZ, RZ, -R0 ;  /* 0x000000ffff00a224 */ /* 0x000fe200078e0a00 */
[----:B------:R-:W-:-:S05]  /*0560*/  @!P1 LOP3.LUT R0, RZ, R8, RZ, 0x33, !PT ;  /* 0x00000008ff009212 */ /* 0x000fca00078e33ff */
[----:B------:R-:W-:Y:S02]  /*0570*/  IMAD.MOV R3, RZ, RZ, -R0 ;  /* 0x000000ffff037224 */ /* 0x000fe400078e0a00 */
[----:B------:R-:W-:Y:S02]  /*0580*/  IMAD.SHL.U32 R29, R0, 0x80, RZ ;  /* 0x00000080001d7824 */ /* 0x000fe400078e00ff */
[----:B------:R-:W-:-:S04]  /*0590*/  IMAD R3, R8, R3, R13 ;  /* 0x0000000308037224 */ /* 0x000fc800078e020d */
[----:B------:R-:W-:Y:S01]  /*05a0*/  IMAD.IADD R3, R2, 0x1, R3 ;  /* 0x0000000102037824 */ /* 0x000fe200078e0203 */
[----:B------:R-:W-:-:S05]  /*05b0*/  LOP3.LUT R2, R15, 0x1f, RZ, 0xc0, !PT ;  /* 0x0000001f0f027812 */ /* 0x000fca00078ec0ff */
[----:B------:R-:W-:Y:S01]  /*05c0*/  IMAD R14, R3, 0x20, R2 ;  /* 0x00000020030e7824 */ /* 0x000fe200078e0202 */
[C---:B------:R-:W-:Y:S02]  /*05d0*/  LOP3.LUT R2, R16.reuse, 0xc, RZ, 0xfc, !PT ;  /* 0x0000000c10027812 */ /* 0x040fe400078efcff */
[C---:B------:R-:W-:Y:S02]  /*05e0*/  LOP3.LUT R3, R16.reuse, 0x10, RZ, 0xfc, !PT ;  /* 0x0000001010037812 */ /* 0x040fe400078efcff */
[----:B------:R0:W-:Y:S01]  /*05f0*/  STL [R1+0x840], R14 ;  /* 0x0008400e01007387 */ /* 0x0001e20000100800 */
[C---:B------:R-:W-:Y:S02]  /*0600*/  LOP3.LUT R2, R16.reuse, 0x14, RZ, 0xfc, !PT ;  /* 0x0000001410027812 */ /* 0x040fe400078efcff */
[C---:B------:R-:W-:Y:S01]  /*0610*/  LOP3.LUT R3, R16.reuse, 0x1c, RZ, 0xfc, !PT ;  /* 0x0000001c10037812 */ /* 0x040fe200078efcff */
[----:B------:R0:W-:Y:S01]  /*0620*/  STL [R1+0x164], R29 ;  /* 0x0001641d01007387 */ /* 0x0001e20000100800 */
[----:B------:R-:W-:-:S02]  /*0630*/  LOP3.LUT R2, R16, 0x20, RZ, 0xfc, !PT ;  /* 0x0000002010027812 */ /* 0x000fc400078efcff */
[C---:B------:R-:W-:Y:S02]  /*0640*/  LOP3.LUT R3, R16.reuse, 0x28, RZ, 0xfc, !PT ;  /* 0x0000002810037812 */ /* 0x040fe400078efcff */
[C---:B------:R-:W-:Y:S02]  /*0650*/  LOP3.LUT R2, R16.reuse, 0x2c, RZ, 0xfc, !PT ;  /* 0x0000002c10027812 */ /* 0x040fe400078efcff */
[C---:B------:R-:W-:Y:S02]  /*0660*/  LOP3.LUT R3, R16.reuse, 0x34, RZ, 0xfc, !PT ;  /* 0x0000003410037812 */ /* 0x040fe400078efcff */
[C---:B------:R-:W-:Y:S02]  /*0670*/  LOP3.LUT R2, R16.reuse, 0x38, RZ, 0xfc, !PT ;  /* 0x0000003810027812 */ /* 0x040fe400078efcff */
[C---:B------:R-:W-:Y:S02]  /*0680*/  LOP3.LUT R3, R16.reuse, 0x40, RZ, 0xfc, !PT ;  /* 0x0000004010037812 */ /* 0x040fe400078efcff */
        /* <DEDUP_REMOVED lines=8> */
[----:B------:R-:W-:Y:S01]  /*0710*/  LOP3.LUT R2, R16, 0x74, RZ, 0xfc, !PT ;  /* 0x0000007410027812 */ /* 0x000fe200078efcff */
[----:B0-----:R-:W-:Y:S06]  /*0720*/  @P0 BRA `(.L_x_0) ;  /* 0x00000000008c0947 */ /* 0x001fec0003800000 */
[----:B------:R-:W-:Y:S01]  /*0730*/  IMAD.SHL.U32 R0, R15, 0x2, RZ ;  /* 0x000000020f007824 */ /* 0x000fe200078e00ff */
[----:B------:R1:W-:Y:S04]  /*0740*/  STL [R1+0x120], RZ ;  /* 0x000120ff01007387 */ /* 0x0003e80000100800 */
[----:B------:R1:W-:Y:S04]  /*0750*/  STL [R1+0x83c], R0 ;  /* 0x00083c0001007387 */ /* 0x0003e80000100800 */
[----:B------:R1:W-:Y:S04]  /*0760*/  STL [R1+0x124], RZ ;  /* 0x000124ff01007387 */ /* 0x0003e80000100800 */
        /* <DEDUP_REMOVED lines=29> */
[----:B------:R1:W-:Y:S01]  /*0940*/  STL [R1+0xfc], RZ ;  /* 0x0000fcff01007387 */ /* 0x0003e20000100800 */
[----:B------:R-:W-:Y:S05]  /*0950*/  BRA `(.L_x_1) ;  /* 0x000001c000ac7947 */ /* 0x000fea0003800000 */
.L_x_0:
[----:B------:R-:W-:Y:S01]  /*0960*/  IABS R10, R4 ;  /* 0x00000004000a7213 */ /* 0x000fe20000000000 */
[C---:B------:R-:W-:Y:S01]  /*0970*/  VIADD R11, R29.reuse, 0x7d ;  /* 0x0000007d1d0b7836 */ /* 0x040fe20000000000 */
[----:B------:R-:W-:Y:S01]  /*0980*/  IABS R0, R5 ;  /* 0x0000000500007213 */ /* 0x000fe20000000000 */
[----:B------:R0:W-:Y:S01]  /*0990*/  STL [R1+0x910], R5 ;  /* 0x0009100501007387 */ /* 0x0001e20000100800 */
[----:B------:R-:W1:Y:S01]  /*09a0*/  I2F.RP R2, R10 ;  /* 0x0000000a00027306 */ /* 0x000e620000209400 */
[----:B------:R-:W-:Y:S01]  /*09b0*/  IABS R12, R14 ;  /* 0x0000000e000c7213 */ /* 0x000fe20000000000 */
[C---:B------:R-:W-:Y:S01]  /*09c0*/  VIADD R19, R29.reuse, 0x75 ;  /* 0x000000751d137836 */ /* 0x040fe20000000000 */
[----:B------:R-:W-:Y:S01]  /*09d0*/  ISETP.GE.AND P3, PT, R14, RZ, PT ;  /* 0x000000ff0e00720c */ /* 0x000fe20003f66270 */
[C---:B------:R-:W-:Y:S01]  /*09e0*/  VIADD R20, R29.reuse, 0x74 ;  /* 0x000000741d147836 */ /* 0x040fe20000000000 */
[----:B------:R-:W-:Y:S01]  /*09f0*/  ISETP.NE.AND P2, PT, R4, RZ, PT ;  /* 0x000000ff0400720c */ /* 0x000fe20003f45270 */
[C---:B------:R-:W-:Y:S01]  /*0a00*/  VIADD R18, R29.reuse, 0x72 ;  /* 0x000000721d127836 */ /* 0x040fe20000000000 */
[----:B------:R-:W-:Y:S01]  /*0a10*/  ULDC UR11, c[0x0][0x240] ;  /* 0x00009000000b7ab9 */ /* 0x000fe20000000800 */
[----:B------:R-:W2:Y:S01]  /*0a20*/  I2F.RP R6, R0 ;  /* 0x0000000000067306 */ /* 0x000ea20000209400 */
[----:B------:R-:W-:Y:S01]  /*0a30*/  VIADD R25, R29, 0xe ;  /* 0x0000000e1d197836 */ /* 0x000fe20000000000 */
[----:B------:R-:W-:Y:S01]  /*0a40*/  ULDC.64 UR32, c[0x0][0x218] ;  /* 0x0000860000207ab9 */ /* 0x000fe20000000a00 */
[----:B------:R-:W-:-:S05]  /*0a50*/  ULDC.64 UR34, c[0x0][0x218] ;  /* 0x0000860000227ab9 */ /* 0x000fca0000000a00 */
[----:B-1----:R-:W1:Y:S08]  /*0a60*/  MUFU.RCP R2, R2 ;  /* 0x0000000200027308 */ /* 0x002e700000001000 */
[----:B--2---:R-:W2:Y:S01]  /*0a70*/  MUFU.RCP R6, R6 ;  /* 0x0000000600067308 */ /* 0x004ea20000001000 */
[----:B-1----:R-:W-:-:S07]  /*0a80*/  VIADD R2, R2, 0xffffffe ;  /* 0x0ffffffe02027836 */ /* 0x002fce0000000000 */
[----:B------:R-:W1:Y:S01]  /*0a90*/  F2I.FTZ.U32.TRUNC.NTZ R3, R2 ;  /* 0x0000000200037305 */ /* 0x000e62000021f000 */
[----:B--2---:R-:W-:-:S07]  /*0aa0*/  VIADD R6, R6, 0xffffffe ;  /* 0x0ffffffe06067836 */ /* 0x004fce0000000000 */
[----:B------:R2:W3:Y:S01]  /*0ab0*/  F2I.FTZ.U32.TRUNC.NTZ R7, R6 ;  /* 0x0000000600077305 */ /* 0x0004e2000021f000 */
[----:B-1----:R-:W-:-:S04]  /*0ac0*/  IMAD.MOV R2, RZ, RZ, -R3 ;  /* 0x000000ffff027224 */ /* 0x002fc800078e0a03 */
[----:B--2---:R-:W-:Y:S02]  /*0ad0*/  IMAD R6, R2, R10, RZ ;  /* 0x0000000a02067224 */ /* 0x004fe400078e02ff */
[----:B------:R-:W-:-:S04]  /*0ae0*/  IMAD.MOV.U32 R2, RZ, RZ, RZ ;  /* 0x000000ffff027224 */ /* 0x000fc800078e00ff */
[----:B------:R-:W-:Y:S01]  /*0af0*/  IMAD.HI.U32 R6, R3, R6, R2 ;  /* 0x0000000603067227 */ /* 0x000fe200078e0002 */
[----:B------:R-:W-:-:S03]  /*0b00*/  IABS R3, R29 ;  /* 0x0000001d00037213 */ /* 0x000fc60000000000 */
[----:B---3--:R-:W-:Y:S02]  /*0b10*/  IMAD.MOV R2, RZ, RZ, -R7 ;  /* 0x000000ffff027224 */ /* 0x008fe400078e0a07 */
[----:B------:R-:W-:-:S04]  /*0b20*/  IMAD.HI.U32 R6, R6, R12, RZ ;  /* 0x0000000c06067227 */ /* 0x000fc800078e00ff */
[----:B------:R-:W-:Y:S02]  /*0b30*/  IMAD.MOV R6, RZ, RZ, -R6 ;  /* 0x000000ffff067224 */ /* 0x000fe400078e0a06 */
[----:B------:R-:W-:Y:S02]  /*0b40*/  IMAD R2, R2, R0, RZ ;  /* 0x0000000002027224 */ /* 0x000fe400078e02ff */
[C---:B------:R-:W-:Y:S02]  /*0b50*/  IMAD R12, R10.reuse, R6, R12 ;  /* 0x000000060a0c7224 */ /* 0x040fe400078e020c */
[----:B------:R-:W-:Y:S02]  /*0b60*/  IMAD.MOV.U32 R6, RZ, RZ, RZ ;  /* 0x000000ffff067224 */ /* 0x000fe400078e00ff */
[----:B------:R-:W-:Y:S01]  /*0b70*/  IMAD.MOV.U32 R8, RZ, RZ, R3 ;  /* 0x000000ffff087224 */ /* 0x000fe200078e0003 */
[----:B------:R-:W-:Y:S01]  /*0b80*/  ISETP.GT.U32.AND P0, PT, R10, R12, PT ;  /* 0x0000000c0a00720c */ /* 0x000fe20003f04070 */
[----:B------:R-:W-:-:S04]  /*0b90*/  IMAD.HI.U32 R2, R7, R2, R6 ;  /* 0x0000000207027227 */ /* 0x000fc800078e0006 */
[----:B------:R-:W-:Y:S02]  /*0ba0*/  VIADD R3, R29, 0x7f ;  /* 0x0000007f1d037836 */ /* 0x000fe40000000000 */
[----:B------:R-:W-:-:S03]  /*0bb0*/  IMAD.HI.U32 R6, R2, R8, RZ ;  /* 0x0000000802067227 */ /* 0x000fc600078e00ff */
[----:B------:R-:W-:Y:S01]  /*0bc0*/  IABS R9, R3 ;  /* 0x0000000300097213 */ /* 0x000fe20000000000 */
[----:B------:R-:W-:Y:S01]  /*0bd0*/  IMAD.MOV R6, RZ, RZ, -R6 ;  /* 0x000000ffff067224 */ /* 0x000fe200078e0a06 */
[----:B------:R-:W-:Y:S01]  /*0be0*/  ISETP.GE.AND P5, PT, R3, RZ, PT ;  /* 0x000000ff0300720c */ /* 0x000fe20003fa6270 */
[----:B------:R-:W-:Y:S01]  /*0bf0*/  @!P0 IMAD.IADD R12, R12, 0x1, -R10 ;  /* 0x000000010c0c8824 */ /* 0x000fe200078e0a0a */
[----:B------:R-:W-:Y:S01]  /*0c00*/  IABS R3, R11 ;  /* 0x0000000b00037213 */ /* 0x000fe20000000000 */
[----:B------:R-:W-:Y:S02]  /*0c10*/  VIADD R7, R29, 0x7e ;  /* 0x0000007e1d077836 */ /* 0x000fe40000000000 */
[----:B------:R-:W-:Y:S01]  /*0c20*/  IMAD R8, R0, R6, R8 ;  /* 0x0000000600087224 */ /* 0x000fe200078e0208 */
[----:B------:R-:W-:Y:S01]  /*0c30*/  ISETP.GT.U32.AND P1, PT, R10, R12, PT ;  /* 0x0000000c0a00720c */ /* 0x000fe20003f24070 */
[----:B------:R-:W-:Y:S01]  /*0c40*/  IMAD.HI.U32 R13, R2, R9, RZ ;  /* 0x00000009020d7227 */ /* 0x000fe200078e00ff */
[----:B------:R-:W-:-:S02]  /*0c50*/  IABS R6, R7 ;  /* 0x0000000700067213 */ /* 0x000fc40000000000 */
[----:B------:R-:W-:Y:S01]  /*0c60*/  ISETP.GT.U32.AND P0, PT, R0, R8, PT ;  /* 0x000000080000720c */ /* 0x000fe20003f04070 */
[----:B------:R-:W-:Y:S01]  /*0c70*/  IMAD.MOV R13, RZ, RZ, -R13 ;  /* 0x000000ffff0d7224 */ /* 0x000fe200078e0a0d */
[----:B------:R-:W-:Y:S01]  /*0c80*/  ISETP.GE.AND P4, PT, R7, RZ, PT ;  /* 0x000000ff0700720c */ /* 0x000fe20003f86270 */
[----:B------:R-:W-:-:S04]  /*0c90*/  IMAD.HI.U32 R14, R2, R6, RZ ;  /* 0x00000006020e7227 */ /* 0x000fc800078e00ff */
[----:B------:R-:W-:Y:S02]  /*0ca0*/  IMAD R9, R0, R13, R9 ;  /* 0x0000000d00097224 */ /* 0x000fe400078e0209 */
[----:B------:R-:W-:Y:S02]  /*0cb0*/  @!P1 IMAD.IADD R12, R12, 0x1, -R10 ;  /* 0x000000010c0c9824 */ /* 0x000fe400078e0a0a */
[----:B------:R-:W-:Y:S01]  /*0cc0*/  IMAD.MOV R10, RZ, RZ, -R14 ;  /* 0x000000ffff0a7224 */ /* 0x000fe200078e0a0e */
[----:B------:R-:W-:Y:S01]  /*0cd0*/  ISETP.GT.U32.AND P1, PT, R0, R9, PT ;  /* 0x000000090000720c */ /* 0x000fe20003f24070 */
[----:B------:R-:W-:-:S04]  /*0ce0*/  IMAD.HI.U32 R13, R2, R3, RZ ;  /* 0x00000003020d7227 */ /* 0x000fc800078e00ff */
[----:B0-----:R-:W-:Y:S02]  /*0cf0*/  IMAD.MOV.U32 R5, RZ, RZ, R12 ;  /* 0x000000ffff057224 */ /* 0x001fe400078e000c */
[----:B------:R-:W-:Y:S02]  /*0d00*/  IMAD R6, R0, R10, R6 ;  /* 0x0000000a00067224 */ /* 0x000fe400078e0206 */
[----:B------:R-:W-:Y:S02]  /*0d10*/  IMAD.MOV R13, RZ, RZ, -R13 ;  /* 0x000000ffff0d7224 */ /* 0x000fe400078e0a0d */
[----:B------:R-:W-:Y:S01]  /*0d20*/  @!P3 IMAD.MOV R5, RZ, RZ, -R5 ;  /* 0x000000ffff05b224 */ /* 0x000fe200078e0a05 */
[----:B------:R-:W-:Y:S01]  /*0d30*/  @!P2 LOP3.LUT R5, RZ, R4, RZ, 0x33, !PT ;  /* 0x00000004ff05a212 */ /* 0x000fe200078e33ff */
[--C-:B------:R-:W-:Y:S01]  /*0d40*/  @!P0 IMAD.IADD R8, R8, 0x1, -R0.reuse ;  /* 0x0000000108088824 */ /* 0x100fe200078e0a00 */
[C---:B------:R-:W-:Y:S01]  /*0d50*/  ISETP.GT.U32.AND P2, PT, R0.reuse, R6, PT ;  /* 0x000000060000720c */ /* 0x040fe20003f44070 */
[C---:B------:R-:W-:Y:S01]  /*0d60*/  IMAD R3, R0.reuse, R13, R3 ;  /* 0x0000000d00037224 */ /* 0x040fe200078e0203 */
[C---:B------:R-:W-:Y:S01]  /*0d70*/  ISETP.GE.AND P3, PT, R29.reuse, RZ, PT ;  /* 0x000000ff1d00720c */ /* 0x040fe20003f66270 */
[----:B------:R-:W-:Y:S01]  /*0d80*/  VIADD R7, R29, 0x7c ;  /* 0x0000007c1d077836 */ /* 0x000fe20000000000 */
[C---:B------:R-:W-:Y:S01]  /*0d90*/  ISETP.GT.U32.AND P0, PT, R0.reuse, R8, PT ;  /* 0x000000080000720c */ /* 0x040fe20003f04070 */
[----:B------:R-:W-:Y:S01]  /*0da0*/  @!P1 IMAD.IADD R9, R9, 0x1, -R0 ;  /* 0x0000000109099824 */ /* 0x000fe200078e0a00 */
[C---:B------:R-:W-:Y:S01]  /*0db0*/  ISETP.GT.U32.AND P6, PT, R0.reuse, R3, PT ;  /* 0x000000030000720c */ /* 0x040fe20003fc4070 */
[----:B------:R-:W-:Y:S01]  /*0dc0*/  VIADD R4, R29, 0x7b ;  /* 0x0000007b1d047836 */ /* 0x000fe20000000000 */
[----:B------:R-:W-:Y:S01]  /*0dd0*/  IABS R10, R7 ;  /* 0x00000007000a7213 */ /* 0x000fe20000000000 */
[----:B------:R0:W-:Y:S01]  /*0de0*/  STL [R1+0x1f8], R5 ;  /* 0x0001f80501007387 */ /* 0x0001e20000100800 */
[----:B------:R-:W-:-:S02]  /*0df0*/  ISETP.GT.U32.AND P1, PT, R0, R9, PT ;  /* 0x000000090000720c */ /* 0x000fc40003f24070 */
[----:B------:R-:W-:Y:S01]  /*0e00*/  IABS R12, R4 ;  /* 0x00000004000c7213 */ /* 0x000fe20000000000 */
[----:B------:R-:W-:Y:S02]  /*0e10*/  IMAD.MOV.U32 R13, RZ, RZ, R10 ;  /* 0x000000ffff0d7224 */ /* 0x000fe400078e000a */
[--C-:B------:R-:W-:Y:S02]  /*0e20*/  @!P2 IMAD.IADD R6, R6, 0x1, -R0.reuse ;  /* 0x000000010606a824 */ /* 0x100fe400078e0a00 */
[----:B------:R-:W-:Y:S02]  /*0e30*/  VIADD R10, R29, 0x7a ;  /* 0x0000007a1d0a7836 */ /* 0x000fe40000000000 */
[--C-:B------:R-:W-:Y:S01]  /*0e40*/  @!P0 IMAD.IADD R8, R8, 0x1, -R0.reuse ;  /* 0x0000000108088824 */ /* 0x100fe200078e0a00 */
[----:B------:R-:W-:Y:S01]  /*0e50*/  ISETP.GT.U32.AND P2, PT, R0, R6, PT ;  /* 0x000000060000720c */ /* 0x000fe20003f44070 */
[----:B------:R-:W-:Y:S01]  /*0e60*/  @!P6 IMAD.IADD R3, R3, 0x1, -R0 ;  /* 0x000000010303e824 */ /* 0x000fe200078e0a00 */
[----:B------:R-:W-:Y:S01]  /*0e70*/  IABS R14, R10 ;  /* 0x0000000a000e7213 */ /* 0x000fe20000000000 */
[----:B------:R-:W-:Y:S01]  /*0e80*/  IMAD.HI.U32 R15, R2, R13, RZ ;  /* 0x0000000d020f7227 */ /* 0x000fe200078e00ff */
[----:B------:R-:W-:-:S02]  /*0e90*/  ISETP.GE.AND P0, PT, R11, RZ, PT ;  /* 0x000000ff0b00720c */ /* 0x000fc40003f06270 */
[----:B------:R-:W-:Y:S01]  /*0ea0*/  ISETP.GE.AND P6, PT, R7, RZ, PT ;  /* 0x000000ff0700720c */ /* 0x000fe20003fc6270 */
[----:B------:R-:W-:Y:S01]  /*0eb0*/  @!P3 IMAD.MOV R8, RZ, RZ, -R8 ;  /* 0x000000ffff08b224 */ /* 0x000fe200078e0a08 */
[----:B------:R-:W-:Y:S01]  /*0ec0*/  ISETP.GT.U32.AND P3, PT, R0, R3, PT ;  /* 0x000000030000720c */ /* 0x000fe20003f64070 */
[----:B------:R-:W-:Y:S02]  /*0ed0*/  IMAD.MOV R15, RZ, RZ, -R15 ;  /* 0x000000ffff0f7224 */ /* 0x000fe400078e0a0f */
[----:B------:R-:W-:Y:S01]  /*0ee0*/  IMAD.MOV.U32 R11, RZ, RZ, R14 ;  /* 0x000000ffff0b7224 */ /* 0x000fe200078e000e */
[----:B------:R-:W-:Y:S01]  /*0ef0*/  STL [R1+0x914], R8 ;  /* 0x0009140801007387 */ /* 0x000fe20000100800 */
[----:B------:R-:W-:-:S04]  /*0f00*/  IMAD.HI.U32 R14, R2, R12, RZ ;  /* 0x0000000c020e7227 */ /* 0x000fc800078e00ff */
[----:B------:R-:W-:Y:S02]  /*0f10*/  IMAD R13, R0, R15, R13 ;  /* 0x0000000f000d7224 */ /* 0x000fe400078e020d */
[----:B------:R-:W-:Y:S02]  /*0f20*/  IMAD.MOV R14, RZ, RZ, -R14 ;  /* 0x000000ffff0e7224 */ /* 0x000fe400078e0a0e */
[--C-:B------:R-:W-:Y:S01]  /*0f30*/  @!P2 IMAD.IADD R6, R6, 0x1, -R0.reuse ;  /* 0x000000010606a824 */ /* 0x100fe200078e0a00 */
[----:B------:R-:W-:Y:S01]  /*0f40*/  ISETP.GE.AND P2, PT, R10, RZ, PT ;  /* 0x000000ff0a00720c */ /* 0x000fe20003f46270 */
[----:B------:R-:W-:Y:S01]  /*0f50*/  @!P1 IMAD.IADD R9, R9, 0x1, -R0 ;  /* 0x0000000109099824 */ /* 0x000fe200078e0a00 */
[C---:B------:R-:W-:Y:S01]  /*0f60*/  ISETP.GT.U32.AND P1, PT, R0.reuse, R13, PT ;  /* 0x0000000d0000720c */ /* 0x040fe20003f24070 */
[----:B------:R-:W-:Y:S02]  /*0f70*/  IMAD R10, R0, R14, R12 ;  /* 0x0000000e000a7224 */ /* 0x000fe400078e020c */
[----:B------:R-:W-:-:S02]  /*0f80*/  @!P3 IMAD.IADD R3, R3, 0x1, -R0 ;  /* 0x000000010303b824 */ /* 0x000fc400078e0a00 */
[----:B0-----:R-:W-:Y:S01]  /*0f90*/  IMAD.MOV.U32 R5, RZ, RZ, R9 ;  /* 0x000000ffff057224 */ /* 0x001fe200078e0009 */
[----:B------:R-:W-:Y:S01]  /*0fa0*/  ISETP.GT.U32.AND P3, PT, R0, R10, PT ;  /* 0x0000000a0000720c */ /* 0x000fe20003f64070 */
[----:B------:R-:W-:Y:S02]  /*0fb0*/  IMAD.MOV.U32 R7, RZ, RZ, R6 ;  /* 0x000000ffff077224 */ /* 0x000fe400078e0006 */
[----:B------:R-:W-:Y:S01]  /*0fc0*/  @!P5 IMAD.MOV R5, RZ, RZ, -R5 ;  /* 0x000000ffff05d224 */ /* 0x000fe200078e0a05 */
[----:B------:R-:W-:Y:S01]  /*0fd0*/  ISETP.GE.AND P5, PT, R4, RZ, PT ;  /* 0x000000ff0400720c */ /* 0x000fe20003fa6270 */
[----:B------:R-:W-:Y:S02]  /*0fe0*/  VIADD R4, R29, 0x79 ;  /* 0x000000791d047836 */ /* 0x000fe40000000000 */
[----:B------:R-:W-:Y:S01]  /*0ff0*/  @!P1 IMAD.IADD R13, R13, 0x1, -R0 ;  /* 0x000000010d0d9824 */ /* 0x000fe200078e0a00 */
[----:B------:R0:W-:Y:S01]  /*1000*/  STL [R1+0xec], R5 ;  /* 0x0000ec0501007387 */ /* 0x0001e20000100800 */
[----:B------:R-:W-:Y:S01]  /*1010*/  @!P4 IMAD.MOV R7, RZ, RZ, -R7 ;  /* 0x000000ffff07c224 */ /* 0x000fe200078e0a07 */
[----:B------:R-:W-:Y:S01]  /*1020*/  IABS R9, R4 ;  /* 0x0000000400097213 */ /* 0x000fe20000000000 */
[----:B------:R-:W-:Y:S01]  /*1030*/  IMAD.HI.U32 R15, R2, R11, RZ ;  /* 0x0000000b020f7227 */ /* 0x000fe200078e00ff */
[----:B------:R-:W-:-:S02]  /*1040*/  ISETP.GT.U32.AND P1, PT, R0, R13, PT ;  /* 0x0000000d0000720c */ /* 0x000fc40003f24070 */
[----:B------:R1:W-:Y:S01]  /*1050*/  STL [R1+0xe8], R7 ;  /* 0x0000e80701007387 */ /* 0x0003e20000100800 */
[----:B------:R-:W-:Y:S01]  /*1060*/  @!P3 IMAD.IADD R10, R10, 0x1, -R0 ;  /* 0x000000010a0ab824 */ /* 0x000fe200078e0a00 */
[----:B------:R-:W-:Y:S01]  /*1070*/  ISETP.GE.AND P4, PT, R4, RZ, PT ;  /* 0x000000ff0400720c */ /* 0x000fe20003f86270 */
[----:B------:R-:W-:Y:S02]  /*1080*/  IMAD.MOV R15, RZ, RZ, -R15 ;  /* 0x000000ffff0f7224 */ /* 0x000fe400078e0a0f */
[----:B------:R-:W-:Y:S01]  /*1090*/  VIADD R6, R29, 0x78 ;  /* 0x000000781d067836 */ /* 0x000fe20000000000 */
[C---:B------:R-:W-:Y:S01]  /*10a0*/  ISETP.GT.U32.AND P3, PT, R0.reuse, R10, PT ;  /* 0x0000000a0000720c */ /* 0x040fe20003f64070 */
[----:B------:R-:W-:Y:S01]  /*10b0*/  IMAD R11, R0, R15, R11 ;  /* 0x0000000f000b7224 */ /* 0x000fe200078e020b */
[----:B------:R-:W-:Y:S01]  /*10c0*/  IABS R15, R20 ;  /* 0x00000014000f7213 */ /* 0x000fe20000000000 */
[----:B0-----:R-:W-:Y:S01]  /*10d0*/  IMAD.MOV.U32 R5, RZ, RZ, R3 ;  /* 0x000000ffff057224 */ /* 0x001fe200078e0003 */
[----:B------:R-:W-:Y:S01]  /*10e0*/  IABS R21, R6 ;  /* 0x0000000600157213 */ /* 0x000fe20000000000 */
[----:B-1----:R-:W-:-:S04]  /*10f0*/  IMAD.HI.U32 R7, R2, R9, RZ ;  /* 0x0000000902077227 */ /* 0x002fc800078e00ff */
[----:B------:R-:W-:Y:S02]  /*1100*/  IMAD.MOV R7, RZ, RZ, -R7 ;  /* 0x000000ffff077224 */ /* 0x000fe400078e0a07 */
[----:B------:R-:W-:Y:S01]  /*1110*/  @!P1 IMAD.IADD R13, R13, 0x1, -R0 ;  /* 0x000000010d0d9824 */ /* 0x000fe200078e0a00 */
[C---:B------:R-:W-:Y:S01]  /*1120*/  ISETP.GT.U32.AND P1, PT, R0.reuse, R11, PT ;  /* 0x0000000b0000720c */ /* 0x040fe20003f24070 */
[----:B------:R-:W-:Y:S02]  /*1130*/  IMAD R9, R0, R7, R9 ;  /* 0x0000000700097224 */ /* 0x000fe400078e0209 */
[----:B------:R-:W-:-:S04]  /*1140*/  IMAD.HI.U32 R3, R2, R21, RZ ;  /* 0x0000001502037227 */ /* 0x000fc800078e00ff */
[--C-:B------:R-:W-:Y:S01]  /*1150*/  @!P3 IMAD.IADD R10, R10, 0x1, -R0.reuse ;  /* 0x000000010a0ab824 */ /* 0x100fe200078e0a00 */
[C---:B------:R-:W-:Y:S01]  /*1160*/  ISETP.GT.U32.AND P3, PT, R0.reuse, R9, PT ;  /* 0x000000090000720c */ /* 0x040fe20003f64070 */
[----:B------:R-:W-:Y:S02]  /*1170*/  IMAD.MOV R3, RZ, RZ, -R3 ;  /* 0x000000ffff037224 */ /* 0x000fe400078e0a03 */
[----:B------:R-:W-:Y:S02]  /*1180*/  IMAD.MOV.U32 R8, RZ, RZ, R13 ;  /* 0x000000ffff087224 */ /* 0x000fe400078e000d */
[----:B------:R-:W-:Y:S02]  /*1190*/  IMAD R21, R0, R3, R21 ;  /* 0x0000000300157224 */ /* 0x000fe400078e0215 */
[----:B------:R-:W-:Y:S02]  /*11a0*/  @!P1 IMAD.IADD R11, R11, 0x1, -R0 ;  /* 0x000000010b0b9824 */ /* 0x000fe400078e0a00 */
[----:B------:R-:W-:-:S02]  /*11b0*/  VIADD R4, R29, 0x77 ;  /* 0x000000771d047836 */ /* 0x000fc40000000000 */
[----:B------:R-:W-:Y:S01]  /*11c0*/  @!P6 IMAD.MOV R8, RZ, RZ, -R8 ;  /* 0x000000ffff08e224 */ /* 0x000fe200078e0a08 */
[C---:B------:R-:W-:Y:S01]  /*11d0*/  ISETP.GT.U32.AND P6, PT, R0.reuse, R21, PT ;  /* 0x000000150000720c */ /* 0x040fe20003fc4070 */
[----:B------:R-:W-:Y:S01]  /*11e0*/  @!P3 IMAD.IADD R9, R9, 0x1, -R0 ;  /* 0x000000010909b824 */ /* 0x000fe200078e0a00 */
[----:B------:R-:W-:Y:S01]  /*11f0*/  ISETP.GT.U32.AND P1, PT, R0, R11, PT ;  /* 0x0000000b0000720c */ /* 0x000fe20003f24070 */
[----:B------:R-:W-:Y:S01]  /*1200*/  @!P0 IMAD.MOV R5, RZ, RZ, -R5 ;  /* 0x000000ffff058224 */ /* 0x000fe200078e0a05 */
[----:B------:R-:W-:Y:S01]  /*1210*/  IABS R12, R4 ;  /* 0x00000004000c7213 */ /* 0x000fe20000000000 */
[----:B------:R-:W-:Y:S01]  /*1220*/  IMAD.HI.U32 R23, R2, R15, RZ ;  /* 0x0000000f02177227 */ /* 0x000fe200078e00ff */
[----:B------:R-:W-:Y:S02]  /*1230*/  ISETP.GE.AND P0, PT, R6, RZ, PT ;  /* 0x000000ff0600720c */ /* 0x000fe40003f06270 */
[----:B------:R-:W-:Y:S01]  /*1240*/  ISETP.GT.U32.AND P3, PT, R0, R9, PT ;  /* 0x000000090000720c */ /* 0x000fe20003f64070 */
[----:B------:R-:W-:Y:S01]  /*1250*/  VIADD R6, R29, 0x76 ;  /* 0x000000761d067836 */ /* 0x000fe20000000000 */
[----:B------:R0:W-:Y:S01]  /*1260*/  STL [R1+0xe4], R5 ;  /* 0x0000e40501007387 */ /* 0x0001e20000100800 */
[----:B------:R-:W-:-:S03]  /*1270*/  IMAD.HI.U32 R7, R2, R12, RZ ;  /* 0x0000000c02077227 */ /* 0x000fc600078e00ff */
[----:B------:R-:W-:Y:S01]  /*1280*/  IABS R16, R6 ;  /* 0x0000000600107213 */ /* 0x000fe20000000000 */
[----:B------:R-:W-:Y:S01]  /*1290*/  IMAD.MOV R7, RZ, RZ, -R7 ;  /* 0x000000ffff077224 */ /* 0x000fe200078e0a07 */
[----:B------:R-:W-:Y:S01]  /*12a0*/  STL [R1+0xe0], R8 ;  /* 0x0000e00801007387 */ /* 0x000fe20000100800 */
[--C-:B------:R-:W-:Y:S02]  /*12b0*/  @!P6 IMAD.IADD R21, R21, 0x1, -R0.reuse ;  /* 0x000000011515e824 */ /* 0x100fe400078e0a00 */
[----:B------:R-:W-:Y:S01]  /*12c0*/  @!P1 IMAD.IADD R11, R11, 0x1, -R0 ;  /* 0x000000010b0b9824 */ /* 0x000fe200078e0a00 */
[----:B------:R-:W-:Y:S01]  /*12d0*/  ISETP.GE.AND P1, PT, R6, RZ, PT ;  /* 0x000000ff0600720c */ /* 0x000fe20003f26270 */
[----:B------:R-:W-:Y:S01]  /*12e0*/  IMAD R12, R0, R7, R12 ;  /* 0x00000007000c7224 */ /* 0x000fe200078e020c */
[----:B------:R-:W-:Y:S01]  /*12f0*/  IABS R6, R19 ;  /* 0x0000001300067213 */ /* 0x000fe20000000000 */
[----:B------:R-:W-:Y:S01]  /*1300*/  IMAD.HI.U32 R3, R2, R16, RZ ;  /* 0x0000001002037227 */ /* 0x000fe200078e00ff */
[----:B------:R-:W-:-:S02]  /*1310*/  ISETP.GT.U32.AND P6, PT, R0, R21, PT ;  /* 0x000000150000720c */ /* 0x000fc40003fc4070 */
[----:B------:R-:W-:Y:S01]  /*1320*/  IABS R7, R18 ;  /* 0x0000001200077213 */ /* 0x000fe20000000000 */
[----:B------:R-:W-:Y:S01]  /*1330*/  @!P3 IMAD.IADD R9, R9, 0x1, -R0 ;  /* 0x000000010909b824 */ /* 0x000fe200078e0a00 */
[----:B------:R-:W-:Y:S01]  /*1340*/  ISETP.GT.U32.AND P3, PT, R0, R12, PT ;  /* 0x0000000c0000720c */ /* 0x000fe20003f64070 */
[----:B0-----:R-:W-:Y:S02]  /*1350*/  IMAD.MOV.U32 R5, RZ, RZ, R10 ;  /* 0x000000ffff057224 */ /* 0x001fe400078e000a */
[----:B------:R-:W-:Y:S02]  /*1360*/  IMAD.MOV R3, RZ, RZ, -R3 ;  /* 0x000000ffff037224 */ /* 0x000fe400078e0a03 */
[----:B------:R-:W-:-:S04]  /*1370*/  IMAD.HI.U32 R10, R2, R6, RZ ;  /* 0x00000006020a7227 */ /* 0x000fc800078e00ff */
[----:B------:R-:W-:Y:S02]  /*1380*/  IMAD R16, R0, R3, R16 ;  /* 0x0000000300107224 */ /* 0x000fe400078e0210 */
[----:B------:R-:W-:Y:S02]  /*1390*/  IMAD.MOV R10, RZ, RZ, -R10 ;  /* 0x000000ffff0a7224 */ /* 0x000fe400078e0a0a */
[----:B------:R-:W-:Y:S01]  /*13a0*/  @!P5 IMAD.MOV R5, RZ, RZ, -R5 ;  /* 0x000000ffff05d224 */ /* 0x000fe200078e0a05 */
[----:B------:R-:W-:Y:S01]  /*13b0*/  ISETP.GE.AND P5, PT, R4, RZ, PT ;  /* 0x000000ff0400720c */ /* 0x000fe20003fa6270 */
[----:B------:R-:W-:Y:S01]  /*13c0*/  @!P6 IMAD.IADD R21, R21, 0x1, -R0 ;  /* 0x000000011515e824 */ /* 0x000fe200078e0a00 */
[C---:B------:R-:W-:Y:S01]  /*13d0*/  ISETP.GT.U32.AND P6, PT, R0.reuse, R16, PT ;  /* 0x000000100000720c */ /* 0x040fe20003fc4070 */
[----:B------:R-:W-:Y:S01]  /*13e0*/  IMAD R6, R0, R10, R6 ;  /* 0x0000000a00067224 */ /* 0x000fe200078e0206 */
[----:B------:R0:W-:Y:S01]  /*13f0*/  STL [R1+0x1dc], R5 ;  /* 0x0001dc0501007387 */ /* 0x0001e20000100800 */
[----:B------:R-:W-:-:S02]  /*1400*/  @!P3 IMAD.IADD R12, R12, 0x1, -R0 ;  /* 0x000000010c0cb824 */ /* 0x000fc400078e0a00 */
[----:B------:R-:W-:Y:S01]  /*1410*/  IMAD.MOV R23, RZ, RZ, -R23 ;  /* 0x000000ffff177224 */ /* 0x000fe200078e0a17 */
[C---:B------:R-:W-:Y:S01]  /*1420*/  ISETP.GT.U32.AND P3, PT, R0.reuse, R6, PT ;  /* 0x000000060000720c */ /* 0x040fe20003f64070 */
[C---:B------:R-:W-:Y:S02]  /*1430*/  VIADD R4, R29.reuse, 0x73 ;  /* 0x000000731d047836 */ /* 0x040fe40000000000 */
[----:B------:R-:W-:Y:S02]  /*1440*/  IMAD R15, R0, R23, R15 ;  /* 0x00000017000f7224 */ /* 0x000fe400078e020f */
[----:B------:R-:W-:Y:S01]  /*1450*/  VIADD R13, R29, 0x71 ;  /* 0x000000711d0d7836 */ /* 0x000fe20000000000 */
[----:B------:R-:W-:Y:S01]  /*1460*/  IABS R17, R4 ;  /* 0x0000000400117213 */ /* 0x000fe20000000000 */
[----:B0-----:R-:W-:Y:S02]  /*1470*/  IMAD.MOV.U32 R5, RZ, RZ, R11 ;  /* 0x000000ffff057224 */ /* 0x001fe400078e000b */
[----:B------:R-:W-:Y:S01]  /*1480*/  @!P6 IMAD.IADD R16, R16, 0x1, -R0 ;  /* 0x000000011010e824 */ /* 0x000fe200078e0a00 */
[----:B------:R-:W-:Y:S01]  /*1490*/  ISETP.GT.U32.AND P6, PT, R0, R15, PT ;  /* 0x0000000f0000720c */ /* 0x000fe20003fc4070 */
[----:B------:R-:W-:Y:S01]  /*14a0*/  @!P2 IMAD.MOV R5, RZ, RZ, -R5 ;  /* 0x000000ffff05a224 */ /* 0x000fe200078e0a05 */
[----:B------:R-:W-:Y:S01]  /*14b0*/  IABS R3, R13 ;  /* 0x0000000d00037213 */ /* 0x000fe20000000000 */
[----:B------:R-:W-:Y:S01]  /*14c0*/  IMAD.HI.U32 R22, R2, R17, RZ ;  /* 0x0000001102167227 */ /* 0x000fe200078e00ff */
[----:B------:R-:W-:-:S02]  /*14d0*/  ISETP.GT.U32.AND P2, PT, R0, R16, PT ;  /* 0x000000100000720c */ /* 0x000fc40003f44070 */
[----:B------:R0:W-:Y:S01]  /*14e0*/  STL [R1+0xf0], R5 ;  /* 0x0000f00501007387 */ /* 0x0001e20000100800 */
[----:B------:R-:W-:Y:S01]  /*14f0*/  @!P3 IMAD.IADD R6, R6, 0x1, -R0 ;  /* 0x000000010606b824 */ /* 0x000fe200078e0a00 */
[----:B------:R-:W-:Y:S01]  /*1500*/  ISETP.GT.U32.AND P3, PT, R0, R12, PT ;  /* 0x0000000c0000720c */ /* 0x000fe20003f64070 */
[----:B------:R-:W-:-:S04]  /*1510*/  IMAD.HI.U32 R10, R2, R7, RZ ;  /* 0x00000007020a7227 */ /* 0x000fc800078e00ff */
[----:B------:R-:W-:Y:S02]  /*1520*/  IMAD.MOV R22, RZ, RZ, -R22 ;  /* 0x000000ffff167224 */ /* 0x000fe400078e0a16 */
[----:B------:R-:W-:Y:S02]  /*1530*/  IMAD.MOV R23, RZ, RZ, -R10 ;  /* 0x000000ffff177224 */ /* 0x000fe400078e0a0a */
[----:B0-----:R-:W-:Y:S02]  /*1540*/  IMAD.MOV.U32 R5, RZ, RZ, R9 ;  /* 0x000000ffff057224 */ /* 0x001fe400078e0009 */
[C---:B------:R-:W-:Y:S02]  /*1550*/  IMAD R10, R0.reuse, R22, R17 ;  /* 0x00000016000a7224 */ /* 0x040fe400078e0211 */
[----:B------:R-:W-:Y:S02]  /*1560*/  @!P4 IMAD.MOV R5, RZ, RZ, -R5 ;  /* 0x000000ffff05c224 */ /* 0x000fe400078e0a05 */
[----:B------:R-:W-:-:S02]  /*1570*/  IMAD R7, R0, R23, R7 ;  /* 0x0000001700077224 */ /* 0x000fc400078e0207 */
[--C-:B------:R-:W-:Y:S01]  /*1580*/  @!P6 IMAD.IADD R15, R15, 0x1, -R0.reuse ;  /* 0x000000010f0fe824 */ /* 0x100fe200078e0a00 */
[----:B------:R0:W-:Y:S01]  /*1590*/  STL [R1+0xdc], R5 ;  /* 0x0000dc0501007387 */ /* 0x0001e20000100800 */
[----:B------:R-:W-:Y:S01]  /*15a0*/  ISETP.GT.U32.AND P6, PT, R0, R6, PT ;  /* 0x000000060000720c */ /* 0x000fe20003fc4070 */
[----:B------:R-:W-:Y:S02]  /*15b0*/  IMAD.HI.U32 R14, R2, R3, RZ ;  /* 0x00000003020e7227 */ /* 0x000fe400078e00ff */
[----:B------:R-:W-:Y:S02]  /*15c0*/  ISETP.GT.U32.AND P4, PT, R0, R15, PT ;  /* 0x0000000f0000720c */ /* 0x000fe40003f84070 */
[----:B------:R-:W-:Y:S01]  /*15d0*/  @!P3 IMAD.IADD R12, R12, 0x1, -R0 ;  /* 0x000000010c0cb824 */ /* 0x000fe200078e0a00 */
[----:B------:R-:W-:Y:S01]  /*15e0*/  ISETP.GT.U32.AND P3, PT, R0, R7, PT ;  /* 0x000000070000720c */ /* 0x000fe20003f64070 */
[----:B------:R-:W-:Y:S02]  /*15f0*/  IMAD.MOV R17, RZ, RZ, -R14 ;  /* 0x000000ffff117224 */ /* 0x000fe400078e0a0e */
[----:B0-----:R-:W-:-:S02]  /*1600*/  IMAD.MOV.U32 R5, RZ, RZ, R21 ;  /* 0x000000ffff057224 */ /* 0x001fc400078e0015 */
[C---:B------:R-:W-:Y:S02]  /*1610*/  IMAD R3, R0.reuse, R17, R3 ;  /* 0x0000001100037224 */ /* 0x040fe400078e0203 */
[----:B------:R-:W-:Y:S01]  /*1620*/  @!P0 IMAD.MOV R5, RZ, RZ, -R5 ;  /* 0x000000ffff058224 */ /* 0x000fe200078e0a05 */
[----:B------:R-:W-:Y:S01]  /*1630*/  ISETP.GT.U32.AND P0, PT, R0, R10, PT ;  /* 0x0000000a0000720c */ /* 0x000fe20003f04070 */
[C---:B------:R-:W-:Y:S02]  /*1640*/  VIADD R11, R29.reuse, 0x6f ;  /* 0x0000006f1d0b7836 */ /* 0x040fe40000000000 */
[----:B------:R-:W-:Y:S01]  /*1650*/  VIADD R14, R29, 0x70 ;  /* 0x000000701d0e7836 */ /* 0x000fe20000000000 */
[----:B------:R0:W-:Y:S01]  /*1660*/  STL [R1+0x1d8], R5 ;  /* 0x0001d80501007387 */ /* 0x0001e20000100800 */
[--C-:B------:R-:W-:Y:S01]  /*1670*/  @!P2 IMAD.IADD R16, R16, 0x1, -R0.reuse ;  /* 0x000000011010a824 */ /* 0x100fe200078e0a00 */
[----:B------:R-:W-:Y:S01]  /*1680*/  IABS R9, R11 ;  /* 0x0000000b00097213 */ /* 0x000fe20000000000 */
[----:B------:R-:W-:Y:S01]  /*1690*/  @!P6 IMAD.IADD R6, R6, 0x1, -R0 ;  /* 0x000000010606e824 */ /* 0x000fe200078e0a00 */
[----:B------:R-:W-:Y:S01]  /*16a0*/  ISETP.GT.U32.AND P6, PT, R0, R3, PT ;  /* 0x000000030000720c */ /* 0x000fe20003fc4070 */
[----:B------:R-:W-:Y:S01]  /*16b0*/  IMAD.MOV.U32 R8, RZ, RZ, R12 ;  /* 0x000000ffff087224 */ /* 0x000fe200078e000c */
[----:B------:R-:W-:Y:S01]  /*16c0*/  IABS R17, R14 ;  /* 0x0000000e00117213 */ /* 0x000fe20000000000 */
[--C-:B------:R-:W-:Y:S01]  /*16d0*/  @!P3 IMAD.IADD R7, R7, 0x1, -R0.reuse ;  /* 0x000000010707b824 */ /* 0x100fe200078e0a00 */
[----:B------:R-:W-:Y:S01]  /*16e0*/  ISETP.GE.AND P2, PT, R19, RZ, PT ;  /* 0x000000ff1300720c */ /* 0x000fe20003f46270 */
[----:B------:R-:W-:Y:S01]  /*16f0*/  @!P0 IMAD.IADD R10, R10, 0x1, -R0 ;  /* 0x000000010a0a8824 */ /* 0x000fe200078e0a00 */
[----:B------:R-:W-:Y:S01]  /*1700*/  ISETP.GE.AND P0, PT, R4, RZ, PT ;  /* 0x000000ff0400720c */ /* 0x000fe20003f06270 */
[----:B0-----:R-:W-:Y:S01]  /*1710*/  IMAD.MOV.U32 R5, RZ, RZ, R16 ;  /* 0x000000ffff057224 */ /* 0x001fe200078e0010 */
[----:B------:R-:W-:Y:S01]  /*1720*/  ISETP.GE.AND P3, PT, R18, RZ, PT ;  /* 0x000000ff1200720c */ /* 0x000fe20003f66270 */
[----:B------:R-:W-:Y:S01]  /*1730*/  @!P4 IMAD.IADD R15, R15, 0x1, -R0 ;  /* 0x000000010f0fc824 */ /* 0x000fe200078e0a00 */
[----:B------:R-:W-:Y:S01]  /*1740*/  ISETP.GE.AND P4, PT, R20, RZ, PT ;  /* 0x000000ff1400720c */ /* 0x000fe20003f86270 */
[----:B------:R-:W-:Y:S01]  /*1750*/  @!P5 IMAD.MOV R8, RZ, RZ, -R8 ;  /* 0x000000ffff08d224 */ /* 0x000fe200078e0a08 */
[----:B------:R-:W-:Y:S01]  /*1760*/  ISETP.GT.U32.AND P5, PT, R0, R10, PT ;  /* 0x0000000a0000720c */ /* 0x000fe20003fa4070 */
[----:B------:R-:W-:-:S03]  /*1770*/  IMAD.HI.U32 R19, R2, R9, RZ ;  /* 0x0000000902137227 */ /* 0x000fc600078e00ff */
[----:B------:R0:W-:Y:S01]  /*1780*/  STL [R1+0xd8], R8 ;  /* 0x0000d80801007387 */ /* 0x0001e20000100800 */
[----:B------:R-:W-:Y:S01]  /*1790*/  @!P1 IMAD.MOV R5, RZ, RZ, -R5 ;  /* 0x000000ffff059224 */ /* 0x000fe200078e0a05 */
[----:B------:R-:W-:Y:S01]  /*17a0*/  ISETP.GT.U32.AND P1, PT, R0, R7, PT ;  /* 0x000000070000720c */ /* 0x000fe20003f24070 */
[----:B------:R-:W-:-:S03]  /*17b0*/  IMAD.HI.U32 R21, R2, R17, RZ ;  /* 0x0000001102157227 */ /* 0x000fc600078e00ff */
[----:B------:R1:W-:Y:S01]  /*17c0*/  STL [R1+0x10c], R5 ;  /* 0x00010c0501007387 */ /* 0x0003e20000100800 */
[----:B------:R-:W-:Y:S02]  /*17d0*/  IMAD.MOV R19, RZ, RZ, -R19 ;  /* 0x000000ffff137224 */ /* 0x000fe400078e0a13 */
[----:B------:R-:W-:Y:S02]  /*17e0*/  IMAD.MOV R21, RZ, RZ, -R21 ;  /* 0x000000ffff157224 */ /* 0x000fe400078e0a15 */
[----:B------:R-:W-:Y:S02]  /*17f0*/  @!P6 IMAD.IADD R3, R3, 0x1, -R0 ;  /* 0x000000010303e824 */ /* 0x000fe400078e0a00 */
[----:B0-----:R-:W-:Y:S02]  /*1800*/  IMAD.MOV.U32 R8, RZ, RZ, R6 ;  /* 0x000000ffff087224 */ /* 0x001fe400078e0006 */
[C---:B------:R-:W-:Y:S01]  /*1810*/  IMAD R9, R0.reuse, R19, R9 ;  /* 0x0000001300097224 */ /* 0x040fe200078e0209 */
[----:B------:R-:W-:Y:S01]  /*1820*/  ISETP.GT.U32.AND P6, PT, R0, R3, PT ;  /* 0x000000030000720c */ /* 0x000fe20003fc4070 */
[----:B-1----:R-:W-:-:S02]  /*1830*/  IMAD.MOV.U32 R5, RZ, RZ, R15 ;  /* 0x000000ffff057224 */ /* 0x002fc400078e000f */
[C---:B------:R-:W-:Y:S02]  /*1840*/  IMAD R4, R0.reuse, R21, R17 ;  /* 0x0000001500047224 */ /* 0x040fe400078e0211 */
[----:B------:R-:W-:Y:S02]  /*1850*/  VIADD R12, R29, 0x6e ;  /* 0x0000006e1d0c7836 */ /* 0x000fe40000000000 */
[----:B------:R-:W-:Y:S01]  /*1860*/  @!P2 IMAD.MOV R8, RZ, RZ, -R8 ;  /* 0x000000ffff08a224 */ /* 0x000fe200078e0a08 */
[----:B------:R-:W-:Y:S01]  /*1870*/  ISETP.GT.U32.AND P2, PT, R0, R4, PT ;  /* 0x000000040000720c */ /* 0x000fe20003f44070 */
[----:B------:R-:W-:Y:S01]  /*1880*/  @!P4 IMAD.MOV R5, RZ, RZ, -R5 ;  /* 0x000000ffff05c224 */ /* 0x000fe200078e0a05 */
[----:B------:R-:W-:Y:S01]  /*1890*/  IABS R16, R12 ;  /* 0x0000000c00107213 */ /* 0x000fe20000000000 */
[--C-:B------:R-:W-:Y:S01]  /*18a0*/  @!P5 IMAD.IADD R10, R10, 0x1, -R0.reuse ;  /* 0x000000010a0ad824 */ /* 0x100fe200078e0a00 */
[----:B------:R-:W-:Y:S01]  /*18b0*/  ISETP.GT.U32.AND P5, PT, R0, R9, PT ;  /* 0x000000090000720c */ /* 0x000fe20003fa4070 */
[----:B------:R-:W-:Y:S01]  /*18c0*/  @!P1 IMAD.IADD R7, R7, 0x1, -R0 ;  /* 0x0000000107079824 */ /* 0x000fe200078e0a00 */
[----:B------:R0:W-:Y:S01]  /*18d0*/  STL [R1+0x134], R8 ;  /* 0x0001340801007387 */ /* 0x0001e20000100800 */
[----:B------:R-:W-:Y:S01]  /*18e0*/  ISETP.GE.AND P4, PT, R13, RZ, PT ;  /* 0x000000ff0d00720c */ /* 0x000fe20003f86270 */
[----:B------:R-:W-:Y:S01]  /*18f0*/  VIADD R6, R29, 0x6d ;  /* 0x0000006d1d067836 */ /* 0x000fe20000000000 */
[----:B------:R-:W-:Y:S01]  /*1900*/  ISETP.GE.AND P1, PT, R14, RZ, PT ;  /* 0x000000ff0e00720c */ /* 0x000fe20003f26270 */
[----:B------:R1:W-:Y:S01]  /*1910*/  STL [R1+0x138], R5 ;  /* 0x0001380501007387 */ /* 0x0003e20000100800 */
[----:B------:R-:W-:-:S02]  /*1920*/  IMAD.HI.U32 R14, R2, R16, RZ ;  /* 0x00000010020e7227 */ /* 0x000fc400078e00ff */
[----:B------:R-:W-:Y:S02]  /*1930*/  IABS R13, R6 ;  /* 0x00000006000d7213 */ /* 0x000fe40000000000 */
[----:B------:R-:W-:Y:S01]  /*1940*/  @!P6 IMAD.IADD R3, R3, 0x1, -R0 ;  /* 0x000000010303e824 */ /* 0x000fe200078e0a00 */
[----:B------:R-:W-:Y:S01]  /*1950*/  ISETP.GE.AND P6, PT, R11, RZ, PT ;  /* 0x000000ff0b00720c */ /* 0x000fe20003fc6270 */
[----:B0-----:R-:W-:Y:S02]  /*1960*/  IMAD.MOV.U32 R8, RZ, RZ, R10 ;  /* 0x000000ffff087224 */ /* 0x001fe400078e000a */
[----:B------:R-:W-:Y:S02]  /*1970*/  IMAD.MOV R14, RZ, RZ, -R14 ;  /* 0x000000ffff0e7224 */ /* 0x000fe400078e0a0e */
[----:B-1----:R-:W-:Y:S02]  /*1980*/  IMAD.MOV.U32 R5, RZ, RZ, R7 ;  /* 0x000000ffff057224 */ /* 0x002fe400078e0007 */
[----:B------:R-:W-:-:S02]  /*1990*/  @!P0 IMAD.MOV R8, RZ, RZ, -R8 ;  /* 0x000000ffff088224 */ /* 0x000fc400078e0a08 */
[----:B------:R-:W-:Y:S01]  /*19a0*/  @!P3 IMAD.MOV R5, RZ, RZ, -R5 ;  /* 0x000000ffff05b224 */ /* 0x000fe200078e0a05 */
[----:B------:R-:W-:Y:S01]  /*19b0*/  ISETP.GE.AND P3, PT, R6, RZ, PT ;  /* 0x000000ff0600720c */ /* 0x000fe20003f66270 */
[--C-:B------:R-:W-:Y:S01]  /*19c0*/  @!P5 IMAD.IADD R9, R9, 0x1, -R0.reuse ;  /* 0x000000010909d824 */ /* 0x100fe200078e0a00 */
[----:B------:R-:W-:Y:S01]  /*19d0*/  STL [R1+0x1bc], R8 ;  /* 0x0001bc0801007387 */ /* 0x000fe20000100800 */
[----:B------:R-:W-:Y:S01]  /*19e0*/  @!P2 IMAD.IADD R4, R4, 0x1, -R0 ;  /* 0x000000010404a824 */ /* 0x000fe200078e0a00 */
[----:B------:R-:W-:Y:S01]  /*19f0*/  ISETP.GE.AND P2, PT, R12, RZ, PT ;  /* 0x000000ff0c00720c */ /* 0x000fe20003f46270 */
[C---:B------:R-:W-:Y:S01]  /*1a00*/  IMAD R16, R0.reuse, R14, R16 ;  /* 0x0000000e00107224 */ /* 0x040fe200078e0210 */
[----:B------:R0:W-:Y:S01]  /*1a10*/  STL [R1+0x1c0], R5 ;  /* 0x0001c00501007387 */ /* 0x0001e20000100800 */
[----:B------:R-:W-:Y:S01]  /*1a20*/  ISETP.GT.U32.AND P5, PT, R0, R9, PT ;  /* 0x000000090000720c */ /* 0x000fe20003fa4070 */
[----:B------:R-:W-:Y:S01]  /*1a30*/  IMAD.HI.U32 R11, R2, R13, RZ ;  /* 0x0000000d020b7227 */ /* 0x000fe200078e00ff */
[----:B------:R-:W-:-:S03]  /*1a40*/  ISETP.GT.U32.AND P0, PT, R0, R4, PT ;  /* 0x000000040000720c */ /* 0x000fc60003f04070 */
[----:B------:R-:W-:Y:S02]  /*1a50*/  IMAD.MOV R11, RZ, RZ, -R11 ;  /* 0x000000ffff0b7224 */ /* 0x000fe400078e0a0b */
[----:B------:R-:W-:Y:S02]  /*1a60*/  VIADD R15, R29, 0x6c ;  /* 0x0000006c1d0f7836 */ /* 0x000fe40000000000 */
[----:B0-----:R-:W-:Y:S02]  /*1a70*/  IMAD.MOV.U32 R5, RZ, RZ, R3 ;  /* 0x000000ffff057224 */ /* 0x001fe400078e0003 */
[C---:B------:R-:W-:Y:S02]  /*1a80*/  IMAD R13, R0.reuse, R11, R13 ;  /* 0x0000000b000d7224 */ /* 0x040fe400078e020d */
[----:B------:R-:W-:Y:S01]  /*1a90*/  @!P4 IMAD.MOV R5, RZ, RZ, -R5 ;  /* 0x000000ffff05c224 */ /* 0x000fe200078e0a05 */
[C---:B------:R-:W-:Y:S01]  /*1aa0*/  ISETP.GT.U32.AND P4, PT, R0.reuse, R16, PT ;  /* 0x000000100000720c */ /* 0x040fe20003f84070 */
[--C-:B------:R-:W-:Y:S01]  /*1ab0*/  @!P5 IMAD.IADD R9, R9, 0x1, -R0.reuse ;  /* 0x000000010909d824 */ /* 0x100fe200078e0a00 */
[----:B------:R-:W-:Y:S01]  /*1ac0*/  ISETP.GT.U32.AND P5, PT, R0, R13, PT ;  /* 0x0000000d0000720c */ /* 0x000fe20003fa4070 */
[----:B------:R-:W-:Y:S01]  /*1ad0*/  @!P0 IMAD.IADD R4, R4, 0x1, -R0 ;  /* 0x0000000104048824 */ /* 0x000fe200078e0a00 */
[----:B------:R-:W-:Y:S01]  /*1ae0*/  ISETP.GE.AND P0, PT, R15, RZ, PT ;  /* 0x000000ff0f00720c */ /* 0x000fe20003f06270 */
[----:B------:R0:W-:Y:S01]  /*1af0*/  STL [R1+0x1c8], R5 ;  /* 0x0001c80501007387 */ /* 0x0001e20000100800 */
[----:B------:R-:W-:Y:S01]  /*1b00*/  IABS R15, R15 ;  /* 0x0000000f000f7213 */ /* 0x000fe20000000000 */
[----:B------:R-:W-:-:S02]  /*1b10*/  VIADD R6, R29, 0x6a ;  /* 0x0000006a1d067836 */ /* 0x000fc40000000000 */
[----:B------:R-:W-:Y:S02]  /*1b20*/  VIADD R3, R29, 0x6b ;  /* 0x0000006b1d037836 */ /* 0x000fe40000000000 */
[----:B------:R-:W-:Y:S01]  /*1b30*/  IMAD.HI.U32 R7, R2, R15, RZ ;  /* 0x0000000f02077227 */ /* 0x000fe200078e00ff */
[----:B------:R-:W-:Y:S02]  /*1b40*/  IABS R12, R6 ;  /* 0x00000006000c7213 */ /* 0x000fe40000000000 */
[----:B------:R-:W-:Y:S01]  /*1b50*/  IABS R10, R3 ;  /* 0x00000003000a7213 */ /* 0x000fe20000000000 */
[----:B------:R-:W-:Y:S02]  /*1b60*/  @!P4 IMAD.IADD R16, R16, 0x1, -R0 ;  /* 0x000000011010c824 */ /* 0x000fe400078e0a00 */
[----:B0-----:R-:W-:Y:S02]  /*1b70*/  IMAD.MOV.U32 R5, RZ, RZ, R4 ;  /* 0x000000ffff057224 */ /* 0x001fe400078e0004 */
[----:B------:R-:W-:Y:S01]  /*1b80*/  IMAD.MOV R7, RZ, RZ, -R7 ;  /* 0x000000ffff077224 */ /* 0x000fe200078e0a07 */
[----:B------:R-:W-:Y:S01]  /*1b90*/  ISETP.GT.U32.AND P4, PT, R0, R16, PT ;  /* 0x000000100000720c */ /* 0x000fe20003f84070 */
[----:B------:R-:W-:Y:S01]  /*1ba0*/  @!P1 IMAD.MOV R5, RZ, RZ, -R5 ;  /* 0x000000ffff059224 */ /* 0x000fe200078e0a05 */
[----:B------:R-:W-:Y:S01]  /*1bb0*/  ISETP.GE.AND P1, PT, R3, RZ, PT ;  /* 0x000000ff0300720c */ /* 0x000fe20003f26270 */
[----:B------:R-:W-:-:S02]  /*1bc0*/  @!P5 IMAD.IADD R13, R13, 0x1, -R0 ;  /* 0x000000010d0dd824 */ /* 0x000fc400078e0a00 */
[----:B------:R-:W-:Y:S01]  /*1bd0*/  IMAD R15, R0, R7, R15 ;  /* 0x00000007000f7224 */ /* 0x000fe200078e020f */
[----:B------:R0:W-:Y:S01]  /*1be0*/  STL [R1+0x1d4], R5 ;  /* 0x0001d40501007387 */ /* 0x0001e20000100800 */
[----:B------:R-:W-:Y:S01]  /*1bf0*/  IMAD.HI.U32 R3, R2, R12, RZ ;  /* 0x0000000c02037227 */ /* 0x000fe200078e00ff */
[----:B------:R-:W-:-:S03]  /*1c00*/  ISETP.GT.U32.AND P5, PT, R0, R13, PT ;  /* 0x0000000d0000720c */ /* 0x000fc60003fa4070 */
[----:B------:R-:W-:-:S04]  /*1c10*/  IMAD.HI.U32 R4, R2, R10, RZ ;  /* 0x0000000a02047227 */ /* 0x000fc800078e00ff */
[----:B------:R-:W-:Y:S01]  /*1c20*/  @!P4 IMAD.IADD R16, R16, 0x1, -R0 ;  /* 0x000000011010c824 */ /* 0x000fe200078e0a00 */
[----:B------:R-:W-:Y:S01]  /*1c30*/  ISETP.GT.U32.AND P4, PT, R0, R15, PT ;  /* 0x0000000f0000720c */ /* 0x000fe20003f84070 */
[----:B0-----:R-:W-:Y:S02]  /*1c40*/  IMAD.MOV.U32 R5, RZ, RZ, R9 ;  /* 0x000000ffff057224 */ /* 0x001fe400078e0009 */
[----:B------:R-:W-:Y:S02]  /*1c50*/  IMAD.MOV R4, RZ, RZ, -R4 ;  /* 0x000000ffff047224 */ /* 0x000fe400078e0a04 */
[----:B------:R-:W-:Y:S01]  /*1c60*/  @!P6 IMAD.MOV R5, RZ, RZ, -R5 ;  /* 0x000000ffff05e224 */ /* 0x000fe200078e0a05 */
[----:B------:R-:W-:Y:S01]  /*1c70*/  ISETP.GE.AND P6, PT, R6, RZ, PT ;  /* 0x000000ff0600720c */ /* 0x000fe20003fc6270 */
[----:B------:R-:W-:Y:S02]  /*1c80*/  IMAD.MOV R6, RZ, RZ, -R3 ;  /* 0x000000ffff067224 */ /* 0x000fe400078e0a03 */
[C---:B------:R-:W-:Y:S01]  /*1c90*/  IMAD R10, R0.reuse, R4, R10 ;  /* 0x00000004000a7224 */ /* 0x040fe200078e020a */
[----:B------:R0:W-:Y:S01]  /*1ca0*/  STL [R1+0x1d0], R5 ;  /* 0x0001d00501007387 */ /* 0x0001e20000100800 */
[----:B------:R-:W-:-:S02]  /*1cb0*/  IMAD R12, R0, R6, R12 ;  /* 0x00000006000c7224 */ /* 0x000fc400078e020c */
[C---:B------:R-:W-:Y:S02]  /*1cc0*/  VIADD R11, R29.reuse, 0x68 ;  /* 0x000000681d0b7836 */ /* 0x040fe40000000000 */
[----:B------:R-:W-:Y:S02]  /*1cd0*/  VIADD R3, R29, 0x69 ;  /* 0x000000691d037836 */ /* 0x000fe40000000000 */
[--C-:B------:R-:W-:Y:S01]  /*1ce0*/  @!P5 IMAD.IADD R13, R13, 0x1, -R0.reuse ;  /* 0x000000010d0dd824 */ /* 0x100fe200078e0a00 */
[C---:B------:R-:W-:Y:S01]  /*1cf0*/  ISETP.GT.U32.AND P5, PT, R0.reuse, R10, PT ;  /* 0x0000000a0000720c */ /* 0x040fe20003fa4070 */
[----:B------:R-:W-:Y:S01]  /*1d00*/  @!P4 IMAD.IADD R15, R15, 0x1, -R0 ;  /* 0x000000010f0fc824 */ /* 0x000fe200078e0a00 */
[----:B------:R-:W-:Y:S01]  /*1d10*/  IABS R17, R11 ;  /* 0x0000000b00117213 */ /* 0x000fe20000000000 */
[----:B0-----:R-:W-:Y:S01]  /*1d20*/  IMAD.MOV.U32 R5, RZ, RZ, R16 ;  /* 0x000000ffff057224 */ /* 0x001fe200078e0010 */
[----:B------:R-:W-:Y:S01]  /*1d30*/  IABS R6, R3 ;  /* 0x0000000300067213 */ /* 0x000fe20000000000 */
[----:B------:R-:W-:Y:S01]  /*1d40*/  VIADD R9, R29, 0x67 ;  /* 0x000000671d097836 */ /* 0x000fe20000000000 */
[C---:B------:R-:W-:Y:S01]  /*1d50*/  ISETP.GT.U32.AND P4, PT, R0.reuse, R15, PT ;  /* 0x0000000f0000720c */ /* 0x040fe20003f84070 */
[----:B------:R-:W-:Y:S01]  /*1d60*/  @!P2 IMAD.MOV R5, RZ, RZ, -R5 ;  /* 0x000000ffff05a224 */ /* 0x000fe200078e0a05 */
[----:B------:R-:W-:Y:S01]  /*1d70*/  ISETP.GT.U32.AND P2, PT, R0, R12, PT ;  /* 0x0000000c0000720c */ /* 0x000fe20003f44070 */
[----:B------:R-:W-:Y:S01]  /*1d80*/  IMAD.MOV.U32 R16, RZ, RZ, R17 ;  /* 0x000000ffff107224 */ /* 0x000fe200078e0011 */
[----:B------:R-:W-:Y:S01]  /*1d90*/  IABS R14, R9 ;  /* 0x00000009000e7213 */ /* 0x000fe20000000000 */
[----:B------:R-:W-:Y:S01]  /*1da0*/  IMAD.HI.U32 R17, R2, R6, RZ ;  /* 0x0000000602117227 */ /* 0x000fe200078e00ff */
[----:B------:R0:W-:Y:S03]  /*1db0*/  STL [R1+0x1cc], R5 ;  /* 0x0001cc0501007387 */ /* 0x0001e60000100800 */
[----:B------:R-:W-:-:S02]  /*1dc0*/  IMAD.MOV R17, RZ, RZ, -R17 ;  /* 0x000000ffff117224 */ /* 0x000fc400078e0a11 */
[--C-:B------:R-:W-:Y:S02]  /*1dd0*/  @!P5 IMAD.IADD R10, R10, 0x1, -R0.reuse ;  /* 0x000000010a0ad824 */ /* 0x100fe400078e0a00 */
[----:B------:R-:W-:Y:S02]  /*1de0*/  VIADD R4, R29, 0x66 ;  /* 0x000000661d047836 */ /* 0x000fe40000000000 */
[----:B------:R-:W-:Y:S01]  /*1df0*/  @!P2 IMAD.IADD R12, R12, 0x1, -R0 ;  /* 0x000000010c0ca824 */ /* 0x000fe200078e0a00 */
[C---:B------:R-:W-:Y:S01]  /*1e00*/  ISETP.GT.U32.AND P5, PT, R0.reuse, R10, PT ;  /* 0x0000000a0000720c */ /* 0x040fe20003fa4070 */
[----:B0-----:R-:W-:Y:S01]  /*1e10*/  IMAD.MOV.U32 R5, RZ, RZ, R13 ;  /* 0x000000ffff057224 */ /* 0x001fe200078e000d */
[----:B------:R-:W-:Y:S01]  /*1e20*/  IABS R7, R4 ;  /* 0x0000000400077213 */ /* 0x000fe20000000000 */
[----:B------:R-:W-:Y:S01]  /*1e30*/  IMAD.MOV.U32 R13, RZ, RZ, R14 ;  /* 0x000000ffff0d7224 */ /* 0x000fe200078e000e */
[C---:B------:R-:W-:Y:S01]  /*1e40*/  ISETP.GT.U32.AND P2, PT, R0.reuse, R12, PT ;  /* 0x0000000c0000720c */ /* 0x040fe20003f44070 */
[----:B------:R-:W-:Y:S01]  /*1e50*/  @!P3 IMAD.MOV R5, RZ, RZ, -R5 ;  /* 0x000000ffff05b224 */ /* 0x000fe200078e0a05 */
[----:B------:R-:W-:Y:S01]  /*1e60*/  ISETP.GE.AND P3, PT, R3, RZ, PT ;  /* 0x000000ff0300720c */ /* 0x000fe20003f66270 */
[----:B------:R-:W-:-:S02]  /*1e70*/  IMAD R3, R0, R17, R6 ;  /* 0x0000001100037224 */ /* 0x000fc400078e0206 */
[----:B------:R-:W-:Y:S01]  /*1e80*/  @!P4 IMAD.IADD R15, R15, 0x1, -R0 ;  /* 0x000000010f0fc824 */ /* 0x000fe200078e0a00 */
[----:B------:R0:W-:Y:S01]  /*1e90*/  STL [R1+0x1c4], R5 ;  /* 0x0001c40501007387 */ /* 0x0001e20000100800 */
[----:B------:R-:W-:Y:S01]  /*1ea0*/  IMAD.HI.U32 R6, R2, R13, RZ ;  /* 0x0000000d02067227 */ /* 0x000fe200078e00ff */
[----:B------:R-:W-:-:S03]  /*1eb0*/  ISETP.GT.U32.AND P4, PT, R0, R3, PT ;  /* 0x000000030000720c */ /* 0x000fc60003f84070 */
[----:B------:R-:W-:-:S04]  /*1ec0*/  IMAD.HI.U32 R17, R2, R16, RZ ;  /* 0x0000001002117227 */ /* 0x000fc800078e00ff */
[----:B------:R-:W-:-:S04]  /*1ed0*/  IMAD.HI.U32 R14, R2, R7, RZ ;  /* 0x00000007020e7227 */ /* 0x000fc800078e00ff */
[----:B0-----:R-:W-:Y:S02]  /*1ee0*/  IMAD.MOV.U32 R5, RZ, RZ, R15 ;  /* 0x000000ffff057224 */ /* 0x001fe400078e000f */
[----:B------:R-:W-:Y:S02]  /*1ef0*/  IMAD.MOV R6, RZ, RZ, -R6 ;  /* 0x000000ffff067224 */ /* 0x000fe400078e0a06 */
[----:B------:R-:W-:Y:S02]  /*1f00*/  @!P0 IMAD.MOV R5, RZ, RZ, -R5 ;  /* 0x000000ffff058224 */ /* 0x000fe400078e0a05 */
[----:B------:R-:W-:Y:S02]  /*1f10*/  IMAD.MOV R17, RZ, RZ, -R17 ;  /* 0x000000ffff117224 */ /* 0x000fe400078e0a11 */
[----:B------:R-:W-:Y:S01]  /*1f20*/  IMAD.MOV R14, RZ, RZ, -R14 ;  /* 0x000000ffff0e7224 */ /* 0x000fe200078e0a0e */
[----:B------:R0:W-:Y:S01]  /*1f30*/  STL [R1+0x13c], R5 ;  /* 0x00013c0501007387 */ /* 0x0001e20000100800 */
[----:B------:R-:W-:-:S02]  /*1f40*/  IMAD R13, R0, R6, R13 ;  /* 0x00000006000d7224 */ /* 0x000fc400078e020d */
[--C-:B------:R-:W-:Y:S02]  /*1f50*/  @!P2 IMAD.IADD R12, R12, 0x1, -R0.reuse ;  /* 0x000000010c0ca824 */ /* 0x100fe400078e0a00 */
[----:B------:R-:W-:Y:S01]  /*1f60*/  @!P5 IMAD.IADD R10, R10, 0x1, -R0 ;  /* 0x000000010a0ad824 */ /* 0x000fe200078e0a00 */
[----:B------:R-:W-:Y:S01]  /*1f70*/  ISETP.GE.AND P5, PT, R11, RZ, PT ;  /* 0x000000ff0b00720c */ /* 0x000fe20003fa6270 */
[C---:B------:R-:W-:Y:S01]  /*1f80*/  IMAD R11, R0.reuse, R17, R16 ;  /* 0x00000011000b7224 */ /* 0x040fe200078e0210 */
[C---:B------:R-:W-:Y:S01]  /*1f90*/  ISETP.GT.U32.AND P2, PT, R0.reuse, R13, PT ;  /* 0x0000000d0000720c */ /* 0x040fe20003f44070 */
[----:B------:R-:W-:Y:S02]  /*1fa0*/  @!P4 IMAD.IADD R3, R3, 0x1, -R0 ;  /* 0x000000010303c824 */ /* 0x000fe400078e0a00 */
[C---:B------:R-:W-:Y:S01]  /*1fb0*/  IMAD R7, R0.reuse, R14, R7 ;  /* 0x0000000e00077224 */ /* 0x040fe200078e0207 */
[C---:B------:R-:W-:Y:S01]  /*1fc0*/  ISETP.GT.U32.AND P0, PT, R0.reuse, R11, PT ;  /* 0x0000000b0000720c */ /* 0x040fe20003f04070 */
[----:B0-----:R-:W-:Y:S01]  /*1fd0*/  IMAD.MOV.U32 R5, RZ, RZ, R12 ;  /* 0x000000ffff057224 */ /* 0x001fe200078e000c */
[----:B------:R-:W-:Y:S01]  /*1fe0*/  ISETP.GT.U32.AND P4, PT, R0, R3, PT ;  /* 0x000000030000720c */ /* 0x000fe20003f84070 */
[----:B------:R-:W-:-:S02]  /*1ff0*/  VIADD R6, R29, 0x65 ;  /* 0x000000651d067836 */ /* 0x000fc40000000000 */
[----:B------:R-:W-:Y:S01]  /*2000*/  @!P6 IMAD.MOV R5, RZ, RZ, -R5 ;  /* 0x000000ffff05e224 */ /* 0x000fe200078e0a05 */
[----:B------:R-:W-:Y:S01]  /*2010*/  ISETP.GT.U32.AND P6, PT, R0, R7, PT ;  /* 0x000000070000720c */ /* 0x000fe20003fc4070 */
[----:B------:R-:W-:Y:S01]  /*2020*/  VIADD R12, R29, 0x64 ;  /* 0x000000641d0c7836 */ /* 0x000fe20000000000 */
[----:B------:R-:W-:Y:S01]  /*2030*/  IABS R14, R6 ;  /* 0x00000006000e7213 */ /* 0x000fe20000000000 */
[----:B------:R-:W-:Y:S02]  /*2040*/  IMAD.MOV.U32 R8, RZ, RZ, R10 ;  /* 0x000000ffff087224 */ /* 0x000fe400078e000a */
[----:B------:R-:W-:Y:S02]  /*2050*/  @!P2 IMAD.IADD R13, R13, 0x1, -R0 ;  /* 0x000000010d0da824 */ /* 0x000fe400078e0a00 */
[----:B------:R-:W-:Y:S01]  /*2060*/  IMAD.MOV.U32 R10, RZ, RZ, R14 ;  /* 0x000000ffff0a7224 */ /* 0x000fe200078e000e */
[----:B------:R-:W-:Y:S01]  /*2070*/  IABS R14, R12 ;  /* 0x0000000c000e7213 */ /* 0x000fe20000000000 */
[----:B------:R-:W-:Y:S01]  /*2080*/  @!P1 IMAD.MOV R8, RZ, RZ, -R8 ;  /* 0x000000ffff089224 */ /* 0x000fe200078e0a08 */
[----:B------:R-:W-:Y:S01]  /*2090*/  ISETP.GE.AND P1, PT, R9, RZ, PT ;  /* 0x000000ff0900720c */ /* 0x000fe20003f26270 */
[--C-:B------:R-:W-:Y:S01]  /*20a0*/  @!P4 IMAD.IADD R3, R3, 0x1, -R0.reuse ;  /* 0x000000010303c824 */ /* 0x100fe200078e0a00 */
[----:B------:R-:W-:Y:S01]  /*20b0*/  ISETP.GE.AND P4, PT, R4, RZ, PT ;  /* 0x000000ff0400720c */ /* 0x000fe20003f86270 */
[--C-:B------:R-:W-:Y:S01]  /*20c0*/  @!P0 IMAD.IADD R11, R11, 0x1, -R0.reuse ;  /* 0x000000010b0b8824 */ /* 0x100fe200078e0a00 */
[----:B------:R-:W-:Y:S01]  /*20d0*/  STL [R1+0x1b0], R8 ;  /* 0x0001b00801007387 */ /* 0x000fe20000100800 */
[----:B------:R-:W-:Y:S01]  /*20e0*/  @!P6 IMAD.IADD R7, R7, 0x1, -R0 ;  /* 0x000000010707e824 */ /* 0x000fe200078e0a00 */
[----:B------:R-:W-:Y:S01]  /*20f0*/  ISETP.GT.U32.AND P6, PT, R0, R13, PT ;  /* 0x0000000d0000720c */ /* 0x000fe20003fc4070 */
[----:B------:R-:W-:Y:S01]  /*2100*/  IMAD.HI.U32 R4, R2, R14, RZ ;  /* 0x0000000e02047227 */ /* 0x000fe200078e00ff */
[----:B------:R0:W-:Y:S01]  /*2110*/  STL [R1+0x1b4], R5 ;  /* 0x0001b40501007387 */ /* 0x0001e20000100800 */
[----:B------:R-:W-:-:S02]  /*2120*/  ISETP.GT.U32.AND P2, PT, R0, R11, PT ;  /* 0x0000000b0000720c */ /* 0x000fc40003f44070 */
[----:B------:R-:W-:Y:S01]  /*2130*/  IMAD.HI.U32 R9, R2, R10, RZ ;  /* 0x0000000a02097227 */ /* 0x000fe200078e00ff */
[----:B------:R-:W-:-:S03]  /*2140*/  ISETP.GE.AND P0, PT, R6, RZ, PT ;  /* 0x000000ff0600720c */ /* 0x000fc60003f06270 */
[----:B------:R-:W-:Y:S02]  /*2150*/  IMAD.MOV R4, RZ, RZ, -R4 ;  /* 0x000000ffff047224 */ /* 0x000fe400078e0a04 */
[----:B------:R-:W-:Y:S02]  /*2160*/  IMAD.MOV R9, RZ, RZ, -R9 ;  /* 0x000000ffff097224 */ /* 0x000fe400078e0a09 */
[----:B0-----:R-:W-:Y:S02]  /*2170*/  IMAD.MOV.U32 R5, RZ, RZ, R3 ;  /* 0x000000ffff057224 */ /* 0x001fe400078e0003 */
[C---:B------:R-:W-:Y:S02]  /*2180*/  IMAD R14, R0.reuse, R4, R14 ;  /* 0x00000004000e7224 */ /* 0x040fe400078e020e */
[----:B------:R-:W-:Y:S01]  /*2190*/  @!P3 IMAD.MOV R5, RZ, RZ, -R5 ;  /* 0x000000ffff05b224 */ /* 0x000fe200078e0a05 */
[C---:B------:R-:W-:Y:S01]  /*21a0*/  ISETP.GT.U32.AND P3, PT, R0.reuse, R7, PT ;  /* 0x000000070000720c */ /* 0x040fe20003f64070 */
[----:B------:R-:W-:-:S02]  /*21b0*/  IMAD R10, R0, R9, R10 ;  /* 0x00000009000a7224 */ /* 0x000fc400078e020a */
[--C-:B------:R-:W-:Y:S01]  /*21c0*/  @!P6 IMAD.IADD R13, R13, 0x1, -R0.reuse ;  /* 0x000000010d0de824 */ /* 0x100fe200078e0a00 */
[C---:B------:R-:W-:Y:S01]  /*21d0*/  ISETP.GT.U32.AND P6, PT, R0.reuse, R14, PT ;  /* 0x0000000e0000720c */ /* 0x040fe20003fc4070 */
[C---:B------:R-:W-:Y:S01]  /*21e0*/  VIADD R9, R29.reuse, 0x61 ;  /* 0x000000611d097836 */ /* 0x040fe20000000000 */
[----:B------:R0:W-:Y:S01]  /*21f0*/  STL [R1+0x1b8], R5 ;  /* 0x0001b80501007387 */ /* 0x0001e20000100800 */
[----:B------:R-:W-:Y:S02]  /*2200*/  VIADD R6, R29, 0x63 ;  /* 0x000000631d067836 */ /* 0x000fe40000000000 */
[--C-:B------:R-:W-:Y:S01]  /*2210*/  @!P2 IMAD.IADD R11, R11, 0x1, -R0.reuse ;  /* 0x000000010b0ba824 */ /* 0x100fe200078e0a00 */
[----:B------:R-:W-:Y:S01]  /*2220*/  ISETP.GT.U32.AND P2, PT, R0, R10, PT ;  /* 0x0000000a0000720c */ /* 0x000fe20003f44070 */
[----:B------:R-:W-:Y:S01]  /*2230*/  VIADD R3, R29, 0x62 ;  /* 0x000000621d037836 */ /* 0x000fe20000000000 */
[----:B------:R-:W-:Y:S01]  /*2240*/  IABS R16, R9 ;  /* 0x0000000900107213 */ /* 0x000fe20000000000 */
[----:B------:R-:W-:Y:S01]  /*2250*/  @!P3 IMAD.IADD R7, R7, 0x1, -R0 ;  /* 0x000000010707b824 */ /* 0x000fe200078e0a00 */
[----:B------:R-:W-:Y:S01]  /*2260*/  IABS R15, R6 ;  /* 0x00000006000f7213 */ /* 0x000fe20000000000 */
[----:B------:R-:W-:Y:S01]  /*2270*/  IMAD.MOV.U32 R8, RZ, RZ, R13 ;  /* 0x000000ffff087224 */ /* 0x000fe200078e000d */
[----:B------:R-:W-:Y:S01]  /*2280*/  ISETP.GE.AND P3, PT, R12, RZ, PT ;  /* 0x000000ff0c00720c */ /* 0x000fe20003f66270 */
[----:B------:R-:W-:Y:S01]  /*2290*/  IMAD.MOV.U32 R12, RZ, RZ, R16 ;  /* 0x000000ffff0c7224 */ /* 0x000fe200078e0010 */
[----:B------:R-:W-:Y:S01]  /*22a0*/  IABS R4, R3 ;  /* 0x0000000300047213 */ /* 0x000fe20000000000 */
[----:B------:R-:W-:-:S04]  /*22b0*/  IMAD.HI.U32 R16, R2, R15, RZ ;  /* 0x0000000f02107227 */ /* 0x000fc800078e00ff */
[----:B0-----:R-:W-:Y:S02]  /*22c0*/  IMAD.MOV.U32 R5, RZ, RZ, R11 ;  /* 0x000000ffff057224 */ /* 0x001fe400078e000b */
[----:B------:R-:W-:Y:S02]  /*22d0*/  @!P6 IMAD.IADD R14, R14, 0x1, -R0 ;  /* 0x000000010e0ee824 */ /* 0x000fe400078e0a00 */
[----:B------:R-:W-:-:S03]  /*22e0*/  IMAD.HI.U32 R17, R2, R4, RZ ;  /* 0x0000000402117227 */ /* 0x000fc600078e00ff */
[----:B------:R-:W-:Y:S01]  /*22f0*/  ISETP.GT.U32.AND P6, PT, R0, R14, PT ;  /* 0x0000000e0000720c */ /* 0x000fe20003fc4070 */
[----:B------:R-:W-:Y:S02]  /*2300*/  IMAD.MOV R16, RZ, RZ, -R16 ;  /* 0x000000ffff107224 */ /* 0x000fe400078e0a10 */
[----:B------:R-:W-:Y:S01]  /*2310*/  @!P2 IMAD.IADD R10, R10, 0x1, -R0 ;  /* 0x000000010a0aa824 */ /* 0x000fe200078e0a00 */
[----:B------:R-:W-:Y:S01]  /*2320*/  ISETP.GE.AND P2, PT, R6, RZ, PT ;  /* 0x000000ff0600720c */ /* 0x000fe20003f46270 */
[----:B------:R-:W-:Y:S02]  /*2330*/  @!P5 IMAD.MOV R5, RZ, RZ, -R5 ;  /* 0x000000ffff05d224 */ /* 0x000fe400078e0a05 */
[----:B------:R-:W-:Y:S01]  /*2340*/  IMAD.HI.U32 R6, R2, R12, RZ ;  /* 0x0000000c02067227 */ /* 0x000fe200078e00ff */
[----:B------:R-:W-:Y:S02]  /*2350*/  ISETP.GT.U32.AND P5, PT, R0, R10, PT ;  /* 0x0000000a0000720c */ /* 0x000fe40003fa4070 */
[----:B------:R0:W-:Y:S01]  /*2360*/  STL [R1+0x150], R5 ;  /* 0x0001500501007387 */ /* 0x0001e20000100800 */
[----:B------:R-:W-:-:S02]  /*2370*/  IMAD.MOV R11, RZ, RZ, -R17 ;  /* 0x000000ffff0b7224 */ /* 0x000fc400078e0a11 */
[C---:B------:R-:W-:Y:S02]  /*2380*/  IMAD R15, R0.reuse, R16, R15 ;  /* 0x00000010000f7224 */ /* 0x040fe400078e020f */
[----:B------:R-:W-:Y:S02]  /*2390*/  IMAD.MOV R6, RZ, RZ, -R6 ;  /* 0x000000ffff067224 */ /* 0x000fe400078e0a06 */
[C---:B------:R-:W-:Y:S02]  /*23a0*/  IMAD R4, R0.reuse, R11, R4 ;  /* 0x0000000b00047224 */ /* 0x040fe400078e0204 */
[----:B------:R-:W-:Y:S01]  /*23b0*/  @!P1 IMAD.MOV R8, RZ, RZ, -R8 ;  /* 0x000000ffff089224 */ /* 0x000fe200078e0a08 */
[C---:B------:R-:W-:Y:S01]  /*23c0*/  ISETP.GT.U32.AND P1, PT, R0.reuse, R15, PT ;  /* 0x0000000f0000720c */ /* 0x040fe20003f24070 */
[----:B0-----:R-:W-:Y:S02]  /*23d0*/  IMAD.MOV.U32 R5, RZ, RZ, R7 ;  /* 0x000000ffff057224 */ /* 0x001fe400078e0007 */
[C---:B------:R-:W-:Y:S01]  /*23e0*/  IMAD R12, R0.reuse, R6, R12 ;  /* 0x00000006000c7224 */ /* 0x040fe200078e020c */
[----:B------:R-:W-:Y:S01]  /*23f0*/  STL [R1+0x154], R8 ;  /* 0x0001540801007387 */ /* 0x000fe20000100800 */
[----:B------:R-:W-:Y:S01]  /*2400*/  @!P4 IMAD.MOV R5, RZ, RZ, -R5 ;  /* 0x000000ffff05c224 */ /* 0x000fe200078e0a05 */
[----:B------:R-:W-:Y:S01]  /*2410*/  ISETP.GT.U32.AND P4, PT, R0, R4, PT ;  /* 0x000000040000720c */ /* 0x000fe20003f84070 */
[--C-:B------:R-:W-:Y:S01]  /*2420*/  @!P6 IMAD.IADD R14, R14, 0x1, -R0.reuse ;  /* 0x000000010e0ee824 */ /* 0x100fe200078e0a00 */
[----:B------:R-:W-:Y:S01]  /*2430*/  ISETP.GT.U32.AND P6, PT, R0, R12, PT ;  /* 0x0000000c0000720c */ /* 0x000fe20003fc4070 */
[----:B------:R-:W-:Y:S01]  /*2440*/  VIADD R16, R29, 0x60 ;  /* 0x000000601d107836 */ /* 0x000fe20000000000 */
[----:B------:R0:W-:Y:S01]  /*2450*/  STL [R1+0x158], R5 ;  /* 0x0001580501007387 */ /* 0x0001e20000100800 */
[--C-:B------:R-:W-:Y:S01]  /*2460*/  @!P5 IMAD.IADD R10, R10, 0x1, -R0.reuse ;  /* 0x000000010a0ad824 */ /* 0x100fe200078e0a00 */
[----:B------:R-:W-:Y:S01]  /*2470*/  ISETP.GE.AND P5, PT, R3, RZ, PT ;  /* 0x000000ff0300720c */ /* 0x000fe20003fa6270 */
[----:B------:R-:W-:Y:S01]  /*2480*/  VIADD R3, R29, 0x5f ;  /* 0x0000005f1d037836 */ /* 0x000fe20000000000 */
[----:B------:R-:W-:Y:S01]  /*2490*/  IABS R6, R16 ;  /* 0x0000001000067213 */ /* 0x000fe20000000000 */
[--C-:B------:R-:W-:Y:S01]  /*24a0*/  @!P1 IMAD.IADD R15, R15, 0x1, -R0.reuse ;  /* 0x000000010f0f9824 */ /* 0x100fe200078e0a00 */
[----:B------:R-:W-:Y:S01]  /*24b0*/  ISETP.GE.AND P1, PT, R9, RZ, PT ;  /* 0x000000ff0900720c */ /* 0x000fe20003f26270 */
[----:B------:R-:W-:Y:S01]  /*24c0*/  VIADD R9, R29, 0x5e ;  /* 0x0000005e1d097836 */ /* 0x000fe20000000000 */
[----:B------:R-:W-:Y:S01]  /*24d0*/  IABS R7, R3 ;  /* 0x0000000300077213 */ /* 0x000fe20000000000 */
[----:B------:R-:W-:Y:S01]  /*24e0*/  @!P4 IMAD.IADD R4, R4, 0x1, -R0 ;  /* 0x000000010404c824 */ /* 0x000fe200078e0a00 */
[----:B------:R-:W-:Y:S01]  /*24f0*/  ISETP.GT.U32.AND P4, PT, R0, R15, PT ;  /* 0x0000000f0000720c */ /* 0x000fe20003f84070 */
[----:B------:R-:W-:Y:S01]  /*2500*/  IMAD.HI.U32 R11, R2, R6, RZ ;  /* 0x00000006020b7227 */ /* 0x000fe200078e00ff */
[----:B------:R-:W-:-:S03]  /*2510*/  IABS R18, R9 ;  /* 0x0000000900127213 */ /* 0x000fc60000000000 */
[----:B------:R-:W-:Y:S01]  /*2520*/  @!P6 IMAD.IADD R12, R12, 0x1, -R0 ;  /* 0x000000010c0ce824 */ /* 0x000fe200078e0a00 */
[----:B------:R-:W-:Y:S01]  /*2530*/  ISETP.GT.U32.AND P6, PT, R0, R4, PT ;  /* 0x000000040000720c */ /* 0x000fe20003fc4070 */
[----:B0-----:R-:W-:Y:S02]  /*2540*/  IMAD.MOV.U32 R5, RZ, RZ, R10 ;  /* 0x000000ffff057224 */ /* 0x001fe400078e000a */
[----:B------:R-:W-:Y:S02]  /*2550*/  IMAD.MOV R11, RZ, RZ, -R11 ;  /* 0x000000ffff0b7224 */ /* 0x000fe400078e0a0b */
[----:B------:R-:W-:-:S04]  /*2560*/  IMAD.HI.U32 R10, R2, R7, RZ ;  /* 0x00000007020a7227 */ /* 0x000fc800078e00ff */
[C---:B------:R-:W-:Y:S02]  /*2570*/  IMAD R6, R0.reuse, R11, R6 ;  /* 0x0000000b00067224 */ /* 0x040fe400078e0206 */
[----:B------:R-:W-:Y:S02]  /*2580*/  IMAD.MOV R10, RZ, RZ, -R10 ;  /* 0x000000ffff0a7224 */ /* 0x000fe400078e0a0a */
[--C-:B------:R-:W-:Y:S01]  /*2590*/  @!P4 IMAD.IADD R15, R15, 0x1, -R0.reuse ;  /* 0x000000010f0fc824 */ /* 0x100fe200078e0a00 */
[C---:B------:R-:W-:Y:S01]  /*25a0*/  ISETP.GT.U32.AND P4, PT, R0.reuse, R6, PT ;  /* 0x000000060000720c */ /* 0x040fe20003f84070 */
[----:B------:R-:W-:Y:S02]  /*25b0*/  IMAD R7, R0, R10, R7 ;  /* 0x0000000a00077224 */ /* 0x000fe400078e0207 */
[----:B------:R-:W-:Y:S02]  /*25c0*/  @!P6 IMAD.IADD R4, R4, 0x1, -R0 ;  /* 0x000000010404e824 */ /* 0x000fe400078e0a00 */
[----:B------:R-:W-:Y:S01]  /*25d0*/  @!P0 IMAD.MOV R5, RZ, RZ, -R5 ;  /* 0x000000ffff058224 */ /* 0x000fe200078e0a05 */
[C---:B------:R-:W-:Y:S01]  /*25e0*/  ISETP.GT.U32.AND P6, PT, R0.reuse, R7, PT ;  /* 0x000000070000720c */ /* 0x040fe20003fc4070 */
[----:B------:R-:W-:Y:S01]  /*25f0*/  VIADD R11, R29, 0x5d ;  /* 0x0000005d1d0b7836 */ /* 0x000fe20000000000 */
[----:B------:R-:W-:Y:S01]  /*2600*/  ISETP.GT.U32.AND P0, PT, R0, R12, PT ;  /* 0x0000000c0000720c */ /* 0x000fe20003f04070 */
[----:B------:R-:W-:Y:S01]  /*2610*/  IMAD.MOV.U32 R8, RZ, RZ, R14 ;  /* 0x000000ffff087224 */ /* 0x000fe200078e000e */
[----:B------:R0:W-:Y:S01]  /*2620*/  STL [R1+0x1ac], R5 ;  /* 0x0001ac0501007387 */ /* 0x0001e20000100800 */
[----:B------:R-:W-:Y:S01]  /*2630*/  IMAD.HI.U32 R19, R2, R18, RZ ;  /* 0x0000001202137227 */ /* 0x000fe200078e00ff */
[----:B------:R-:W-:-:S03]  /*2640*/  IABS R10, R11 ;  /* 0x0000000b000a7213 */ /* 0x000fc60000000000 */
[----:B------:R-:W-:Y:S01]  /*2650*/  @!P4 IMAD.IADD R6, R6, 0x1, -R0 ;  /* 0x000000010606c824 */ /* 0x000fe200078e0a00 */
[----:B------:R-:W-:Y:S01]  /*2660*/  ISETP.GE.AND P4, PT, R3, RZ, PT ;  /* 0x000000ff0300720c */ /* 0x000fe20003f86270 */
[----:B------:R-:W-:Y:S02]  /*2670*/  @!P3 IMAD.MOV R8, RZ, RZ, -R8 ;  /* 0x000000ffff08b224 */ /* 0x000fe400078e0a08 */
[----:B------:R-:W-:Y:S01]  /*2680*/  @!P6 IMAD.IADD R7, R7, 0x1, -R0 ;  /* 0x000000010707e824 */ /* 0x000fe200078e0a00 */
[----:B------:R-:W-:Y:S01]  /*2690*/  ISETP.GT.U32.AND P6, PT, R0, R6, PT ;  /* 0x000000060000720c */ /* 0x000fe20003fc4070 */
[----:B0-----:R-:W-:Y:S01]  /*26a0*/  IMAD.MOV.U32 R5, RZ, RZ, R15 ;  /* 0x000000ffff057224 */ /* 0x001fe200078e000f */
[----:B------:R-:W-:Y:S01]  /*26b0*/  STL [R1+0x1a8], R8 ;  /* 0x0001a80801007387 */ /* 0x000fe20000100800 */
[----:B------:R-:W-:Y:S02]  /*26c0*/  IMAD.MOV R19, RZ, RZ, -R19 ;  /* 0x000000ffff137224 */ /* 0x000fe400078e0a13 */
[----:B------:R-:W-:-:S04]  /*26d0*/  IMAD.HI.U32 R17, R2, R10, RZ ;  /* 0x0000000a02117227 */ /* 0x000fc800078e00ff */
[----:B------:R-:W-:Y:S01]  /*26e0*/  @!P2 IMAD.MOV R5, RZ, RZ, -R5 ;  /* 0x000000ffff05a224 */ /* 0x000fe200078e0a05 */
[----:B------:R-:W-:Y:S01]  /*26f0*/  ISETP.GT.U32.AND P2, PT, R0, R7, PT ;  /* 0x000000070000720c */ /* 0x000fe20003f44070 */
[----:B------:R-:W-:Y:S01]  /*2700*/  @!P0 IMAD.IADD R12, R12, 0x1, -R0 ;  /* 0x000000010c0c8824 */ /* 0x000fe200078e0a00 */
[----:B------:R-:W-:Y:S01]  /*2710*/  ISETP.GE.AND P0, PT, R16, RZ, PT ;  /* 0x000000ff1000720c */ /* 0x000fe20003f06270 */
[C---:B------:R-:W-:Y:S01]  /*2720*/  IMAD R3, R0.reuse, R19, R18 ;  /* 0x0000001300037224 */ /* 0x040fe200078e0212 */
[----:B------:R0:W-:Y:S01]  /*2730*/  STL [R1+0x1a4], R5 ;  /* 0x0001a40501007387 */ /* 0x0001e20000100800 */
[----:B------:R-:W-:Y:S02]  /*2740*/  IMAD.MOV R17, RZ, RZ, -R17 ;  /* 0x000000ffff117224 */ /* 0x000fe400078e0a11 */
[----:B------:R-:W-:Y:S01]  /*2750*/  @!P5 IMAD.MOV R4, RZ, RZ, -R4 ;  /* 0x000000ffff04d224 */ /* 0x000fe200078e0a04 */
[----:B------:R-:W-:Y:S01]  /*2760*/  ISETP.GE.AND P5, PT, R9, RZ, PT ;  /* 0x000000ff0900720c */ /* 0x000fe20003fa6270 */
[C---:B------:R-:W-:Y:S01]  /*2770*/  VIADD R13, R29.reuse, 0x5c ;  /* 0x0000005c1d0d7836 */ /* 0x040fe20000000000 */
[C---:B------:R-:W-:Y:S01]  /*2780*/  ISETP.GT.U32.AND P3, PT, R0.reuse, R3, PT ;  /* 0x000000030000720c */ /* 0x040fe20003f64070 */
[----:B------:R-:W-:Y:S01]  /*2790*/  IMAD R9, R0, R17, R10 ;  /* 0x0000001100097224 */ /* 0x000fe200078e020a */
[----:B------:R1:W-:Y:S01]  /*27a0*/  STL [R1+0x1a0], R4 ;  /* 0x0001a00401007387 */ /* 0x0003e20000100800 */
[----:B------:R-:W-:Y:S01]  /*27b0*/  @!P6 IMAD.IADD R6, R6, 0x1, -R0 ;  /* 0x000000010606e824 */ /* 0x000fe200078e0a00 */
[----:B------:R-:W-:Y:S01]  /*27c0*/  IABS R16, R13 ;  /* 0x0000000d00107213 */ /* 0x000fe20000000000 */
[----:B0-----:R-:W-:Y:S01]  /*27d0*/  IMAD.MOV.U32 R5, RZ, RZ, R12 ;  /* 0x000000ffff057224 */ /* 0x001fe200078e000c */
[----:B------:R-:W-:Y:S01]  /*27e0*/  ISETP.GT.U32.AND P6, PT, R0, R9, PT ;  /* 0x000000090000720c */ /* 0x000fe20003fc4070 */
[----:B------:R-:W-:-:S02]  /*27f0*/  VIADD R10, R29, 0x5b ;  /* 0x0000005b1d0a7836 */ /* 0x000fc40000000000 */
[----:B------:R-:W-:Y:S01]  /*2800*/  @!P1 IMAD.MOV R5, RZ, RZ, -R5 ;  /* 0x000000ffff059224 */ /* 0x000fe200078e0a05 */
[----:B------:R-:W-:Y:S01]  /*2810*/  ISETP.GE.AND P1, PT, R11, RZ, PT ;  /* 0x000000ff0b00720c */ /* 0x000fe20003f26270 */
[----:B------:R-:W-:Y:S01]  /*2820*/  @!P2 IMAD.IADD R7, R7, 0x1, -R0 ;  /* 0x000000010707a824 */ /* 0x000fe200078e0a00 */
[----:B------:R-:W-:Y:S01]  /*2830*/  IABS R18, R10 ;  /* 0x0000000a00127213 */ /* 0x000fe20000000000 */
[----:B-1----:R-:W-:Y:S01]  /*2840*/  IMAD.HI.U32 R4, R2, R16, RZ ;  /* 0x0000001002047227 */ /* 0x002fe200078e00ff */
[----:B------:R0:W-:Y:S01]  /*2850*/  STL [R1+0x19c], R5 ;  /* 0x00019c0501007387 */ /* 0x0001e20000100800 */
[----:B------:R-:W-:Y:S02]  /*2860*/  ISETP.GE.AND P2, PT, R13, RZ, PT ;  /* 0x000000ff0d00720c */ /* 0x000fe40003f46270 */
[----:B------:R-:W-:Y:S02]  /*2870*/  IMAD.MOV R4, RZ, RZ, -R4 ;  /* 0x000000ffff047224 */ /* 0x000fe400078e0a04 */
[----:B------:R-:W-:Y:S01]  /*2880*/  @!P3 IMAD.IADD R3, R3, 0x1, -R0 ;  /* 0x000000010303b824 */ /* 0x000fe200078e0a00 */
[----:B------:R-:W-:Y:S01]  /*2890*/  ISETP.GE.AND P3, PT, R10, RZ, PT ;  /* 0x000000ff0a00720c */ /* 0x000fe20003f66270 */
[----:B------:R-:W-:-:S02]  /*28a0*/  IMAD R19, R0, R4, R16 ;  /* 0x0000000400137224 */ /* 0x000fc400078e0210 */
[----:B------:R-:W-:Y:S01]  /*28b0*/  @!P6 IMAD.IADD R9, R9, 0x1, -R0 ;  /* 0x000000010909e824 */ /* 0x000fe200078e0a00 */
[----:B------:R-:W-:Y:S01]  /*28c0*/  ISETP.GT.U32.AND P6, PT, R0, R3, PT ;  /* 0x000000030000720c */ /* 0x000fe20003fc4070 */
[----:B0-----:R-:W-:Y:S02]  /*28d0*/  IMAD.MOV.U32 R5, RZ, RZ, R6 ;  /* 0x000000ffff057224 */ /* 0x001fe400078e0006 */
[----:B------:R-:W-:-:S04]  /*28e0*/  IMAD.HI.U32 R6, R2, R18, RZ ;  /* 0x0000001202067227 */ /* 0x000fc800078e00ff */
[----:B------:R-:W-:Y:S01]  /*28f0*/  @!P0 IMAD.MOV R5, RZ, RZ, -R5 ;  /* 0x000000ffff058224 */ /* 0x000fe200078e0a05 */
[C---:B------:R-:W-:Y:S01]  /*2900*/  ISETP.GT.U32.AND P0, PT, R0.reuse, R9, PT ;  /* 0x000000090000720c */ /* 0x040fe20003f04070 */
[----:B------:R-:W-:Y:S02]  /*2910*/  IMAD.MOV R6, RZ, RZ, -R6 ;  /* 0x000000ffff067224 */ /* 0x000fe400078e0a06 */
[C---:B------:R-:W-:Y:S01]  /*2920*/  VIADD R11, R29.reuse, 0x5a ;  /* 0x0000005a1d0b7836 */ /* 0x040fe20000000000 */
[----:B------:R0:W-:Y:S01]  /*2930*/  STL [R1+0x198], R5 ;  /* 0x0001980501007387 */ /* 0x0001e20000100800 */
[C---:B------:R-:W-:Y:S02]  /*2940*/  IMAD R18, R0.reuse, R6, R18 ;  /* 0x0000000600127224 */ /* 0x040fe400078e0212 */
[----:B------:R-:W-:Y:S01]  /*2950*/  VIADD R10, R29, 0x59 ;  /* 0x000000591d0a7836 */ /* 0x000fe20000000000 */
[----:B------:R-:W-:Y:S01]  /*2960*/  IABS R14, R11 ;  /* 0x0000000b000e7213 */ /* 0x000fe20000000000 */
[----:B------:R-:W-:Y:S01]  /*2970*/  @!P6 IMAD.IADD R3, R3, 0x1, -R0 ;  /* 0x000000010303e824 */ /* 0x000fe200078e0a00 */
[----:B------:R-:W-:Y:S01]  /*2980*/  ISETP.GT.U32.AND P6, PT, R0, R18, PT ;  /* 0x000000120000720c */ /* 0x000fe20003fc4070 */
[----:B------:R-:W-:Y:S01]  /*2990*/  VIADD R4, R29, 0x58 ;  /* 0x000000581d047836 */ /* 0x000fe20000000000 */
[----:B------:R-:W-:Y:S01]  /*29a0*/  IABS R17, R10 ;  /* 0x0000000a00117213 */ /* 0x000fe20000000000 */
[----:B------:R-:W-:-:S03]  /*29b0*/  IMAD.HI.U32 R6, R2, R14, RZ ;  /* 0x0000000e02067227 */ /* 0x000fc600078e00ff */
[----:B------:R-:W-:Y:S01]  /*29c0*/  IABS R16, R4 ;  /* 0x0000000400107213 */ /* 0x000fe20000000000 */
[----:B0-----:R-:W-:Y:S02]  /*29d0*/  IMAD.MOV.U32 R5, RZ, RZ, R7 ;  /* 0x000000ffff057224 */ /* 0x001fe400078e0007 */
[----:B------:R-:W-:Y:S01]  /*29e0*/  @!P0 IMAD.IADD R9, R9, 0x1, -R0 ;  /* 0x0000000109098824 */ /* 0x000fe200078e0a00 */
[----:B------:R-:W-:Y:S01]  /*29f0*/  ISETP.GE.AND P0, PT, R11, RZ, PT ;  /* 0x000000ff0b00720c */ /* 0x000fe20003f06270 */
[----:B------:R-:W-:Y:S01]  /*2a00*/  @!P4 IMAD.MOV R5, RZ, RZ, -R5 ;  /* 0x000000ffff05c224 */ /* 0x000fe200078e0a05 */
[----:B------:R-:W-:Y:S01]  /*2a10*/  ISETP.GT.U32.AND P4, PT, R0, R19, PT ;  /* 0x000000130000720c */ /* 0x000fe20003f84070 */
[----:B------:R-:W-:-:S03]  /*2a20*/  IMAD.HI.U32 R7, R2, R17, RZ ;  /* 0x0000001102077227 */ /* 0x000fc600078e00ff */
[----:B------:R0:W-:Y:S01]  /*2a30*/  STL [R1+0x194], R5 ;  /* 0x0001940501007387 */ /* 0x0001e20000100800 */
[----:B------:R-:W-:Y:S02]  /*2a40*/  IMAD.MOV R11, RZ, RZ, -R6 ;  /* 0x000000ffff0b7224 */ /* 0x000fe400078e0a06 */
[----:B------:R-:W-:Y:S02]  /*2a50*/  IMAD.MOV R7, RZ, RZ, -R7 ;  /* 0x000000ffff077224 */ /* 0x000fe400078e0a07 */
[----:B------:R-:W-:Y:S02]  /*2a60*/  IMAD R14, R0, R11, R14 ;  /* 0x0000000b000e7224 */ /* 0x000fe400078e020e */
[--C-:B------:R-:W-:Y:S02]  /*2a70*/  @!P6 IMAD.IADD R18, R18, 0x1, -R0.reuse ;  /* 0x000000011212e824 */ /* 0x100fe400078e0a00 */
[----:B------:R-:W-:Y:S01]  /*2a80*/  @!P4 IMAD.IADD R19, R19, 0x1, -R0 ;  /* 0x000000011313c824 */ /* 0x000fe200078e0a00 */
[----:B------:R-:W-:Y:S01]  /*2a90*/  ISETP.GE.AND P4, PT, R10, RZ, PT ;  /* 0x000000ff0a00720c */ /* 0x000fe20003f86270 */
[----:B0-----:R-:W-:Y:S01]  /*2aa0*/  IMAD.MOV.U32 R5, RZ, RZ, R3 ;  /* 0x000000ffff057224 */ /* 0x001fe200078e0003 */
[C---:B------:R-:W-:Y:S01]  /*2ab0*/  ISETP.GT.U32.AND P6, PT, R0.reuse, R18, PT ;  /* 0x000000120000720c */ /* 0x040fe20003fc4070 */
[----:B------:R-:W-:-:S02]  /*2ac0*/  IMAD R17, R0, R7, R17 ;  /* 0x0000000700117224 */ /* 0x000fc400078e0211 */
[----:B------:R-:W-:Y:S01]  /*2ad0*/  @!P5 IMAD.MOV R5, RZ, RZ, -R5 ;  /* 0x000000ffff05d224 */ /* 0x000fe200078e0a05 */
[----:B------:R-:W-:Y:S01]  /*2ae0*/  ISETP.GT.U32.AND P5, PT, R0, R19, PT ;  /* 0x000000130000720c */ /* 0x000fe20003fa4070 */
[----:B------:R-:W-:-:S03]  /*2af0*/  IMAD.HI.U32 R6, R2, R16, RZ ;  /* 0x0000001002067227 */ /* 0x000fc600078e00ff */
[----:B------:R0:W-:Y:S01]  /*2b00*/  STL [R1+0x190], R5 ;  /* 0x0001900501007387 */ /* 0x0001e20000100800 */
[----:B------:R-:W-:Y:S02]  /*2b10*/  IMAD.MOV R6, RZ, RZ, -R6 ;  /* 0x000000ffff067224 */ /* 0x000fe400078e0a06 */
[----:B------:R-:W-:Y:S02]  /*2b20*/  VIADD R10, R29, 0x57 ;  /* 0x000000571d0a7836 */ /* 0x000fe40000000000 */
[----:B------:R-:W-:Y:S02]  /*2b30*/  IMAD R16, R0, R6, R16 ;  /* 0x0000000600107224 */ /* 0x000fe400078e0210 */
[--C-:B------:R-:W-:Y:S01]  /*2b40*/  @!P6 IMAD.IADD R18, R18, 0x1, -R0.reuse ;  /* 0x000000011212e824 */ /* 0x100fe200078e0a00 */
[----:B------:R-:W-:Y:S01]  /*2b50*/  IABS R12, R10 ;  /* 0x0000000a000c7213 */ /* 0x000fe20000000000 */
[----:B------:R-:W-:Y:S01]  /*2b60*/  @!P5 IMAD.IADD R19, R19, 0x1, -R0 ;  /* 0x000000011313d824 */ /* 0x000fe200078e0a00 */
[C---:B------:R-:W-:Y:S01]  /*2b70*/  ISETP.GT.U32.AND P5, PT, R0.reuse, R17, PT ;  /* 0x000000110000720c */ /* 0x040fe20003fa4070 */
[----:B0-----:R-:W-:Y:S01]  /*2b80*/  IMAD.MOV.U32 R5, RZ, RZ, R9 ;  /* 0x000000ffff057224 */ /* 0x001fe200078e0009 */
[----:B------:R-:W-:Y:S01]  /*2b90*/  ISETP.GT.U32.AND P6, PT, R0, R16, PT ;  /* 0x000000100000720c */ /* 0x000fe20003fc4070 */
[----:B------:R-:W-:-:S04]  /*2ba0*/  IMAD.HI.U32 R15, R2, R12, RZ ;  /* 0x0000000c020f7227 */ /* 0x000fc800078e00ff */
[----:B------:R-:W-:Y:S01]  /*2bb0*/  @!P1 IMAD.MOV R5, RZ, RZ, -R5 ;  /* 0x000000ffff059224 */ /* 0x000fe200078e0a05 */
[C---:B------:R-:W-:Y:S01]  /*2bc0*/  ISETP.GT.U32.AND P1, PT, R0.reuse, R14, PT ;  /* 0x0000000e0000720c */ /* 0x040fe20003f24070 */
[----:B------:R-:W-:Y:S02]  /*2bd0*/  VIADD R3, R29, 0x56 ;  /* 0x000000561d037836 */ /* 0x000fe40000000000 */
[----:B------:R-:W-:Y:S01]  /*2be0*/  IMAD.MOV R15, RZ, RZ, -R15 ;  /* 0x000000ffff0f7224 */ /* 0x000fe200078e0a0f */
[----:B------:R0:W-:Y:S01]  /*2bf0*/  STL [R1+0x18c], R5 ;  /* 0x00018c0501007387 */ /* 0x0001e20000100800 */
[----:B------:R-:W-:Y:S01]  /*2c00*/  @!P5 IMAD.IADD R17, R17, 0x1, -R0 ;  /* 0x000000011111d824 */ /* 0x000fe200078e0a00 */
[----:B------:R-:W-:Y:S01]  /*2c10*/  IABS R9, R3 ;  /* 0x0000000300097213 */ /* 0x000fe20000000000 */
[----:B------:R-:W-:Y:S02]  /*2c20*/  IMAD R12, R0, R15, R12 ;  /* 0x0000000f000c7224 */ /* 0x000fe400078e020c */
[----:B------:R-:W-:Y:S01]  /*2c30*/  @!P6 IMAD.IADD R16, R16, 0x1, -R0 ;  /* 0x000000011010e824 */ /* 0x000fe200078e0a00 */
[----:B------:R-:W-:Y:S01]  /*2c40*/  ISETP.GT.U32.AND P6, PT, R0, R17, PT ;  /* 0x000000110000720c */ /* 0x000fe20003fc4070 */
[----:B------:R-:W-:-:S02]  /*2c50*/  VIADD R13, R29, 0x54 ;  /* 0x000000541d0d7836 */ /* 0x000fc40000000000 */
[----:B------:R-:W-:Y:S01]  /*2c60*/  @!P1 IMAD.IADD R14, R14, 0x1, -R0 ;  /* 0x000000010e0e9824 */ /* 0x000fe200078e0a00 */
[----:B------:R-:W-:Y:S01]  /*2c70*/  ISETP.GE.AND P1, PT, R4, RZ, PT ;  /* 0x000000ff0400720c */ /* 0x000fe20003f26270 */
[----:B------:R-:W-:Y:S01]  /*2c80*/  IMAD.HI.U32 R4, R2, R9, RZ ;  /* 0x0000000902047227 */ /* 0x000fe200078e00ff */
[----:B------:R-:W-:Y:S02]  /*2c90*/  IABS R6, R13 ;  /* 0x0000000d00067213 */ /* 0x000fe40000000000 */
[----:B------:R-:W-:Y:S01]  /*2ca0*/  ISETP.GT.U32.AND P5, PT, R0, R14, PT ;  /* 0x0000000e0000720c */ /* 0x000fe20003fa4070 */
[----:B------:R-:W-:Y:S02]  /*2cb0*/  IMAD.MOV.U32 R8, RZ, RZ, R19 ;  /* 0x000000ffff087224 */ /* 0x000fe400078e0013 */
[----:B------:R-:W-:Y:S02]  /*2cc0*/  IMAD.MOV R4, RZ, RZ, -R4 ;  /* 0x000000ffff047224 */ /* 0x000fe400078e0a04 */
[----:B0-----:R-:W-:-:S02]  /*2cd0*/  IMAD.MOV.U32 R5, RZ, RZ, R18 ;  /* 0x000000ffff057224 */ /* 0x001fc400078e0012 */
[----:B------:R-:W-:Y:S01]  /*2ce0*/  @!P2 IMAD.MOV R8, RZ, RZ, -R8 ;  /* 0x000000ffff08a224 */ /* 0x000fe200078e0a08 */
[----:B------:R-:W-:Y:S01]  /*2cf0*/  ISETP.GT.U32.AND P2, PT, R0, R16, PT ;  /* 0x000000100000720c */ /* 0x000fe20003f44070 */
[----:B------:R-:W-:Y:S01]  /*2d00*/  @!P3 IMAD.MOV R5, RZ, RZ, -R5 ;  /* 0x000000ffff05b224 */ /* 0x000fe200078e0a05 */
[----:B------:R-:W-:Y:S01]  /*2d10*/  ISETP.GE.AND P3, PT, R10, RZ, PT ;  /* 0x000000ff0a00720c */ /* 0x000fe20003f66270 */
[----:B------:R-:W-:Y:S01]  /*2d20*/  IMAD R9, R0, R4, R9 ;  /* 0x0000000400097224 */ /* 0x000fe200078e0209 */
[----:B------:R0:W-:Y:S01]  /*2d30*/  STL [R1+0x188], R8 ;  /* 0x0001880801007387 */ /* 0x0001e20000100800 */
[--C-:B------:R-:W-:Y:S01]  /*2d40*/  @!P5 IMAD.IADD R14, R14, 0x1, -R0.reuse ;  /* 0x000000010e0ed824 */ /* 0x100fe200078e0a00 */
[----:B------:R-:W-:Y:S01]  /*2d50*/  ISETP.GT.U32.AND P5, PT, R0, R12, PT ;  /* 0x0000000c0000720c */ /* 0x000fe20003fa4070 */
[----:B------:R-:W-:Y:S01]  /*2d60*/  IMAD.HI.U32 R10, R2, R6, RZ ;  /* 0x00000006020a7227 */ /* 0x000fe200078e00ff */
[----:B------:R1:W-:Y:S03]  /*2d70*/  STL [R1+0x184], R5 ;  /* 0x0001840501007387 */ /* 0x0003e60000100800 */
[----:B------:R-:W-:Y:S01]  /*2d80*/  @!P6 IMAD.IADD R17, R17, 0x1, -R0 ;  /* 0x000000011111e824 */ /* 0x000fe200078e0a00 */
[----:B------:R-:W-:Y:S01]  /*2d90*/  ISETP.GT.U32.AND P6, PT, R0, R9, PT ;  /* 0x000000090000720c */ /* 0x000fe20003fc4070 */
[----:B------:R-:W-:-:S02]  /*2da0*/  VIADD R11, R29, 0x55 ;  /* 0x000000551d0b7836 */ /* 0x000fc40000000000 */
[----:B------:R-:W-:Y:S02]  /*2db0*/  IMAD.MOV R10, RZ, RZ, -R10 ;  /* 0x000000ffff0a7224 */ /* 0x000fe400078e0a0a */
[----:B0-----:R-:W-:Y:S01]  /*2dc0*/  IMAD.MOV.U32 R8, RZ, RZ, R17 ;  /* 0x000000ffff087224 */ /* 0x001fe200078e0011 */
[----:B------:R-:W-:Y:S01]  /*2dd0*/  IABS R7, R11 ;  /* 0x0000000b00077213 */ /* 0x000fe20000000000 */
[----:B------:R-:W-:Y:S02]  /*2de0*/  @!P5 IMAD.IADD R12, R12, 0x1, -R0 ;  /* 0x000000010c0cd824 */ /* 0x000fe400078e0a00 */
[----:B-1----:R-:W-:Y:S02]  /*2df0*/  IMAD.MOV.U32 R5, RZ, RZ, R14 ;  /* 0x000000ffff057224 */ /* 0x002fe400078e000e */
[C---:B------:R-:W-:Y:S02]  /*2e00*/  IMAD R6, R0.reuse, R10, R6 ;  /* 0x0000000a00067224 */ /* 0x040fe400078e0206 */
[----:B------:R-:W-:Y:S01]  /*2e10*/  @!P0 IMAD.MOV R5, RZ, RZ, -R5 ;  /* 0x000000ffff058224 */ /* 0x000fe200078e0a05 */
[----:B------:R-:W-:Y:S01]  /*2e20*/  ISETP.GT.U32.AND P0, PT, R0, R12, PT ;  /* 0x0000000c0000720c */ /* 0x000fe20003f04070 */
[----:B------:R-:W-:-:S02]  /*2e30*/  VIADD R4, R29, 0x53 ;  /* 0x000000531d047836 */ /* 0x000fc40000000000 */
[----:B------:R-:W-:Y:S01]  /*2e40*/  @!P2 IMAD.IADD R16, R16, 0x1, -R0 ;  /* 0x000000011010a824 */ /* 0x000fe200078e0a00 */
[----:B------:R0:W-:Y:S01]  /*2e50*/  STL [R1+0x180], R5 ;  /* 0x0001800501007387 */ /* 0x0001e20000100800 */
[----:B------:R-:W-:Y:S01]  /*2e60*/  @!P4 IMAD.MOV R8, RZ, RZ, -R8 ;  /* 0x000000ffff08c224 */ /* 0x000fe200078e0a08 */
[----:B------:R-:W-:Y:S01]  /*2e70*/  ISETP.GT.U32.AND P4, PT, R0, R6, PT ;  /* 0x000000060000720c */ /* 0x000fe20003f84070 */
[----:B------:R-:W-:Y:S01]  /*2e80*/  IMAD.HI.U32 R15, R2, R7, RZ ;  /* 0x00000007020f7227 */ /* 0x000fe200078e00ff */
[----:B------:R-:W-:Y:S02]  /*2e90*/  ISETP.GE.AND P2, PT, R3, RZ, PT ;  /* 0x000000ff0300720c */ /* 0x000fe40003f46270 */
[----:B------:R-:W-:Y:S01]  /*2ea0*/  IABS R3, R4 ;  /* 0x0000000400037213 */ /* 0x000fe20000000000 */
[----:B------:R-:W-:Y:S01]  /*2eb0*/  @!P6 IMAD.IADD R9, R9, 0x1, -R0 ;  /* 0x000000010909e824 */ /* 0x000fe200078e0a00 */
[----:B------:R-:W-:Y:S01]  /*2ec0*/  STL [R1+0x17c], R8 ;  /* 0x00017c0801007387 */ /* 0x000fe20000100800 */
[----:B------:R-:W-:-:S02]  /*2ed0*/  IMAD.MOV R15, RZ, RZ, -R15 ;  /* 0x000000ffff0f7224 */ /* 0x000fc400078e0a0f */
[----:B0-----:R-:W-:Y:S01]  /*2ee0*/  IMAD.MOV.U32 R5, RZ, RZ, R16 ;  /* 0x000000ffff057224 */ /* 0x001fe200078e0010 */
[C---:B------:R-:W-:Y:S01]  /*2ef0*/  ISETP.GT.U32.AND P6, PT, R0.reuse, R9, PT ;  /* 0x000000090000720c */ /* 0x040fe20003fc4070 */
[----:B------:R-:W-:Y:S02]  /*2f00*/  VIADD R10, R29, 0x52 ;  /* 0x000000521d0a7836 */ /* 0x000fe40000000000 */
[----:B------:R-:W-:Y:S01]  /*2f10*/  @!P1 IMAD.MOV R5, RZ, RZ, -R5 ;  /* 0x000000ffff059224 */ /* 0x000fe200078e0a05 */
[----:B------:R-:W-:Y:S01]  /*2f20*/  ISETP.GE.AND P1, PT, R11, RZ, PT ;  /* 0x000000ff0b00720c */ /* 0x000fe20003f26270 */
[----:B------:R-:W-:Y:S01]  /*2f30*/  IMAD R7, R0, R15, R7 ;  /* 0x0000000f00077224 */ /* 0x000fe200078e0207 */
[----:B------:R-:W-:Y:S01]  /*2f40*/  IABS R15, R10 ;  /* 0x0000000a000f7213 */ /* 0x000fe20000000000 */
[----:B------:R-:W-:Y:S01]  /*2f50*/  IMAD.HI.U32 R14, R2, R3, RZ ;  /* 0x00000003020e7227 */ /* 0x000fe200078e00ff */
[----:B------:R0:W-:Y:S02]  /*2f60*/  STL [R1+0x178], R5 ;  /* 0x0001780501007387 */ /* 0x0001e40000100800 */
[----:B------:R-:W-:Y:S01]  /*2f70*/  ISETP.GT.U32.AND P5, PT, R0, R7, PT ;  /* 0x000000070000720c */ /* 0x000fe20003fa4070 */
[----:B------:R-:W-:Y:S01]  /*2f80*/  @!P0 IMAD.IADD R12, R12, 0x1, -R0 ;  /* 0x000000010c0c8824 */ /* 0x000fe200078e0a00 */
[----:B------:R-:W-:Y:S01]  /*2f90*/  ISETP.GE.AND P0, PT, R13, RZ, PT ;  /* 0x000000ff0d00720c */ /* 0x000fe20003f06270 */
[----:B------:R-:W-:-:S02]  /*2fa0*/  IMAD.MOV R14, RZ, RZ, -R14 ;  /* 0x000000ffff0e7224 */ /* 0x000fc400078e0a0e */
[----:B------:R-:W-:Y:S01]  /*2fb0*/  @!P4 IMAD.IADD R6, R6, 0x1, -R0 ;  /* 0x000000010606c824 */ /* 0x000fe200078e0a00 */
[----:B------:R-:W-:Y:S01]  /*2fc0*/  ISETP.GE.AND P4, PT, R4, RZ, PT ;  /* 0x000000ff0400720c */ /* 0x000fe20003f86270 */
[----:B------:R-:W-:Y:S02]  /*2fd0*/  IMAD.MOV.U32 R11, RZ, RZ, R15 ;  /* 0x000000ffff0b7224 */ /* 0x000fe400078e000f */
[----:B0-----:R-:W-:Y:S02]  /*2fe0*/  IMAD.MOV.U32 R5, RZ, RZ, R12 ;  /* 0x000000ffff057224 */ /* 0x001fe400078e000c */
[C---:B------:R-:W-:Y:S02]  /*2ff0*/  IMAD R3, R0.reuse, R14, R3 ;  /* 0x0000000e00037224 */ /* 0x040fe400078e0203 */
[----:B------:R-:W-:Y:S01]  /*3000*/  @!P3 IMAD.MOV R5, RZ, RZ, -R5 ;  /* 0x000000ffff05b224 */ /* 0x000fe200078e0a05 */
[----:B------:R-:W-:Y:S01]  /*3010*/  ISETP.GT.U32.AND P3, PT, R0, R6, PT ;  /* 0x000000060000720c */ /* 0x000fe20003f64070 */
[----:B------:R-:W-:-:S03]  /*3020*/  IMAD.HI.U32 R13, R2, R11, RZ ;  /* 0x0000000b020d7227 */ /* 0x000fc600078e00ff */
[----:B------:R0:W-:Y:S01]  /*3030*/  STL [R1+0x174], R5 ;  /* 0x0001740501007387 */ /* 0x0001e20000100800 */
[--C-:B------:R-:W-:Y:S01]  /*3040*/  @!P6 IMAD.IADD R9, R9, 0x1, -R0.reuse ;  /* 0x000000010909e824 */ /* 0x100fe200078e0a00 */
[C---:B------:R-:W-:Y:S01]  /*3050*/  ISETP.GT.U32.AND P6, PT, R0.reuse, R3, PT ;  /* 0x000000030000720c */ /* 0x040fe20003fc4070 */
[----:B------:R-:W-:Y:S02]  /*3060*/  IMAD.MOV R13, RZ, RZ, -R13 ;  /* 0x000000ffff0d7224 */ /* 0x000fe400078e0a0d */
[--C-:B------:R-:W-:Y:S02]  /*3070*/  @!P5 IMAD.IADD R7, R7, 0x1, -R0.reuse ;  /* 0x000000010707d824 */ /* 0x100fe400078e0a00 */
[----:B------:R-:W-:Y:S02]  /*3080*/  IMAD R4, R0, R13, R11 ;  /* 0x0000000d00047224 */ /* 0x000fe400078e020b */
[----:B------:R-:W-:Y:S01]  /*3090*/  @!P3 IMAD.IADD R6, R6, 0x1, -R0 ;  /* 0x000000010606b824 */ /* 0x000fe200078e0a00 */
[C---:B------:R-:W-:Y:S01]  /*30a0*/  ISETP.GT.U32.AND P5, PT, R0.reuse, R7, PT ;  /* 0x000000070000720c */ /* 0x040fe20003fa4070 */
[----:B0-----:R-:W-:Y:S01]  /*30b0*/  IMAD.MOV.U32 R5, RZ, RZ, R9 ;  /* 0x000000ffff057224 */ /* 0x001fe200078e0009 */
[----:B------:R-:W-:Y:S01]  /*30c0*/  ISETP.GT.U32.AND P3, PT, R0, R4, PT ;  /* 0x000000040000720c */ /* 0x000fe20003f64070 */
[----:B------:R-:W-:-:S02]  /*30d0*/  VIADD R19, R29, 0x51 ;  /* 0x000000511d137836 */ /* 0x000fc40000000000 */
[--C-:B------:R-:W-:Y:S02]  /*30e0*/  @!P6 IMAD.IADD R3, R3, 0x1, -R0.reuse ;  /* 0x000000010303e824 */ /* 0x100fe400078e0a00 */
[----:B------:R-:W-:Y:S01]  /*30f0*/  @!P2 IMAD.MOV R5, RZ, RZ, -R5 ;  /* 0x000000ffff05a224 */ /* 0x000fe200078e0a05 */
[----:B------:R-:W-:Y:S01]  /*3100*/  ISETP.GE.AND P2, PT, R19, RZ, PT ;  /* 0x000000ff1300720c */ /* 0x000fe20003f46270 */
[C---:B------:R-:W-:Y:S01]  /*3110*/  VIADD R12, R29.reuse, 0x50 ;  /* 0x000000501d0c7836 */ /* 0x040fe20000000000 */
[----:B------:R-:W-:Y:S01]  /*3120*/  ISETP.GT.U32.AND P6, PT, R0, R3, PT ;  /* 0x000000030000720c */ /* 0x000fe20003fc4070 */
[----:B------:R-:W-:Y:S01]  /*3130*/  VIADD R9, R29, 0x4e ;  /* 0x0000004e1d097836 */ /* 0x000fe20000000000 */
[----:B------:R0:W-:Y:S01]  /*3140*/  STL [R1+0x170], R5 ;  /* 0x0001700501007387 */ /* 0x0001e20000100800 */
[--C-:B------:R-:W-:Y:S01]  /*3150*/  @!P5 IMAD.IADD R7, R7, 0x1, -R0.reuse ;  /* 0x000000010707d824 */ /* 0x100fe200078e0a00 */
[----:B------:R-:W-:Y:S01]  /*3160*/  IABS R19, R19 ;  /* 0x0000001300137213 */ /* 0x000fe20000000000 */
[----:B------:R-:W-:Y:S01]  /*3170*/  @!P3 IMAD.IADD R4, R4, 0x1, -R0 ;  /* 0x000000010404b824 */ /* 0x000fe200078e0a00 */
[----:B------:R-:W-:Y:S01]  /*3180*/  ISETP.GE.AND P5, PT, R10, RZ, PT ;  /* 0x000000ff0a00720c */ /* 0x000fe20003fa6270 */
[----:B------:R-:W-:-:S02]  /*3190*/  VIADD R10, R29, 0x4f ;  /* 0x0000004f1d0a7836 */ /* 0x000fc40000000000 */
[----:B------:R-:W-:Y:S01]  /*31a0*/  @!P1 IMAD.MOV R7, RZ, RZ, -R7 ;  /* 0x000000ffff079224 */ /* 0x000fe200078e0a07 */
[----:B------:R-:W-:Y:S01]  /*31b0*/  ISETP.GT.U32.AND P3, PT, R0, R4, PT ;  /* 0x000000040000720c */ /* 0x000fe20003f64070 */
[----:B------:R-:W-:Y:S01]  /*31c0*/  IMAD.HI.U32 R11, R2, R19, RZ ;  /* 0x00000013020b7227 */ /* 0x000fe200078e00ff */
[----:B------:R-:W-:Y:S02]  /*31d0*/  ISETP.GE.AND P1, PT, R12, RZ, PT ;  /* 0x000000ff0c00720c */ /* 0x000fe40003f26270 */
[----:B------:R-:W-:Y:S01]  /*31e0*/  IABS R12, R12 ;  /* 0x0000000c000c7213 */ /* 0x000fe20000000000 */
[----:B0-----:R-:W-:Y:S01]  /*31f0*/  IMAD.MOV.U32 R5, RZ, RZ, R6 ;  /* 0x000000ffff057224 */ /* 0x001fe200078e0006 */
[----:B------:R0:W-:Y:S01]  /*3200*/  STL [R1+0x16c], R7 ;  /* 0x00016c0701007387 */ /* 0x0001e20000100800 */
[--C-:B------:R-:W-:Y:S01]  /*3210*/  @!P6 IMAD.IADD R3, R3, 0x1, -R0.reuse ;  /* 0x000000010303e824 */ /* 0x100fe200078e0a00 */
[----:B------:R-:W-:Y:S01]  /*3220*/  ISETP.GE.AND P6, PT, R9, RZ, PT ;  /* 0x000000ff0900720c */ /* 0x000fe20003fc6270 */
[----:B------:R-:W-:Y:S01]  /*3230*/  @!P0 IMAD.MOV R5, RZ, RZ, -R5 ;  /* 0x000000ffff058224 */ /* 0x000fe200078e0a05 */
[----:B------:R-:W-:Y:S01]  /*3240*/  ISETP.GE.AND P0, PT, R10, RZ, PT ;  /* 0x000000ff0a00720c */ /* 0x000fe20003f06270 */
[----:B------:R-:W-:Y:S01]  /*3250*/  IMAD.MOV R11, RZ, RZ, -R11 ;  /* 0x000000ffff0b7224 */ /* 0x000fe200078e0a0b */
[----:B------:R-:W-:Y:S01]  /*3260*/  IABS R10, R10 ;  /* 0x0000000a000a7213 */ /* 0x000fe20000000000 */
[----:B------:R-:W-:Y:S01]  /*3270*/  @!P3 IMAD.IADD R4, R4, 0x1, -R0 ;  /* 0x000000010404b824 */ /* 0x000fe200078e0a00 */
[----:B------:R1:W-:Y:S01]  /*3280*/  STL [R1+0x168], R5 ;  /* 0x0001680501007387 */ /* 0x0003e20000100800 */
[----:B------:R-:W-:Y:S01]  /*3290*/  IMAD R19, R0, R11, R19 ;  /* 0x0000000b00137224 */ /* 0x000fe200078e0213 */
[----:B------:R-:W-:Y:S01]  /*32a0*/  IABS R9, R9 ;  /* 0x0000000900097213 */ /* 0x000fe20000000000 */
[----:B0-----:R-:W-:-:S04]  /*32b0*/  IMAD.HI.U32 R7, R2, R12, RZ ;  /* 0x0000000c02077227 */ /* 0x001fc800078e00ff */
[----:B------:R-:W-:-:S04]  /*32c0*/  IMAD.HI.U32 R6, R2, R10, RZ ;  /* 0x0000000a02067227 */ /* 0x000fc800078e00ff */
[----:B-1----:R-:W-:Y:S02]  /*32d0*/  IMAD.MOV.U32 R5, RZ, RZ, R3 ;  /* 0x000000ffff057224 */ /* 0x002fe400078e0003 */
[----:B------:R-:W-:Y:S02]  /*32e0*/  IMAD.MOV R7, RZ, RZ, -R7 ;  /* 0x000000ffff077224 */ /* 0x000fe400078e0a07 */
[----:B------:R-:W-:Y:S01]  /*32f0*/  @!P4 IMAD.MOV R5, RZ, RZ, -R5 ;  /* 0x000000ffff05c224 */ /* 0x000fe200078e0a05 */
[C---:B------:R-:W-:Y:S01]  /*3300*/  ISETP.GT.U32.AND P4, PT, R0.reuse, R19, PT ;  /* 0x000000130000720c */ /* 0x040fe20003f84070 */
[----:B------:R-:W-:Y:S02]  /*3310*/  IMAD.MOV R6, RZ, RZ, -R6 ;  /* 0x000000ffff067224 */ /* 0x000fe400078e0a06 */
[C---:B------:R-:W-:Y:S01]  /*3320*/  IMAD R12, R0.reuse, R7, R12 ;  /* 0x00000007000c7224 */ /* 0x040fe200078e020c */
[----:B------:R0:W-:Y:S01]  /*3330*/  STL [R1+0x160], R5 ;  /* 0x0001600501007387 */ /* 0x0001e20000100800 */
[----:B------:R-:W-:-:S02]  /*3340*/  IMAD R10, R0, R6, R10 ;  /* 0x00000006000a7224 */ /* 0x000fc400078e020a */
[C---:B------:R-:W-:Y:S01]  /*3350*/  VIADD R18, R29.reuse, 0x4d ;  /* 0x0000004d1d127836 */ /* 0x040fe20000000000 */
[----:B------:R-:W-:Y:S01]  /*3360*/  ISETP.GT.U32.AND P3, PT, R0, R12, PT ;  /* 0x0000000c0000720c */ /* 0x000fe20003f64070 */
[----:B------:R-:W-:Y:S02]  /*3370*/  VIADD R15, R29, 0x4c ;  /* 0x0000004c1d0f7836 */ /* 0x000fe40000000000 */
[----:B------:R-:W-:-:S03]  /*3380*/  IMAD.HI.U32 R3, R2, R9, RZ ;  /* 0x0000000902037227 */ /* 0x000fc600078e00ff */
[----:B------:R-:W-:Y:S01]  /*3390*/  IABS R17, R15 ;  /* 0x0000000f00117213 */ /* 0x000fe20000000000 */
[----:B0-----:R-:W-:Y:S01]  /*33a0*/  IMAD.MOV.U32 R5, RZ, RZ, R4 ;  /* 0x000000ffff057224 */ /* 0x001fe200078e0004 */
[----:B------:R-:W-:Y:S01]  /*33b0*/  IABS R4, R18 ;  /* 0x0000001200047213 */ /* 0x000fe20000000000 */
[--C-:B------:R-:W-:Y:S02]  /*33c0*/  @!P4 IMAD.IADD R19, R19, 0x1, -R0.reuse ;  /* 0x000000011313c824 */ /* 0x100fe400078e0a00 */
[----:B------:R-:W-:Y:S01]  /*33d0*/  @!P5 IMAD.MOV R5, RZ, RZ, -R5 ;  /* 0x000000ffff05d224 */ /* 0x000fe200078e0a05 */
[----:B------:R-:W-:Y:S01]  /*33e0*/  ISETP.GT.U32.AND P5, PT, R0, R10, PT ;  /* 0x0000000a0000720c */ /* 0x000fe20003fa4070 */
[----:B------:R-:W-:Y:S01]  /*33f0*/  @!P3 IMAD.IADD R12, R12, 0x1, -R0 ;  /* 0x000000010c0cb824 */ /* 0x000fe200078e0a00 */
[----:B------:R-:W-:Y:S01]  /*3400*/  ISETP.GT.U32.AND P4, PT, R0, R19, PT ;  /* 0x000000130000720c */ /* 0x000fe20003f84070 */
[----:B------:R-:W-:Y:S01]  /*3410*/  IMAD.MOV R3, RZ, RZ, -R3 ;  /* 0x000000ffff037224 */ /* 0x000fe200078e0a03 */
[----:B------:R0:W-:Y:S01]  /*3420*/  STL [R1+0x15c], R5 ;  /* 0x00015c0501007387 */ /* 0x0001e20000100800 */
[----:B------:R-:W-:Y:S01]  /*3430*/  IMAD.HI.U32 R11, R2, R4, RZ ;  /* 0x00000004020b7227 */ /* 0x000fe200078e00ff */
[----:B------:R-:W-:-:S03]  /*3440*/  ISETP.GT.U32.AND P3, PT, R0, R12, PT ;  /* 0x0000000c0000720c */ /* 0x000fc60003f64070 */
[----:B------:R-:W-:Y:S02]  /*3450*/  IMAD R9, R0, R3, R9 ;  /* 0x0000000300097224 */ /* 0x000fe400078e0209 */
[----:B------:R-:W-:-:S04]  /*3460*/  IMAD.HI.U32 R3, R2, R17, RZ ;  /* 0x0000001102037227 */ /* 0x000fc800078e00ff */
[--C-:B------:R-:W-:Y:S02]  /*3470*/  @!P5 IMAD.IADD R10, R10, 0x1, -R0.reuse ;  /* 0x000000010a0ad824 */ /* 0x100fe400078e0a00 */
[----:B------:R-:W-:Y:S02]  /*3480*/  IMAD.MOV R11, RZ, RZ, -R11 ;  /* 0x000000ffff0b7224 */ /* 0x000fe400078e0a0b */
[----:B------:R-:W-:Y:S01]  /*3490*/  IMAD.MOV R3, RZ, RZ, -R3 ;  /* 0x000000ffff037224 */ /* 0x000fe200078e0a03 */
[C---:B------:R-:W-:Y:S01]  /*34a0*/  ISETP.GT.U32.AND P5, PT, R0.reuse, R10, PT ;  /* 0x0000000a0000720c */ /* 0x040fe20003fa4070 */
[----:B------:R-:W-:Y:S01]  /*34b0*/  @!P4 IMAD.IADD R19, R19, 0x1, -R0 ;  /* 0x000000011313c824 */ /* 0x000fe200078e0a00 */
[C---:B------:R-:W-:Y:S01]  /*34c0*/  ISETP.GT.U32.AND P4, PT, R0.reuse, R9, PT ;  /* 0x000000090000720c */ /* 0x040fe20003f84070 */
[C---:B------:R-:W-:Y:S02]  /*34d0*/  IMAD R4, R0.reuse, R11, R4 ;  /* 0x0000000b00047224 */ /* 0x040fe400078e0204 */
[----:B------:R-:W-:-:S02]  /*34e0*/  IMAD R17, R0, R3, R17 ;  /* 0x0000000300117224 */ /* 0x000fc400078e0211 */
[--C-:B------:R-:W-:Y:S01]  /*34f0*/  @!P3 IMAD.IADD R12, R12, 0x1, -R0.reuse ;  /* 0x000000010c0cb824 */ /* 0x100fe200078e0a00 */
[----:B------:R-:W-:Y:S01]  /*3500*/  ISETP.GT.U32.AND P3, PT, R0, R4, PT ;  /* 0x000000040000720c */ /* 0x000fe20003f64070 */
[C---:B------:R-:W-:Y:S02]  /*3510*/  VIADD R7, R29.reuse, 0x4a ;  /* 0x0000004a1d077836 */ /* 0x040fe40000000000 */
[C---:B------:R-:W-:Y:S02]  /*3520*/  VIADD R6, R29.reuse, 0x4b ;  /* 0x0000004b1d067836 */ /* 0x040fe40000000000 */
[--C-:B------:R-:W-:Y:S01]  /*3530*/  @!P5 IMAD.IADD R10, R10, 0x1, -R0.reuse ;  /* 0x000000010a0ad824 */ /* 0x100fe200078e0a00 */
[----:B------:R-:W-:Y:S01]  /*3540*/  ISETP.GT.U32.AND P5, PT, R0, R17, PT ;  /* 0x000000110000720c */ /* 0x000fe20003fa4070 */
[----:B------:R-:W-:Y:S01]  /*3550*/  VIADD R3, R29, 0x49 ;  /* 0x000000491d037836 */ /* 0x000fe20000000000 */
[----:B------:R-:W-:Y:S01]  /*3560*/  IABS R16, R7 ;  /* 0x0000000700107213 */ /* 0x000fe20000000000 */
[----:B0-----:R-:W-:Y:S01]  /*3570*/  IMAD.MOV.U32 R5, RZ, RZ, R19 ;  /* 0x000000ffff057224 */ /* 0x001fe200078e0013 */
[----:B------:R-:W-:Y:S01]  /*3580*/  IABS R13, R6 ;  /* 0x00000006000d7213 */ /* 0x000fe20000000000 */
[----:B------:R-:W-:Y:S01]  /*3590*/  @!P4 IMAD.IADD R9, R9, 0x1, -R0 ;  /* 0x000000010909c824 */ /* 0x000fe200078e0a00 */
[----:B------:R-:W-:Y:S01]  /*35a0*/  ISETP.GE.AND P4, PT, R18, RZ, PT ;  /* 0x000000ff1200720c */ /* 0x000fe20003f86270 */
[----:B------:R-:W-:Y:S01]  /*35b0*/  @!P2 IMAD.MOV R5, RZ, RZ, -R5 ;  /* 0x000000ffff05a224 */ /* 0x000fe200078e0a05 */
[----:B------:R-:W-:Y:S01]  /*35c0*/  IABS R18, R3 ;  /* 0x0000000300127213 */ /* 0x000fe20000000000 */
[----:B------:R-:W-:Y:S01]  /*35d0*/  IMAD.HI.U32 R11, R2, R16, RZ ;  /* 0x00000010020b7227 */ /* 0x000fe200078e00ff */
[----:B------:R-:W-:-:S02]  /*35e0*/  ISETP.GT.U32.AND P2, PT, R0, R9, PT ;  /* 0x000000090000720c */ /* 0x000fc40003f44070 */
[----:B------:R0:W-:Y:S01]  /*35f0*/  STL [R1+0x14c], R5 ;  /* 0x00014c0501007387 */ /* 0x0001e20000100800 */
[--C-:B------:R-:W-:Y:S01]  /*3600*/  @!P3 IMAD.IADD R4, R4, 0x1, -R0.reuse ;  /* 0x000000010404b824 */ /* 0x100fe200078e0a00 */
[----:B------:R-:W-:Y:S01]  /*3610*/  ISETP.GE.AND P3, PT, R15, RZ, PT ;  /* 0x000000ff0f00720c */ /* 0x000fe20003f66270 */
[----:B------:R-:W-:Y:S02]  /*3620*/  @!P5 IMAD.IADD R17, R17, 0x1, -R0 ;  /* 0x000000011111d824 */ /* 0x000fe400078e0a00 */
[----:B------:R-:W-:Y:S02]  /*3630*/  IMAD.MOV R11, RZ, RZ, -R11 ;  /* 0x000000ffff0b7224 */ /* 0x000fe400078e0a0b */
[----:B------:R-:W-:Y:S01]  /*3640*/  IMAD.HI.U32 R14, R2, R13, RZ ;  /* 0x0000000d020e7227 */ /* 0x000fe200078e00ff */
[----:B------:R-:W-:-:S03]  /*3650*/  ISETP.GT.U32.AND P5, PT, R0, R17, PT ;  /* 0x000000110000720c */ /* 0x000fc60003fa4070 */
[----:B------:R-:W-:Y:S02]  /*3660*/  IMAD.MOV.U32 R15, RZ, RZ, R18 ;  /* 0x000000ffff0f7224 */ /* 0x000fe400078e0012 */
[----:B0-----:R-:W-:Y:S02]  /*3670*/  IMAD.MOV.U32 R5, RZ, RZ, R12 ;  /* 0x000000ffff057224 */ /* 0x001fe400078e000c */
[----:B------:R-:W-:Y:S02]  /*3680*/  IMAD R16, R0, R11, R16 ;  /* 0x0000000b00107224 */ /* 0x000fe400078e0210 */
[----:B------:R-:W-:Y:S02]  /*3690*/  IMAD.MOV R14, RZ, RZ, -R14 ;  /* 0x000000ffff0e7224 */ /* 0x000fe400078e0a0e */
[----:B------:R-:W-:-:S04]  /*36a0*/  IMAD.HI.U32 R11, R2, R15, RZ ;  /* 0x0000000f020b7227 */ /* 0x000fc800078e00ff */
[----:B------:R-:W-:Y:S01]  /*36b0*/  @!P1 IMAD.MOV R5, RZ, RZ, -R5 ;  /* 0x000000ffff059224 */ /* 0x000fe200078e0a05 */
[C---:B------:R-:W-:Y:S01]  /*36c0*/  ISETP.GT.U32.AND P1, PT, R0.reuse, R4, PT ;  /* 0x000000040000720c */ /* 0x040fe20003f24070 */
[C---:B------:R-:W-:Y:S02]  /*36d0*/  IMAD R13, R0.reuse, R14, R13 ;  /* 0x0000000e000d7224 */ /* 0x040fe400078e020d */
[----:B------:R-:W-:Y:S01]  /*36e0*/  @!P2 IMAD.IADD R9, R9, 0x1, -R0 ;  /* 0x000000010909a824 */ /* 0x000fe200078e0a00 */
[----:B------:R0:W-:Y:S01]  /*36f0*/  STL [R1+0x148], R5 ;  /* 0x0001480501007387 */ /* 0x0001e20000100800 */
[----:B------:R-:W-:Y:S01]  /*3700*/  IMAD.MOV R11, RZ, RZ, -R11 ;  /* 0x000000ffff0b7224 */ /* 0x000fe200078e0a0b */
[C---:B------:R-:W-:Y:S01]  /*3710*/  ISETP.GT.U32.AND P2, PT, R0.reuse, R13, PT ;  /* 0x0000000d0000720c */ /* 0x040fe20003f44070 */
[----:B------:R-:W-:Y:S02]  /*3720*/  IMAD.MOV.U32 R8, RZ, RZ, R10 ;  /* 0x000000ffff087224 */ /* 0x000fe400078e000a */
[----:B------:R-:W-:-:S02]  /*3730*/  IMAD R15, R0, R11, R15 ;  /* 0x0000000b000f7224 */ /* 0x000fc400078e020f */
[----:B------:R-:W-:Y:S02]  /*3740*/  @!P5 IMAD.IADD R17, R17, 0x1, -R0 ;  /* 0x000000011111d824 */ /* 0x000fe400078e0a00 */
[----:B------:R-:W-:Y:S01]  /*3750*/  @!P0 IMAD.MOV R8, RZ, RZ, -R8 ;  /* 0x000000ffff088224 */ /* 0x000fe200078e0a08 */
[----:B------:R-:W-:Y:S01]  /*3760*/  ISETP.GT.U32.AND P5, PT, R0, R15, PT ;  /* 0x0000000f0000720c */ /* 0x000fe20003fa4070 */
[----:B0-----:R-:W-:Y:S01]  /*3770*/  IMAD.MOV.U32 R5, RZ, RZ, R9 ;  /* 0x000000ffff057224 */ /* 0x001fe200078e0009 */
[----:B------:R-:W-:Y:S01]  /*3780*/  ISETP.GE.AND P0, PT, R6, RZ, PT ;  /* 0x000000ff0600720c */ /* 0x000fe20003f06270 */
[----:B------:R-:W-:Y:S01]  /*3790*/  VIADD R6, R29, 0x48 ;  /* 0x000000481d067836 */ /* 0x000fe20000000000 */
[----:B------:R-:W-:Y:S01]  /*37a0*/  STL [R1+0x144], R8 ;  /* 0x0001440801007387 */ /* 0x000fe20000100800 */
[----:B------:R-:W-:Y:S01]  /*37b0*/  @!P6 IMAD.MOV R5, RZ, RZ, -R5 ;  /* 0x000000ffff05e224 */ /* 0x000fe200078e0a05 */
[----:B------:R-:W-:Y:S01]  /*37c0*/  ISETP.GT.U32.AND P6, PT, R0, R16, PT ;  /* 0x000000100000720c */ /* 0x000fe20003fc4070 */
[--C-:B------:R-:W-:Y:S01]  /*37d0*/  @!P1 IMAD.IADD R4, R4, 0x1, -R0.reuse ;  /* 0x0000000104049824 */ /* 0x100fe200078e0a00 */
[----:B------:R-:W-:Y:S01]  /*37e0*/  ISETP.GE.AND P1, PT, R7, RZ, PT ;  /* 0x000000ff0700720c */ /* 0x000fe20003f26270 */
[----:B------:R-:W-:Y:S01]  /*37f0*/  VIADD R7, R29, 0x47 ;  /* 0x000000471d077836 */ /* 0x000fe20000000000 */
[----:B------:R-:W-:Y:S01]  /*3800*/  IABS R9, R6 ;  /* 0x0000000600097213 */ /* 0x000fe20000000000 */
[--C-:B------:R-:W-:Y:S01]  /*3810*/  @!P2 IMAD.IADD R13, R13, 0x1, -R0.reuse ;  /* 0x000000010d0da824 */ /* 0x100fe200078e0a00 */
[----:B------:R0:W-:Y:S01]  /*3820*/  STL [R1+0x140], R5 ;  /* 0x0001400501007387 */ /* 0x0001e20000100800 */
[----:B------:R-:W-:Y:S01]  /*3830*/  ISETP.GE.AND P2, PT, R3, RZ, PT ;  /* 0x000000ff0300720c */ /* 0x000fe20003f46270 */
[----:B------:R-:W-:Y:S01]  /*3840*/  @!P5 IMAD.IADD R15, R15, 0x1, -R0 ;  /* 0x000000010f0fd824 */ /* 0x000fe200078e0a00 */
[----:B------:R-:W-:Y:S01]  /*3850*/  IABS R3, R7 ;  /* 0x0000000700037213 */ /* 0x000fe20000000000 */
[----:B------:R-:W-:-:S04]  /*3860*/  IMAD.HI.U32 R10, R2, R9, RZ ;  /* 0x00000009020a7227 */ /* 0x000fc800078e00ff */
[----:B------:R-:W-:Y:S01]  /*3870*/  @!P6 IMAD.IADD R16, R16, 0x1, -R0 ;  /* 0x000000011010e824 */ /* 0x000fe200078e0a00 */
[C---:B------:R-:W-:Y:S01]  /*3880*/  ISETP.GT.U32.AND P6, PT, R0.reuse, R13, PT ;  /* 0x0000000d0000720c */ /* 0x040fe20003fc4070 */
[----:B0-----:R-:W-:Y:S02]  /*3890*/  IMAD.MOV.U32 R5, RZ, RZ, R4 ;  /* 0x000000ffff057224 */ /* 0x001fe400078e0004 */
[----:B------:R-:W-:Y:S01]  /*38a0*/  IMAD.MOV R10, RZ, RZ, -R10 ;  /* 0x000000ffff0a7224 */ /* 0x000fe200078e0a0a */
[C---:B------:R-:W-:Y:S01]  /*38b0*/  ISETP.GT.U32.AND P5, PT, R0.reuse, R16, PT ;  /* 0x000000100000720c */ /* 0x040fe20003fa4070 */
[----:B------:R-:W-:Y:S01]  /*38c0*/  @!P4 IMAD.MOV R5, RZ, RZ, -R5 ;  /* 0x000000ffff05c224 */ /* 0x000fe200078e0a05 */
[----:B------:R-:W-:Y:S01]  /*38d0*/  ISETP.GT.U32.AND P4, PT, R0, R15, PT ;  /* 0x0000000f0000720c */ /* 0x000fe20003f84070 */
[----:B------:R-:W-:-:S03]  /*38e0*/  IMAD.HI.U32 R12, R2, R3, RZ ;  /* 0x00000003020c7227 */ /* 0x000fc600078e00ff */
[----:B------:R0:W-:Y:S01]  /*38f0*/  STL [R1+0x130], R5 ;  /* 0x0001300501007387 */ /* 0x0001e20000100800 */
[C---:B------:R-:W-:Y:S02]  /*3900*/  IMAD R9, R0.reuse, R10, R9 ;  /* 0x0000000a00097224 */ /* 0x040fe400078e0209 */
[----:B------:R-:W-:Y:S02]  /*3910*/  IMAD.MOV R12, RZ, RZ, -R12 ;  /* 0x000000ffff0c7224 */ /* 0x000fe400078e0a0c */
[--C-:B------:R-:W-:Y:S01]  /*3920*/  @!P6 IMAD.IADD R13, R13, 0x1, -R0.reuse ;  /* 0x000000010d0de824 */ /* 0x100fe200078e0a00 */
[C---:B------:R-:W-:Y:S01]  /*3930*/  ISETP.GT.U32.AND P6, PT, R0.reuse, R9, PT ;  /* 0x000000090000720c */ /* 0x040fe20003fc4070 */
[C---:B------:R-:W-:Y:S02]  /*3940*/  IMAD R3, R0.reuse, R12, R3 ;  /* 0x0000000c00037224 */ /* 0x040fe400078e0203 */
[----:B------:R-:W-:Y:S02]  /*3950*/  VIADD R11, R29, 0x46 ;  /* 0x000000461d0b7836 */ /* 0x000fe40000000000 */
[----:B------:R-:W-:Y:S01]  /*3960*/  @!P4 IMAD.IADD R15, R15, 0x1, -R0 ;  /* 0x000000010f0fc824 */ /* 0x000fe200078e0a00 */
[----:B------:R-:W-:Y:S01]  /*3970*/  ISETP.GT.U32.AND P4, PT, R0, R3, PT ;  /* 0x000000030000720c */ /* 0x000fe20003f84070 */
[----:B------:R-:W-:Y:S01]  /*3980*/  VIADD R4, R29, 0x45 ;  /* 0x000000451d047836 */ /* 0x000fe20000000000 */
[----:B------:R-:W-:Y:S01]  /*3990*/  IABS R10, R11 ;  /* 0x0000000b000a7213 */ /* 0x000fe20000000000 */
[----:B------:R-:W-:-:S02]  /*39a0*/  IMAD.MOV.U32 R8, RZ, RZ, R17 ;  /* 0x000000ffff087224 */ /* 0x000fc400078e0011 */
[----:B------:R-:W-:Y:S01]  /*39b0*/  @!P5 IMAD.IADD R16, R16, 0x1, -R0 ;  /* 0x000000011010d824 */ /* 0x000fe200078e0a00 */
[----:B------:R-:W-:Y:S01]  /*39c0*/  IABS R19, R4 ;  /* 0x0000000400137213 */ /* 0x000fe20000000000 */
[----:B------:R-:W-:Y:S01]  /*39d0*/  IMAD.HI.U32 R12, R2, R10, RZ ;  /* 0x0000000a020c7227 */ /* 0x000fe200078e00ff */
[----:B------:R-:W-:-:S03]  /*39e0*/  ISETP.GE.AND P5, PT, R6, RZ, PT ;  /* 0x000000ff0600720c */ /* 0x000fc60003fa6270 */
[----:B------:R-:W-:Y:S01]  /*39f0*/  @!P6 IMAD.IADD R9, R9, 0x1, -R0 ;  /* 0x000000010909e824 */ /* 0x000fe200078e0a00 */
[----:B------:R-:W-:Y:S01]  /*3a00*/  ISETP.GE.AND P6, PT, R7, RZ, PT ;  /* 0x000000ff0700720c */ /* 0x000fe20003fc6270 */
[----:B------:R-:W-:-:S04]  /*3a10*/  IMAD.HI.U32 R14, R2, R19, RZ ;  /* 0x00000013020e7227 */ /* 0x000fc800078e00ff */
[----:B------:R-:W-:Y:S02]  /*3a20*/  VIADD R6, R29, 0x44 ;  /* 0x000000441d067836 */ /* 0x000fe40000000000 */
[----:B------:R-:W-:Y:S02]  /*3a30*/  IMAD.MOV R12, RZ, RZ, -R12 ;  /* 0x000000ffff0c7224 */ /* 0x000fe400078e0a0c */
[----:B------:R-:W-:Y:S02]  /*3a40*/  @!P4 IMAD.IADD R3, R3, 0x1, -R0 ;  /* 0x000000010303c824 */ /* 0x000fe400078e0a00 */
[----:B------:R-:W-:Y:S01]  /*3a50*/  @!P3 IMAD.MOV R8, RZ, RZ, -R8 ;  /* 0x000000ffff08b224 */ /* 0x000fe200078e0a08 */
[C---:B------:R-:W-:Y:S01]  /*3a60*/  ISETP.GT.U32.AND P3, PT, R0.reuse, R9, PT ;  /* 0x000000090000720c */ /* 0x040fe20003f64070 */
[----:B0-----:R-:W-:Y:S01]  /*3a70*/  IMAD.MOV.U32 R5, RZ, RZ, R13 ;  /* 0x000000ffff057224 */ /* 0x001fe200078e000d */
[----:B------:R-:W-:Y:S01]  /*3a80*/  ISETP.GT.U32.AND P4, PT, R0, R3, PT ;  /* 0x000000030000720c */ /* 0x000fe20003f84070 */
[----:B------:R-:W-:Y:S01]  /*3a90*/  IMAD.MOV R14, RZ, RZ, -R14 ;  /* 0x000000ffff0e7224 */ /* 0x000fe200078e0a0e */
[----:B------:R0:W-:Y:S01]  /*3aa0*/  STL [R1+0x12c], R8 ;  /* 0x00012c0801007387 */ /* 0x0001e20000100800 */
[----:B------:R-:W-:-:S02]  /*3ab0*/  VIADD R7, R29, 0x43 ;  /* 0x000000431d077836 */ /* 0x000fc40000000000 */
[C---:B------:R-:W-:Y:S01]  /*3ac0*/  IMAD R10, R0.reuse, R12, R10 ;  /* 0x0000000c000a7224 */ /* 0x040fe200078e020a */
[----:B------:R-:W-:Y:S01]  /*3ad0*/  IABS R12, R6 ;  /* 0x00000006000c7213 */ /* 0x000fe20000000000 */
[----:B------:R-:W-:Y:S02]  /*3ae0*/  @!P0 IMAD.MOV R5, RZ, RZ, -R5 ;  /* 0x000000ffff058224 */ /* 0x000fe400078e0a05 */
[----:B------:R-:W-:Y:S01]  /*3af0*/  IMAD R19, R0, R14, R19 ;  /* 0x0000000e00137224 */ /* 0x000fe200078e0213 */
[----:B------:R-:W-:Y:S01]  /*3b00*/  IABS R14, R7 ;  /* 0x00000007000e7213 */ /* 0x000fe20000000000 */
[----:B------:R-:W-:Y:S01]  /*3b10*/  IMAD.HI.U32 R13, R2, R12, RZ ;  /* 0x0000000c020d7227 */ /* 0x000fe200078e00ff */
[----:B------:R-:W-:Y:S01]  /*3b20*/  ISETP.GT.U32.AND P0, PT, R0, R10, PT ;  /* 0x0000000a0000720c */ /* 0x000fe20003f04070 */
[----:B------:R1:W-:Y:S02]  /*3b30*/  STL [R1+0x128], R5 ;  /* 0x0001280501007387 */ /* 0x0003e40000100800 */
[----:B0-----:R-:W-:-:S02]  /*3b40*/  IMAD.MOV.U32 R8, RZ, RZ, R16 ;  /* 0x000000ffff087224 */ /* 0x001fc400078e0010 */
[----:B------:R-:W-:Y:S01]  /*3b50*/  @!P3 IMAD.IADD R9, R9, 0x1, -R0 ;  /* 0x000000010909b824 */ /* 0x000fe200078e0a00 */
[----:B------:R-:W-:Y:S01]  /*3b60*/  ISETP.GE.AND P3, PT, R4, RZ, PT ;  /* 0x000000ff0400720c */ /* 0x000fe20003f66270 */
[----:B------:R-:W-:Y:S01]  /*3b70*/  @!P1 IMAD.MOV R8, RZ, RZ, -R8 ;  /* 0x000000ffff089224 */ /* 0x000fe200078e0a08 */
[----:B------:R-:W-:Y:S01]  /*3b80*/  ISETP.GT.U32.AND P1, PT, R0, R19, PT ;  /* 0x000000130000720c */ /* 0x000fe20003f24070 */
[----:B------:R-:W-:Y:S02]  /*3b90*/  IMAD.MOV R13, RZ, RZ, -R13 ;  /* 0x000000ffff0d7224 */ /* 0x000fe400078e0a0d */
[----:B-1----:R-:W-:Y:S01]  /*3ba0*/  IMAD.MOV.U32 R5, RZ, RZ, R15 ;  /* 0x000000ffff057224 */ /* 0x002fe200078e000f */
[----:B------:R0:W-:Y:S01]  /*3bb0*/  STL [R1+0x124], R8 ;  /* 0x0001240801007387 */ /* 0x0001e20000100800 */
[----:B------:R-:W-:-:S04]  /*3bc0*/  IMAD.HI.U32 R15, R2, R14, RZ ;  /* 0x0000000e020f7227 */ /* 0x000fc800078e00ff */
[----:B------:R-:W-:Y:S01]  /*3bd0*/  @!P2 IMAD.MOV R5, RZ, RZ, -R5 ;  /* 0x000000ffff05a224 */ /* 0x000fe200078e0a05 */
[----:B------:R-:W-:Y:S01]  /*3be0*/  ISETP.GE.AND P2, PT, R11, RZ, PT ;  /* 0x000000ff0b00720c */ /* 0x000fe20003f46270 */
[----:B------:R-:W-:Y:S02]  /*3bf0*/  IMAD.MOV R15, RZ, RZ, -R15 ;  /* 0x000000ffff0f7224 */ /* 0x000fe400078e0a0f */
[----:B------:R-:W-:Y:S01]  /*3c00*/  @!P4 IMAD.IADD R3, R3, 0x1, -R0 ;  /* 0x000000010303c824 */ /* 0x000fe200078e0a00 */
[----:B------:R1:W-:Y:S01]  /*3c10*/  STL [R1+0x120], R5 ;  /* 0x0001200501007387 */ /* 0x0003e20000100800 */
[----:B------:R-:W-:Y:S01]  /*3c20*/  IMAD R11, R0, R13, R12 ;  /* 0x0000000d000b7224 */ /* 0x000fe200078e020c */
[----:B------:R-:W-:Y:S01]  /*3c30*/  ISETP.GE.AND P4, PT, R6, RZ, PT ;  /* 0x000000ff0600720c */ /* 0x000fe20003f86270 */
[----:B0-----:R-:W-:Y:S02]  /*3c40*/  IMAD.MOV.U32 R8, RZ, RZ, R9 ;  /* 0x000000ffff087224 */ /* 0x001fe400078e0009 */
[----:B------:R-:W-:-:S02]  /*3c50*/  @!P0 IMAD.IADD R10, R10, 0x1, -R0 ;  /* 0x000000010a0a8824 */ /* 0x000fc400078e0a00 */
[C---:B------:R-:W-:Y:S02]  /*3c60*/  IMAD R14, R0.reuse, R15, R14 ;  /* 0x0000000f000e7224 */ /* 0x040fe400078e020e */
[----:B------:R-:W-:Y:S01]  /*3c70*/  @!P5 IMAD.MOV R8, RZ, RZ, -R8 ;  /* 0x000000ffff08d224 */ /* 0x000fe200078e0a08 */
[C---:B------:R-:W-:Y:S01]  /*3c80*/  ISETP.GT.U32.AND P5, PT, R0.reuse, R11, PT ;  /* 0x0000000b0000720c */ /* 0x040fe20003fa4070 */
[----:B-1----:R-:W-:Y:S01]  /*3c90*/  IMAD.MOV.U32 R5, RZ, RZ, R3 ;  /* 0x000000ffff057224 */ /* 0x002fe200078e0003 */
[C---:B------:R-:W-:Y:S01]  /*3ca0*/  ISETP.GT.U32.AND P0, PT, R0.reuse, R10, PT ;  /* 0x0000000a0000720c */ /* 0x040fe20003f04070 */
[--C-:B------:R-:W-:Y:S01]  /*3cb0*/  @!P1 IMAD.IADD R19, R19, 0x1, -R0.reuse ;  /* 0x0000000113139824 */ /* 0x100fe200078e0a00 */
[----:B------:R-:W-:Y:S01]  /*3cc0*/  STL [R1+0x11c], R8 ;  /* 0x00011c0801007387 */ /* 0x000fe20000100800 */
[----:B------:R-:W-:Y:S01]  /*3cd0*/  @!P6 IMAD.MOV R5, RZ, RZ, -R5 ;  /* 0x000000ffff05e224 */ /* 0x000fe200078e0a05 */
[C---:B------:R-:W-:Y:S01]  /*3ce0*/  ISETP.GT.U32.AND P6, PT, R0.reuse, R14, PT ;  /* 0x0000000e0000720c */ /* 0x040fe20003fc4070 */
[C---:B------:R-:W-:Y:S01]  /*3cf0*/  VIADD R4, R29.reuse, 0x42 ;  /* 0x000000421d047836 */ /* 0x040fe20000000000 */
[----:B------:R-:W-:Y:S01]  /*3d00*/  ISETP.GT.U32.AND P1, PT, R0, R19, PT ;  /* 0x000000130000720c */ /* 0x000fe20003f24070 */
[C---:B------:R-:W-:Y:S01]  /*3d10*/  VIADD R6, R29.reuse, 0x41 ;  /* 0x000000411d067836 */ /* 0x040fe20000000000 */
[----:B------:R0:W-:Y:S01]  /*3d20*/  STL [R1+0x118], R5 ;  /* 0x0001180501007387 */ /* 0x0001e20000100800 */
[----:B------:R-:W-:Y:S01]  /*3d30*/  VIADD R9, R29, 0x40 ;  /* 0x000000401d097836 */ /* 0x000fe20000000000 */
[----:B------:R-:W-:Y:S01]  /*3d40*/  IABS R12, R4 ;  /* 0x00000004000c7213 */ /* 0x000fe20000000000 */
[--C-:B------:R-:W-:Y:S01]  /*3d50*/  @!P5 IMAD.IADD R11, R11, 0x1, -R0.reuse ;  /* 0x000000010b0bd824 */ /* 0x100fe200078e0a00 */
[----:B------:R-:W-:Y:S01]  /*3d60*/  IABS R3, R6 ;  /* 0x0000000600037213 */ /* 0x000fe20000000000 */
[----:B------:R-:W-:Y:S01]  /*3d70*/  @!P0 IMAD.IADD R10, R10, 0x1, -R0 ;  /* 0x000000010a0a8824 */ /* 0x000fe200078e0a00 */
[----:B------:R-:W-:Y:S01]  /*3d80*/  ISETP.GE.AND P0, PT, R7, RZ, PT ;  /* 0x000000ff0700720c */ /* 0x000fe20003f06270 */
[----:B------:R-:W-:Y:S01]  /*3d90*/  IMAD.HI.U32 R7, R2, R12, RZ ;  /* 0x0000000c02077227 */ /* 0x000fe200078e00ff */
[----:B------:R-:W-:-:S02]  /*3da0*/  ISETP.GT.U32.AND P5, PT, R0, R11, PT ;  /* 0x0000000b0000720c */ /* 0x000fc40003fa4070 */
[----:B------:R-:W-:Y:S01]  /*3db0*/  IABS R13, R9 ;  /* 0x00000009000d7213 */ /* 0x000fe20000000000 */
[--C-:B------:R-:W-:Y:S02]  /*3dc0*/  @!P6 IMAD.IADD R14, R14, 0x1, -R0.reuse ;  /* 0x000000010e0ee824 */ /* 0x100fe400078e0a00 */
[----:B------:R-:W-:Y:S01]  /*3dd0*/  @!P1 IMAD.IADD R19, R19, 0x1, -R0 ;  /* 0x0000000113139824 */ /* 0x000fe200078e0a00 */
[----:B------:R-:W-:Y:S01]  /*3de0*/  ISETP.GE.AND P1, PT, R4, RZ, PT ;  /* 0x000000ff0400720c */ /* 0x000fe20003f26270 */
[----:B------:R-:W-:Y:S01]  /*3df0*/  IMAD.HI.U32 R4, R2, R3, RZ ;  /* 0x0000000302047227 */ /* 0x000fe200078e00ff */
[----:B------:R-:W-:-:S03]  /*3e00*/  ISETP.GT.U32.AND P6, PT, R0, R14, PT ;  /* 0x0000000e0000720c */ /* 0x000fc60003fc4070 */
[----:B------:R-:W-:Y:S02]  /*3e10*/  IMAD.MOV R7, RZ, RZ, -R7 ;  /* 0x000000ffff077224 */ /* 0x000fe400078e0a07 */
[----:B------:R-:W-:Y:S02]  /*3e20*/  IMAD.MOV R4, RZ, RZ, -R4 ;  /* 0x000000ffff047224 */ /* 0x000fe400078e0a04 */
[C---:B------:R-:W-:Y:S02]  /*3e30*/  IMAD R12, R0.reuse, R7, R12 ;  /* 0x00000007000c7224 */ /* 0x040fe400078e020c */
[C---:B------:R-:W-:Y:S02]  /*3e40*/  IMAD R3, R0.reuse, R4, R3 ;  /* 0x0000000400037224 */ /* 0x040fe400078e0203 */
[--C-:B------:R-:W-:Y:S01]  /*3e50*/  @!P5 IMAD.IADD R11, R11, 0x1, -R0.reuse ;  /* 0x000000010b0bd824 */ /* 0x100fe200078e0a00 */
[----:B------:R-:W-:Y:S01]  /*3e60*/  ISETP.GT.U32.AND P5, PT, R0, R12, PT ;  /* 0x0000000c0000720c */ /* 0x000fe20003fa4070 */
[----:B------:R-:W-:Y:S01]  /*3e70*/  @!P6 IMAD.IADD R14, R14, 0x1, -R0 ;  /* 0x000000010e0ee824 */ /* 0x000fe200078e0a00 */
[----:B------:R-:W-:Y:S01]  /*3e80*/  ISETP.GT.U32.AND P6, PT, R0, R3, PT ;  /* 0x000000030000720c */ /* 0x000fe20003fc4070 */
[----:B0-----:R-:W-:-:S02]  /*3e90*/  IMAD.MOV.U32 R5, RZ, RZ, R10 ;  /* 0x000000ffff057224 */ /* 0x001fc400078e000a */
[----:B------:R-:W-:Y:S02]  /*3ea0*/  VIADD R7, R29, 0x3f ;  /* 0x0000003f1d077836 */ /* 0x000fe40000000000 */
[----:B------:R-:W-:Y:S01]  /*3eb0*/  @!P2 IMAD.MOV R5, RZ, RZ, -R5 ;  /* 0x000000ffff05a224 */ /* 0x000fe200078e0a05 */
[----:B------:R-:W-:Y:S01]  /*3ec0*/  ISETP.GE.AND P2, PT, R6, RZ, PT ;  /* 0x000000ff0600720c */ /* 0x000fe20003f46270 */
[----:B------:R-:W-:Y:S01]  /*3ed0*/  IMAD.HI.U32 R4, R2, R13, RZ ;  /* 0x0000000d02047227 */ /* 0x000fe200078e00ff */
[----:B------:R-:W-:Y:S02]  /*3ee0*/  IABS R17, R7 ;  /* 0x0000000700117213 */ /* 0x000fe40000000000 */
[----:B------:R0:W-:Y:S01]  /*3ef0*/  STL [R1+0x114], R5 ;  /* 0x0001140501007387 */ /* 0x0001e20000100800 */
[--C-:B------:R-:W-:Y:S02]  /*3f00*/  @!P5 IMAD.IADD R12, R12, 0x1, -R0.reuse ;  /* 0x000000010c0cd824 */ /* 0x100fe400078e0a00 */
[----:B------:R-:W-:-:S02]  /*3f10*/  @!P6 IMAD.IADD R3, R3, 0x1, -R0 ;  /* 0x000000010303e824 */ /* 0x000fc400078e0a00 */
[----:B------:R-:W-:Y:S01]  /*3f20*/  IMAD.MOV R4, RZ, RZ, -R4 ;  /* 0x000000ffff047224 */ /* 0x000fe200078e0a04 */
[----:B------:R-:W-:Y:S01]  /*3f30*/  ISETP.GT.U32.AND P6, PT, R0, R12, PT ;  /* 0x0000000c0000720c */ /* 0x000fe20003fc4070 */
[----:B------:R-:W-:-:S04]  /*3f40*/  IMAD.HI.U32 R20, R2, R17, RZ ;  /* 0x0000001102147227 */ /* 0x000fc800078e00ff */
[----:B0-----:R-:W-:Y:S02]  /*3f50*/  IMAD.MOV.U32 R5, RZ, RZ, R19 ;  /* 0x000000ffff057224 */ /* 0x001fe400078e0013 */
[----:B------:R-:W-:Y:S02]  /*3f60*/  VIADD R10, R29, 0x3e ;  /* 0x0000003e1d0a7836 */ /* 0x000fe40000000000 */
[----:B------:R-:W-:Y:S01]  /*3f70*/  @!P3 IMAD.MOV R5, RZ, RZ, -R5 ;  /* 0x000000ffff05b224 */ /* 0x000fe200078e0a05 */
[----:B------:R-:W-:Y:S01]  /*3f80*/  ISETP.GE.AND P3, PT, R9, RZ, PT ;  /* 0x000000ff0900720c */ /* 0x000fe20003f66270 */
[C---:B------:R-:W-:Y:S01]  /*3f90*/  IMAD R13, R0.reuse, R4, R13 ;  /* 0x00000004000d7224 */ /* 0x040fe200078e020d */
[----:B------:R-:W-:Y:S01]  /*3fa0*/  IABS R18, R10 ;  /* 0x0000000a00127213 */ /* 0x000fe20000000000 */
[----:B------:R-:W-:Y:S01]  /*3fb0*/  VIADD R6, R29, 0x3d ;  /* 0x0000003d1d067836 */ /* 0x000fe20000000000 */
[----:B------:R0:W-:Y:S01]  /*3fc0*/  STL [R1+0x110], R5 ;  /* 0x0001100501007387 */ /* 0x0001e20000100800 */
[----:B------:R-:W-:Y:S01]  /*3fd0*/  IMAD.MOV R20, RZ, RZ, -R20 ;  /* 0x000000ffff147224 */ /* 0x000fe200078e0a14 */
[----:B------:R-:W-:Y:S01]  /*3fe0*/  ISETP.GT.U32.AND P5, PT, R0, R13, PT ;  /* 0x0000000d0000720c */ /* 0x000fe20003fa4070 */
[----:B------:R-:W-:Y:S01]  /*3ff0*/  IMAD.HI.U32 R16, R2, R18, RZ ;  /* 0x0000001202107227 */ /* 0x000fe200078e00ff */
[----:B------:R-:W-:-:S03]  /*4000*/  IABS R15, R6 ;  /* 0x00000006000f7213 */ /* 0x000fc60000000000 */
[----:B------:R-:W-:Y:S02]  /*4010*/  IMAD R17, R0, R20, R17 ;  /* 0x0000001400117224 */ /* 0x000fe400078e0211 */
[----:B------:R-:W-:Y:S02]  /*4020*/  @!P6 IMAD.IADD R12, R12, 0x1, -R0 ;  /* 0x000000010c0ce824 */ /* 0x000fe400078e0a00 */
[----:B0-----:R-:W-:Y:S01]  /*4030*/  IMAD.MOV.U32 R5, RZ, RZ, R11 ;  /* 0x000000ffff057224 */ /* 0x001fe200078e000b */
[----:B------:R-:W-:Y:S01]  /*4040*/  ISETP.GT.U32.AND P6, PT, R0, R17, PT ;  /* 0x000000110000720c */ /* 0x000fe20003fc4070 */
[----:B------:R-:W-:-:S04]  /*4050*/  IMAD.HI.U32 R11, R2, R15, RZ ;  /* 0x0000000f020b7227 */ /* 0x000fc800078e00ff */
[----:B------:R-:W-:Y:S01]  /*4060*/  @!P4 IMAD.MOV R5, RZ, RZ, -R5 ;  /* 0x000000ffff05c224 */ /* 0x000fe200078e0a05 */
[C---:B------:R-:W-:Y:S01]  /*4070*/  ISETP.GT.U32.AND P4, PT, R0.reuse, R3, PT ;  /* 0x000000030000720c */ /* 0x040fe20003f84070 */
[----:B------:R-:W-:Y:S02]  /*4080*/  IMAD.MOV R16, RZ, RZ, -R16 ;  /* 0x000000ffff107224 */ /* 0x000fe400078e0a10 */
[----:B------:R-:W-:Y:S01]  /*4090*/  IMAD.MOV R11, RZ, RZ, -R11 ;  /* 0x000000ffff0b7224 */ /* 0x000fe200078e0a0b */
[----:B------:R0:W-:Y:S01]  /*40a0*/  STL [R1+0x108], R5 ;  /* 0x0001080501007387 */ /* 0x0001e20000100800 */
[----:B------:R-:W-:Y:S02]  /*40b0*/  IMAD.MOV.U32 R8, RZ, RZ, R14 ;  /* 0x000000ffff087224 */ /* 0x000fe400078e000e */
[----:B------:R-:W-:Y:S02]  /*40c0*/  IMAD R18, R0, R16, R18 ;  /* 0x0000001000127224 */ /* 0x000fe400078e0212 */
[----:B------:R-:W-:-:S02]  /*40d0*/  @!P5 IMAD.IADD R13, R13, 0x1, -R0 ;  /* 0x000000010d0dd824 */ /* 0x000fc400078e0a00 */
[C---:B------:R-:W-:Y:S02]  /*40e0*/  IMAD R15, R0.reuse, R11, R15 ;  /* 0x0000000b000f7224 */ /* 0x040fe400078e020f */
[----:B------:R-:W-:Y:S01]  /*40f0*/  @!P0 IMAD.MOV R8, RZ, RZ, -R8 ;  /* 0x000000ffff088224 */ /* 0x000fe200078e0a08 */
[C---:B------:R-:W-:Y:S01]  /*4100*/  ISETP.GT.U32.AND P5, PT, R0.reuse, R13, PT ;  /* 0x0000000d0000720c */ /* 0x040fe20003fa4070 */
[----:B0-----:R-:W-:Y:S01]  /*4110*/  IMAD.MOV.U32 R5, RZ, RZ, R12 ;  /* 0x000000ffff057224 */ /* 0x001fe200078e000c */
[----:B------:R-:W-:Y:S01]  /*4120*/  ISETP.GE.AND P0, PT, R7, RZ, PT ;  /* 0x000000ff0700720c */ /* 0x000fe20003f06270 */
[----:B------:R-:W-:Y:S01]  /*4130*/  VIADD R4, R29, 0x3c ;  /* 0x0000003c1d047836 */ /* 0x000fe20000000000 */
[----:B------:R-:W-:Y:S01]  /*4140*/  STL [R1+0x104], R8 ;  /* 0x0001040801007387 */ /* 0x000fe20000100800 */
[----:B------:R-:W-:Y:S01]  /*4150*/  @!P1 IMAD.MOV R5, RZ, RZ, -R5 ;  /* 0x000000ffff059224 */ /* 0x000fe200078e0a05 */
[C---:B------:R-:W-:Y:S01]  /*4160*/  ISETP.GT.U32.AND P1, PT, R0.reuse, R18, PT ;  /* 0x000000120000720c */ /* 0x040fe20003f24070 */
[--C-:B------:R-:W-:Y:S01]  /*4170*/  @!P4 IMAD.IADD R3, R3, 0x1, -R0.reuse ;  /* 0x000000010303c824 */ /* 0x100fe200078e0a00 */
[----:B------:R-:W-:Y:S01]  /*4180*/  IABS R9, R4 ;  /* 0x0000000400097213 */ /* 0x000fe20000000000 */
[----:B------:R-:W-:Y:S01]  /*4190*/  @!P6 IMAD.IADD R17, R17, 0x1, -R0 ;  /* 0x000000011111e824 */ /* 0x000fe200078e0a00 */
[----:B------:R-:W-:Y:S01]  /*41a0*/  ISETP.GT.U32.AND P6, PT, R0, R15, PT ;  /* 0x0000000f0000720c */ /* 0x000fe20003fc4070 */
[----:B------:R0:W-:Y:S01]  /*41b0*/  STL [R1+0x100], R5 ;  /* 0x0001000501007387 */ /* 0x0001e20000100800 */
[----:B------:R-:W-:Y:S01]  /*41c0*/  VIADD R16, R29, 0x3b ;  /* 0x0000003b1d107836 */ /* 0x000fe20000000000 */
[----:B------:R-:W-:Y:S01]  /*41d0*/  ISETP.GE.AND P4, PT, R10, RZ, PT ;  /* 0x000000ff0a00720c */ /* 0x000fe20003f86270 */
[----:B------:R-:W-:-:S04]  /*41e0*/  IMAD.HI.U32 R14, R2, R9, RZ ;  /* 0x00000009020e7227 */ /* 0x000fc800078e00ff */
[--C-:B------:R-:W-:Y:S01]  /*41f0*/  @!P5 IMAD.IADD R13, R13, 0x1, -R0.reuse ;  /* 0x000000010d0dd824 */ /* 0x100fe200078e0a00 */
[----:B------:R-:W-:Y:S01]  /*4200*/  ISETP.GE.AND P5, PT, R6, RZ, PT ;  /* 0x000000ff0600720c */ /* 0x000fe20003fa6270 */
[----:B------:R-:W-:Y:S01]  /*4210*/  @!P1 IMAD.IADD R18, R18, 0x1, -R0 ;  /* 0x0000000112129824 */ /* 0x000fe200078e0a00 */
[----:B------:R-:W-:Y:S01]  /*4220*/  IABS R6, R16 ;  /* 0x0000001000067213 */ /* 0x000fe20000000000 */
[----:B0-----:R-:W-:Y:S02]  /*4230*/  IMAD.MOV.U32 R5, RZ, RZ, R3 ;  /* 0x000000ffff057224 */ /* 0x001fe400078e0003 */
[----:B------:R-:W-:Y:S01]  /*4240*/  IMAD.MOV R14, RZ, RZ, -R14 ;  /* 0x000000ffff0e7224 */ /* 0x000fe200078e0a0e */
[C---:B------:R-:W-:Y:S01]  /*4250*/  ISETP.GT.U32.AND P1, PT, R0.reuse, R18, PT ;  /* 0x000000120000720c */ /* 0x040fe20003f24070 */
[----:B------:R-:W-:Y:S01]  /*4260*/  @!P2 IMAD.MOV R5, RZ, RZ, -R5 ;  /* 0x000000ffff05a224 */ /* 0x000fe200078e0a05 */
[----:B------:R-:W-:Y:S01]  /*4270*/  ISETP.GT.U32.AND P2, PT, R0, R17, PT ;  /* 0x000000110000720c */ /* 0x000fe20003f44070 */
[----:B------:R-:W-:-:S02]  /*4280*/  @!P6 IMAD.IADD R15, R15, 0x1, -R0 ;  /* 0x000000010f0fe824 */ /* 0x000fc400078e0a00 */
[----:B------:R-:W-:Y:S01]  /*4290*/  IMAD R9, R0, R14, R9 ;  /* 0x0000000e00097224 */ /* 0x000fe200078e0209 */
[----:B------:R0:W-:Y:S01]  /*42a0*/  STL [R1+0xfc], R5 ;  /* 0x0000fc0501007387 */ /* 0x0001e20000100800 */
[----:B------:R-:W-:Y:S01]  /*42b0*/  IMAD.HI.U32 R10, R2, R6, RZ ;  /* 0x00000006020a7227 */ /* 0x000fe200078e00ff */
[----:B------:R-:W-:-:S03]  /*42c0*/  ISETP.GT.U32.AND P6, PT, R0, R15, PT ;  /* 0x0000000f0000720c */ /* 0x000fc60003fc4070 */
[----:B------:R-:W-:Y:S02]  /*42d0*/  VIADD R3, R29, 0x39 ;  /* 0x000000391d037836 */ /* 0x000fe40000000000 */
[----:B------:R-:W-:Y:S02]  /*42e0*/  IMAD.MOV R10, RZ, RZ, -R10 ;  /* 0x000000ffff0a7224 */ /* 0x000fe400078e0a0a */
[----:B------:R-:W-:Y:S01]  /*42f0*/  @!P2 IMAD.IADD R17, R17, 0x1, -R0 ;  /* 0x000000011111a824 */ /* 0x000fe200078e0a00 */
[C---:B------:R-:W-:Y:S01]  /*4300*/  ISETP.GT.U32.AND P2, PT, R0.reuse, R9, PT ;  /* 0x000000090000720c */ /* 0x040fe20003f44070 */
[C---:B------:R-:W-:Y:S01]  /*4310*/  VIADD R7, R29.reuse, 0x3a ;  /* 0x0000003a1d077836 */ /* 0x040fe20000000000 */
[----:B------:R-:W-:Y:S01]  /*4320*/  IABS R14, R3 ;  /* 0x00000003000e7213 */ /* 0x000fe20000000000 */
[----:B------:R-:W-:Y:S02]  /*4330*/  IMAD R6, R0, R10, R6 ;  /* 0x0000000a00067224 */ /* 0x000fe400078e0206 */
[----:B------:R-:W-:Y:S01]  /*4340*/  @!P1 IMAD.IADD R18, R18, 0x1, -R0 ;  /* 0x0000000112129824 */ /* 0x000fe200078e0a00 */
[----:B------:R-:W-:Y:S01]  /*4350*/  IABS R19, R7 ;  /* 0x0000000700137213 */ /* 0x000fe20000000000 */
[----:B------:R-:W-:Y:S01]  /*4360*/  IMAD.MOV.U32 R8, RZ, RZ, R13 ;  /* 0x000000ffff087224 */ /* 0x000fe200078e000d */
[----:B------:R-:W-:Y:S01]  /*4370*/  ISETP.GE.AND P1, PT, R4, RZ, PT ;  /* 0x000000ff0400720c */ /* 0x000fe20003f26270 */
[----:B------:R-:W-:-:S02]  /*4380*/  VIADD R12, R29, 0x38 ;  /* 0x000000381d0c7836 */ /* 0x000fc40000000000 */
[----:B------:R-:W-:-:S03]  /*4390*/  IMAD.HI.U32 R4, R2, R14, RZ ;  /* 0x0000000e02047227 */ /* 0x000fc600078e00ff */
[----:B------:R-:W-:Y:S01]  /*43a0*/  IABS R11, R12 ;  /* 0x0000000c000b7213 */ /* 0x000fe20000000000 */
[----:B------:R-:W-:Y:S01]  /*43b0*/  @!P6 IMAD.IADD R15, R15, 0x1, -R0 ;  /* 0x000000010f0fe824 */ /* 0x000fe200078e0a00 */
[----:B------:R-:W-:Y:S01]  /*43c0*/  ISETP.GT.U32.AND P6, PT, R0, R6, PT ;  /* 0x000000060000720c */ /* 0x000fe20003fc4070 */
[----:B------:R-:W-:Y:S02]  /*43d0*/  @!P3 IMAD.MOV R8, RZ, RZ, -R8 ;  /* 0x000000ffff08b224 */ /* 0x000fe400078e0a08 */
[----:B------:R-:W-:-:S03]  /*43e0*/  IMAD.HI.U32 R20, R2, R19, RZ ;  /* 0x0000001302147227 */ /* 0x000fc600078e00ff */
[----:B------:R1:W-:Y:S01]  /*43f0*/  STL [R1+0xf8], R8 ;  /* 0x0000f80801007387 */ /* 0x0003e20000100800 */
[----:B------:R-:W-:Y:S02]  /*4400*/  IMAD.MOV R4, RZ, RZ, -R4 ;  /* 0x000000ffff047224 */ /* 0x000fe400078e0a04 */
[----:B------:R-:W-:Y:S01]  /*4410*/  @!P2 IMAD.IADD R9, R9, 0x1, -R0 ;  /* 0x000000010909a824 */ /* 0x000fe200078e0a00 */
[----:B------:R-:W-:Y:S01]  /*4420*/  ISETP.GE.AND P2, PT, R16, RZ, PT ;  /* 0x000000ff1000720c */ /* 0x000fe20003f46270 */
[----:B0-----:R-:W-:Y:S02]  /*4430*/  IMAD.MOV.U32 R5, RZ, RZ, R17 ;  /* 0x000000ffff057224 */ /* 0x001fe400078e0011 */
[----:B------:R-:W-:Y:S01]  /*4440*/  IMAD.MOV R20, RZ, RZ, -R20 ;  /* 0x000000ffff147224 */ /* 0x000fe200078e0a14 */
[C---:B------:R-:W-:Y:S01]  /*4450*/  ISETP.GT.U32.AND P3, PT, R0.reuse, R9, PT ;  /* 0x000000090000720c */ /* 0x040fe20003f64070 */
[----:B------:R-:W-:Y:S02]  /*4460*/  IMAD R14, R0, R4, R14 ;  /* 0x00000004000e7224 */ /* 0x000fe400078e020e */
[----:B-1----:R-:W-:-:S02]  /*4470*/  IMAD.MOV.U32 R8, RZ, RZ, R18 ;  /* 0x000000ffff087224 */ /* 0x002fc400078e0012 */
[----:B------:R-:W-:-:S04]  /*4480*/  IMAD.HI.U32 R10, R2, R11, RZ ;  /* 0x0000000b020a7227 */ /* 0x000fc800078e00ff */
[----:B------:R-:W-:Y:S02]  /*4490*/  @!P0 IMAD.MOV R5, RZ, RZ, -R5 ;  /* 0x000000ffff058224 */ /* 0x000fe400078e0a05 */
[C---:B------:R-:W-:Y:S02]  /*44a0*/  IMAD R16, R0.reuse, R20, R19 ;  /* 0x0000001400107224 */ /* 0x040fe400078e0213 */
[----:B------:R-:W-:Y:S01]  /*44b0*/  @!P4 IMAD.MOV R8, RZ, RZ, -R8 ;  /* 0x000000ffff08c224 */ /* 0x000fe200078e0a08 */
[----:B------:R-:W-:Y:S01]  /*44c0*/  ISETP.GT.U32.AND P4, PT, R0, R14, PT ;  /* 0x0000000e0000720c */ /* 0x000fe20003f84070 */
[----:B------:R-:W-:Y:S01]  /*44d0*/  IMAD.MOV R10, RZ, RZ, -R10 ;  /* 0x000000ffff0a7224 */ /* 0x000fe200078e0a0a */
[----:B------:R0:W-:Y:S01]  /*44e0*/  STL [R1+0xf4], R5 ;  /* 0x0000f40501007387 */ /* 0x0001e20000100800 */
[----:B------:R-:W-:Y:S01]  /*44f0*/  @!P6 IMAD.IADD R6, R6, 0x1, -R0 ;  /* 0x000000010606e824 */ /* 0x000fe200078e0a00 */
[C---:B------:R-:W-:Y:S01]  /*4500*/  ISETP.GT.U32.AND P6, PT, R0.reuse, R16, PT ;  /* 0x000000100000720c */ /* 0x040fe20003fc4070 */
[C---:B------:R-:W-:Y:S01]  /*4510*/  IMAD R11, R0.reuse, R10, R11 ;  /* 0x0000000a000b7224 */ /* 0x040fe200078e020b */
[----:B------:R-:W-:Y:S01]  /*4520*/  STL [R1+0xd4], R8 ;  /* 0x0000d40801007387 */ /* 0x000fe20000100800 */
[C---:B------:R-:W-:Y:S01]  /*4530*/  VIADD R4, R29.reuse, 0x37 ;  /* 0x000000371d047836 */ /* 0x040fe20000000000 */
[----:B------:R-:W-:Y:S01]  /*4540*/  ISETP.GT.U32.AND P0, PT, R0, R6, PT ;  /* 0x000000060000720c */ /* 0x000fe20003f04070 */
[----:B------:R-:W-:-:S02]  /*4550*/  VIADD R10, R29, 0x36 ;  /* 0x000000361d0a7836 */ /* 0x000fc40000000000 */
[--C-:B------:R-:W-:Y:S01]  /*4560*/  @!P3 IMAD.IADD R9, R9, 0x1, -R0.reuse ;  /* 0x000000010909b824 */ /* 0x100fe200078e0a00 */
[----:B------:R-:W-:Y:S01]  /*4570*/  IABS R13, R4 ;  /* 0x00000004000d7213 */ /* 0x000fe20000000000 */
[----:B0-----:R-:W-:Y:S01]  /*4580*/  IMAD.MOV.U32 R5, RZ, RZ, R15 ;  /* 0x000000ffff057224 */ /* 0x001fe200078e000f */
[----:B------:R-:W-:Y:S01]  /*4590*/  IABS R17, R10 ;  /* 0x0000000a00117213 */ /* 0x000fe20000000000 */
[----:B------:R-:W-:Y:S01]  /*45a0*/  @!P4 IMAD.IADD R14, R14, 0x1, -R0 ;  /* 0x000000010e0ec824 */ /* 0x000fe200078e0a00 */
[----:B------:R-:W-:Y:S01]  /*45b0*/  ISETP.GT.U32.AND P3, PT, R0, R11, PT ;  /* 0x0000000b0000720c */ /* 0x000fe20003f64070 */
[----:B------:R-:W-:Y:S01]  /*45c0*/  @!P5 IMAD.MOV R5, RZ, RZ, -R5 ;  /* 0x000000ffff05d224 */ /* 0x000fe200078e0a05 */
[----:B------:R-:W-:Y:S01]  /*45d0*/  ISETP.GE.AND P5, PT, R7, RZ, PT ;  /* 0x000000ff0700720c */ /* 0x000fe20003fa6270 */
[----:B------:R-:W-:-:S03]  /*45e0*/  IMAD.HI.U32 R15, R2, R13, RZ ;  /* 0x0000000d020f7227 */ /* 0x000fc600078e00ff */
[----:B------:R0:W-:Y:S01]  /*45f0*/  STL [R1+0xd0], R5 ;  /* 0x0000d00501007387 */ /* 0x0001e20000100800 */
[----:B------:R-:W-:Y:S02]  /*4600*/  IMAD.MOV.U32 R7, RZ, RZ, R17 ;  /* 0x000000ffff077224 */ /* 0x000fe400078e0011 */
[--C-:B------:R-:W-:Y:S01]  /*4610*/  @!P6 IMAD.IADD R16, R16, 0x1, -R0.reuse ;  /* 0x000000011010e824 */ /* 0x100fe200078e0a00 */
[----:B------:R-:W-:Y:S01]  /*4620*/  ISETP.GE.AND P6, PT, R12, RZ, PT ;  /* 0x000000ff0c00720c */ /* 0x000fe20003fc6270 */
[----:B------:R-:W-:Y:S02]  /*4630*/  IMAD.MOV R15, RZ, RZ, -R15 ;  /* 0x000000ffff0f7224 */ /* 0x000fe400078e0a0f */
[----:B------:R-:W-:Y:S01]  /*4640*/  @!P0 IMAD.IADD R6, R6, 0x1, -R0 ;  /* 0x0000000106068824 */ /* 0x000fe200078e0a00 */
[----:B------:R-:W-:Y:S01]  /*4650*/  ISETP.GE.AND P0, PT, R3, RZ, PT ;  /* 0x000000ff0300720c */ /* 0x000fe20003f06270 */
[----:B------:R-:W-:Y:S01]  /*4660*/  IMAD.HI.U32 R12, R2, R7, RZ ;  /* 0x00000007020c7227 */ /* 0x000fe200078e00ff */
[----:B------:R-:W-:-:S03]  /*4670*/  ISETP.GT.U32.AND P4, PT, R0, R16, PT ;  /* 0x000000100000720c */ /* 0x000fc60003f84070 */
[----:B0-----:R-:W-:Y:S02]  /*4680*/  IMAD.MOV.U32 R5, RZ, RZ, R9 ;  /* 0x000000ffff057224 */ /* 0x001fe400078e0009 */
[C---:B------:R-:W-:Y:S02]  /*4690*/  IMAD R3, R0.reuse, R15, R13 ;  /* 0x0000000f00037224 */ /* 0x040fe400078e020d */
[----:B------:R-:W-:Y:S01]  /*46a0*/  @!P1 IMAD.MOV R5, RZ, RZ, -R5 ;  /* 0x000000ffff059224 */ /* 0x000fe200078e0a05 */
[C---:B------:R-:W-:Y:S01]  /*46b0*/  ISETP.GT.U32.AND P1, PT, R0.reuse, R14, PT ;  /* 0x0000000e0000720c */ /* 0x040fe20003f24070 */
[----:B------:R-:W-:Y:S02]  /*46c0*/  IMAD.MOV R9, RZ, RZ, -R12 ;  /* 0x000000ffff097224 */ /* 0x000fe400078e0a0c */
[----:B------:R-:W-:Y:S01]  /*46d0*/  @!P3 IMAD.IADD R11, R11, 0x1, -R0 ;  /* 0x000000010b0bb824 */ /* 0x000fe200078e0a00 */
[----:B------:R0:W-:Y:S01]  /*46e0*/  STL [R1+0xcc], R5 ;  /* 0x0000cc0501007387 */ /* 0x0001e20000100800 */
[----:B------:R-:W-:-:S02]  /*46f0*/  IMAD R7, R0, R9, R7 ;  /* 0x0000000900077224 */ /* 0x000fc400078e0207 */
[C---:B------:R-:W-:Y:S01]  /*4700*/  VIADD R12, R29.reuse, 0x35 ;  /* 0x000000351d0c7836 */ /* 0x040fe20000000000 */
[----:B------:R-:W-:Y:S01]  /*4710*/  ISETP.GT.U32.AND P3, PT, R0, R11, PT ;  /* 0x0000000b0000720c */ /* 0x000fe20003f64070 */
[----:B------:R-:W-:Y:S02]  /*4720*/  VIADD R9, R29, 0x34 ;  /* 0x000000341d097836 */ /* 0x000fe40000000000 */
[--C-:B------:R-:W-:Y:S01]  /*4730*/  @!P4 IMAD.IADD R16, R16, 0x1, -R0.reuse ;  /* 0x000000011010c824 */ /* 0x100fe200078e0a00 */
[----:B------:R-:W-:Y:S01]  /*4740*/  ISETP.GE.AND P4, PT, R4, RZ, PT ;  /* 0x000000ff0400720c */ /* 0x000fe20003f86270 */
[----:B------:R-:W-:Y:S01]  /*4750*/  @!P1 IMAD.IADD R14, R14, 0x1, -R0 ;  /* 0x000000010e0e9824 */ /* 0x000fe200078e0a00 */
[C---:B------:R-:W-:Y:S01]  /*4760*/  ISETP.GT.U32.AND P1, PT, R0.reuse, R7, PT ;  /* 0x000000070000720c */ /* 0x040fe20003f24070 */
[----:B0-----:R-:W-:Y:S01]  /*4770*/  IMAD.MOV.U32 R5, RZ, RZ, R6 ;  /* 0x000000ffff057224 */ /* 0x001fe200078e0006 */
[----:B------:R-:W-:Y:S01]  /*4780*/  IABS R6, R12 ;  /* 0x0000000c00067213 */ /* 0x000fe20000000000 */
[----:B------:R-:W-:Y:S01]  /*4790*/  IMAD.MOV.U32 R8, RZ, RZ, R14 ;  /* 0x000000ffff087224 */ /* 0x000fe200078e000e */
[----:B------:R-:W-:Y:S01]  /*47a0*/  IABS R4, R9 ;  /* 0x0000000900047213 */ /* 0x000fe20000000000 */
[----:B------:R-:W-:Y:S01]  /*47b0*/  @!P2 IMAD.MOV R5, RZ, RZ, -R5 ;  /* 0x000000ffff05a224 */ /* 0x000fe200078e0a05 */
[----:B------:R-:W-:Y:S01]  /*47c0*/  ISETP.GT.U32.AND P2, PT, R0, R3, PT ;  /* 0x000000030000720c */ /* 0x000fe20003f44070 */
[----:B------:R-:W-:-:S03]  /*47d0*/  IMAD.HI.U32 R15, R2, R6, RZ ;  /* 0x00000006020f7227 */ /* 0x000fc600078e00ff */
[----:B------:R0:W-:Y:S01]  /*47e0*/  STL [R1+0xc8], R5 ;  /* 0x0000c80501007387 */ /* 0x0001e20000100800 */
[----:B------:R-:W-:-:S04]  /*47f0*/  IMAD.HI.U32 R13, R2, R4, RZ ;  /* 0x00000004020d7227 */ /* 0x000fc800078e00ff */
[--C-:B------:R-:W-:Y:S02]  /*4800*/  @!P1 IMAD.IADD R7, R7, 0x1, -R0.reuse ;  /* 0x0000000107079824 */ /* 0x100fe400078e0a00 */
[--C-:B------:R-:W-:Y:S01]  /*4810*/  @!P3 IMAD.IADD R11, R11, 0x1, -R0.reuse ;  /* 0x000000010b0bb824 */ /* 0x100fe200078e0a00 */
[----:B------:R-:W-:Y:S01]  /*4820*/  ISETP.GE.AND P3, PT, R10, RZ, PT ;  /* 0x000000ff0a00720c */ /* 0x000fe20003f66270 */
[----:B------:R-:W-:Y:S01]  /*4830*/  @!P2 IMAD.IADD R3, R3, 0x1, -R0 ;  /* 0x000000010303a824 */ /* 0x000fe200078e0a00 */
[----:B------:R-:W-:Y:S01]  /*4840*/  ISETP.GE.AND P2, PT, R12, RZ, PT ;  /* 0x000000ff0c00720c */ /* 0x000fe20003f46270 */
[----:B0-----:R-:W-:Y:S02]  /*4850*/  IMAD.MOV.U32 R5, RZ, RZ, R16 ;  /* 0x000000ffff057224 */ /* 0x001fe400078e0010 */
[----:B------:R-:W-:Y:S01]  /*4860*/  IMAD.MOV R15, RZ, RZ, -R15 ;  /* 0x000000ffff0f7224 */ /* 0x000fe200078e0a0f */
[C---:B------:R-:W-:Y:S01]  /*4870*/  ISETP.GT.U32.AND P1, PT, R0.reuse, R3, PT ;  /* 0x000000030000720c */ /* 0x040fe20003f24070 */
[----:B------:R-:W-:Y:S01]  /*4880*/  @!P5 IMAD.MOV R5, RZ, RZ, -R5 ;  /* 0x000000ffff05d224 */ /* 0x000fe200078e0a05 */
[----:B------:R-:W-:Y:S01]  /*4890*/  ISETP.GT.U32.AND P5, PT, R0, R7, PT ;  /* 0x000000070000720c */ /* 0x000fe20003fa4070 */
[----:B------:R-:W-:-:S02]  /*48a0*/  IMAD.MOV R13, RZ, RZ, -R13 ;  /* 0x000000ffff0d7224 */ /* 0x000fc400078e0a0d */
[C---:B------:R-:W-:Y:S01]  /*48b0*/  IMAD R6, R0.reuse, R15, R6 ;  /* 0x0000000f00067224 */ /* 0x040fe200078e0206 */
[----:B------:R0:W-:Y:S01]  /*48c0*/  STL [R1+0xc4], R5 ;  /* 0x0000c40501007387 */ /* 0x0001e20000100800 */
[----:B------:R-:W-:Y:S02]  /*48d0*/  VIADD R10, R29, 0x33 ;  /* 0x000000331d0a7836 */ /* 0x000fe40000000000 */
[C---:B------:R-:W-:Y:S02]  /*48e0*/  IMAD R4, R0.reuse, R13, R4 ;  /* 0x0000000d00047224 */ /* 0x040fe400078e0204 */
[----:B------:R-:W-:Y:S01]  /*48f0*/  @!P0 IMAD.MOV R8, RZ, RZ, -R8 ;  /* 0x000000ffff088224 */ /* 0x000fe200078e0a08 */
[C---:B------:R-:W-:Y:S01]  /*4900*/  ISETP.GT.U32.AND P0, PT, R0.reuse, R6, PT ;  /* 0x000000060000720c */ /* 0x040fe20003f04070 */
[--C-:B------:R-:W-:Y:S01]  /*4910*/  @!P1 IMAD.IADD R3, R3, 0x1, -R0.reuse ;  /* 0x0000000103039824 */ /* 0x100fe200078e0a00 */
[----:B------:R-:W-:Y:S01]  /*4920*/  IABS R12, R10 ;  /* 0x0000000a000c7213 */ /* 0x000fe20000000000 */
[----:B------:R-:W-:Y:S01]  /*4930*/  @!P5 IMAD.IADD R7, R7, 0x1, -R0 ;  /* 0x000000010707d824 */ /* 0x000fe200078e0a00 */
[----:B------:R-:W-:Y:S01]  /*4940*/  ISETP.GT.U32.AND P1, PT, R0, R4, PT ;  /* 0x000000040000720c */ /* 0x000fe20003f24070 */
[----:B0-----:R-:W-:Y:S01]  /*4950*/  IMAD.MOV.U32 R5, RZ, RZ, R11 ;  /* 0x000000ffff057224 */ /* 0x001fe200078e000b */
[----:B------:R-:W-:Y:S01]  /*4960*/  STL [R1+0xc0], R8 ;  /* 0x0000c00801007387 */ /* 0x000fe20000100800 */
[----:B------:R-:W-:Y:S01]  /*4970*/  IMAD.HI.U32 R11, R2, R12, RZ ;  /* 0x0000000c020b7227 */ /* 0x000fe200078e00ff */
[----:B------:R-:W-:-:S03]  /*4980*/  ISETP.GE.AND P5, PT, R10, RZ, PT ;  /* 0x000000ff0a00720c */ /* 0x000fc60003fa6270 */
[----:B------:R-:W-:Y:S01]  /*4990*/  @!P6 IMAD.MOV R5, RZ, RZ, -R5 ;  /* 0x000000ffff05e224 */ /* 0x000fe200078e0a05 */
[----:B------:R-:W-:Y:S01]  /*49a0*/  ISETP.GE.AND P6, PT, R9, RZ, PT ;  /* 0x000000ff0900720c */ /* 0x000fe20003fc6270 */
[----:B------:R-:W-:Y:S02]  /*49b0*/  IMAD.MOV R11, RZ, RZ, -R11 ;  /* 0x000000ffff0b7224 */ /* 0x000fe400078e0a0b */
[----:B------:R-:W-:Y:S01]  /*49c0*/  @!P0 IMAD.IADD R6, R6, 0x1, -R0 ;  /* 0x0000000106068824 */ /* 0x000fe200078e0a00 */
[----:B------:R0:W-:Y:S01]  /*49d0*/  STL [R1+0xbc], R5 ;  /* 0x0000bc0501007387 */ /* 0x0001e20000100800 */
[----:B------:R-:W-:Y:S02]  /*49e0*/  IMAD R12, R0, R11, R12 ;  /* 0x0000000b000c7224 */ /* 0x000fe400078e020c */
[----:B------:R-:W-:Y:S01]  /*49f0*/  @!P1 IMAD.IADD R4, R4, 0x1, -R0 ;  /* 0x0000000104049824 */ /* 0x000fe200078e0a00 */
[----:B------:R-:W-:Y:S01]  /*4a00*/  ISETP.GT.U32.AND P0, PT, R0, R6, PT ;  /* 0x000000060000720c */ /* 0x000fe20003f04070 */
[----:B------:R-:W-:-:S02]  /*4a10*/  VIADD R10, R29, 0x32 ;  /* 0x000000321d0a7836 */ /* 0x000fc40000000000 */
[C---:B------:R-:W-:Y:S01]  /*4a20*/  VIADD R11, R29.reuse, 0x31 ;  /* 0x000000311d0b7836 */ /* 0x040fe20000000000 */
[----:B------:R-:W-:Y:S01]  /*4a30*/  ISETP.GT.U32.AND P1, PT, R0, R4, PT ;  /* 0x000000040000720c */ /* 0x000fe20003f24070 */
[C---:B------:R-:W-:Y:S02]  /*4a40*/  VIADD R18, R29.reuse, 0x2f ;  /* 0x0000002f1d127836 */ /* 0x040fe40000000000 */
[----:B0-----:R-:W-:Y:S01]  /*4a50*/  IMAD.MOV.U32 R5, RZ, RZ, R3 ;  /* 0x000000ffff057224 */ /* 0x001fe200078e0003 */
[----:B------:R-:W-:Y:S01]  /*4a60*/  IABS R20, R11 ;  /* 0x0000000b00147213 */ /* 0x000fe20000000000 */
[----:B------:R-:W-:Y:S02]  /*4a70*/  VIADD R3, R29, 0x30 ;  /* 0x000000301d037836 */ /* 0x000fe40000000000 */
[----:B------:R-:W-:Y:S01]  /*4a80*/  @!P4 IMAD.MOV R5, RZ, RZ, -R5 ;  /* 0x000000ffff05c224 */ /* 0x000fe200078e0a05 */
[----:B------:R-:W-:Y:S01]  /*4a90*/  ISETP.GE.AND P4, PT, R10, RZ, PT ;  /* 0x000000ff0a00720c */ /* 0x000fe20003f86270 */
[----:B------:R-:W-:Y:S01]  /*4aa0*/  @!P0 IMAD.IADD R6, R6, 0x1, -R0 ;  /* 0x0000000106068824 */ /* 0x000fe200078e0a00 */
[----:B------:R-:W-:Y:S01]  /*4ab0*/  IABS R10, R10 ;  /* 0x0000000a000a7213 */ /* 0x000fe20000000000 */
[----:B------:R-:W-:Y:S01]  /*4ac0*/  IMAD.HI.U32 R9, R2, R20, RZ ;  /* 0x0000001402097227 */ /* 0x000fe200078e00ff */
[----:B------:R0:W-:Y:S01]  /*4ad0*/  STL [R1+0xb8], R5 ;  /* 0x0000b80501007387 */ /* 0x0001e20000100800 */
[----:B------:R-:W-:-:S02]  /*4ae0*/  ISETP.GE.AND P0, PT, R11, RZ, PT ;  /* 0x000000ff0b00720c */ /* 0x000fc40003f06270 */
[----:B------:R-:W-:Y:S01]  /*4af0*/  IMAD.HI.U32 R13, R2, R10, RZ ;  /* 0x0000000a020d7227 */ /* 0x000fe200078e00ff */
[----:B------:R-:W-:-:S03]  /*4b00*/  IABS R19, R3 ;  /* 0x0000000300137213 */ /* 0x000fc60000000000 */
[----:B------:R-:W-:Y:S02]  /*4b10*/  IMAD.MOV R11, RZ, RZ, -R13 ;  /* 0x000000ffff0b7224 */ /* 0x000fe400078e0a0d */
[----:B------:R-:W-:Y:S01]  /*4b20*/  @!P1 IMAD.IADD R4, R4, 0x1, -R0 ;  /* 0x0000000104049824 */ /* 0x000fe200078e0a00 */
[----:B------:R-:W-:Y:S01]  /*4b30*/  ISETP.GE.AND P1, PT, R3, RZ, PT ;  /* 0x000000ff0300720c */ /* 0x000fe20003f26270 */
[----:B0-----:R-:W-:Y:S02]  /*4b40*/  IMAD.MOV.U32 R5, RZ, RZ, R7 ;  /* 0x000000ffff057224 */ /* 0x001fe400078e0007 */
[C---:B------:R-:W-:Y:S02]  /*4b50*/  IMAD R3, R0.reuse, R11, R10 ;  /* 0x0000000b00037224 */ /* 0x040fe400078e020a */
[----:B------:R-:W-:Y:S01]  /*4b60*/  @!P3 IMAD.MOV R5, RZ, RZ, -R5 ;  /* 0x000000ffff05b224 */ /* 0x000fe200078e0a05 */
[----:B------:R-:W-:Y:S01]  /*4b70*/  ISETP.GT.U32.AND P3, PT, R0, R12, PT ;  /* 0x0000000c0000720c */ /* 0x000fe20003f64070 */
[----:B------:R-:W-:-:S02]  /*4b80*/  IMAD.MOV R9, RZ, RZ, -R9 ;  /* 0x000000ffff097224 */ /* 0x000fc400078e0a09 */
[----:B------:R-:W-:Y:S01]  /*4b90*/  IMAD.MOV.U32 R8, RZ, RZ, R6 ;  /* 0x000000ffff087224 */ /* 0x000fe200078e0006 */
[----:B------:R0:W-:Y:S01]  /*4ba0*/  STL [R1+0xb4], R5 ;  /* 0x0000b40501007387 */ /* 0x0001e20000100800 */
[----:B------:R-:W-:Y:S02]  /*4bb0*/  IMAD R20, R0, R9, R20 ;  /* 0x0000000900147224 */ /* 0x000fe400078e0214 */
[----:B------:R-:W-:Y:S01]  /*4bc0*/  @!P2 IMAD.MOV R8, RZ, RZ, -R8 ;  /* 0x000000ffff08a224 */ /* 0x000fe200078e0a08 */
[----:B------:R-:W-:Y:S01]  /*4bd0*/  ISETP.GE.AND P2, PT, R18, RZ, PT ;  /* 0x000000ff1200720c */ /* 0x000fe20003f46270 */
[----:B------:R-:W-:Y:S01]  /*4be0*/  IMAD.HI.U32 R7, R2, R19, RZ ;  /* 0x0000001302077227 */ /* 0x000fe200078e00ff */
[----:B------:R-:W-:Y:S02]  /*4bf0*/  IABS R18, R18 ;  /* 0x0000001200127213 */ /* 0x000fe40000000000 */
[----:B------:R-:W-:Y:S01]  /*4c00*/  STL [R1+0xb0], R8 ;  /* 0x0000b00801007387 */ /* 0x000fe20000100800 */
[----:B------:R-:W-:-:S02]  /*4c10*/  @!P3 IMAD.IADD R12, R12, 0x1, -R0 ;  /* 0x000000010c0cb824 */ /* 0x000fc400078e0a00 */
[----:B0-----:R-:W-:Y:S02]  /*4c20*/  IMAD.MOV.U32 R5, RZ, RZ, R4 ;  /* 0x000000ffff057224 */ /* 0x001fe400078e0004 */
[----:B------:R-:W-:Y:S01]  /*4c30*/  IMAD.MOV R7, RZ, RZ, -R7 ;  /* 0x000000ffff077224 */ /* 0x000fe200078e0a07 */
[C---:B------:R-:W-:Y:S01]  /*4c40*/  ISETP.GT.U32.AND P3, PT, R0.reuse, R12, PT ;  /* 0x0000000c0000720c */ /* 0x040fe20003f64070 */
[----:B------:R-:W-:Y:S01]  /*4c50*/  @!P6 IMAD.MOV R5, RZ, RZ, -R5 ;  /* 0x000000ffff05e224 */ /* 0x000fe200078e0a05 */
[----:B------:R-:W-:Y:S01]  /*4c60*/  ISETP.GT.U32.AND P6, PT, R0, R3, PT ;  /* 0x000000030000720c */ /* 0x000fe20003fc4070 */
[----:B------:R-:W-:Y:S02]  /*4c70*/  VIADD R21, R29, 0x2e ;  /* 0x0000002e1d157836 */ /* 0x000fe40000000000 */
[----:B------:R-:W-:Y:S01]  /*4c80*/  IMAD.HI.U32 R11, R2, R18, RZ ;  /* 0x00000012020b7227 */ /* 0x000fe200078e00ff */
[----:B------:R0:W-:Y:S02]  /*4c90*/  STL [R1+0xac], R5 ;  /* 0x0000ac0501007387 */ /* 0x0001e40000100800 */
[----:B------:R-:W-:Y:S01]  /*4ca0*/  IABS R17, R21 ;  /* 0x0000001500117213 */ /* 0x000fe20000000000 */
[----:B------:R-:W-:-:S02]  /*4cb0*/  IMAD R19, R0, R7, R19 ;  /* 0x0000000700137224 */ /* 0x000fc400078e0213 */
[----:B------:R-:W-:Y:S02]  /*4cc0*/  VIADD R14, R29, 0x2d ;  /* 0x0000002d1d0e7836 */ /* 0x000fe40000000000 */
[--C-:B------:R-:W-:Y:S01]  /*4cd0*/  @!P3 IMAD.IADD R12, R12, 0x1, -R0.reuse ;  /* 0x000000010c0cb824 */ /* 0x100fe200078e0a00 */
[C---:B------:R-:W-:Y:S01]  /*4ce0*/  ISETP.GT.U32.AND P3, PT, R0.reuse, R20, PT ;  /* 0x000000140000720c */ /* 0x040fe20003f64070 */
[----:B------:R-:W-:Y:S01]  /*4cf0*/  @!P6 IMAD.IADD R3, R3, 0x1, -R0 ;  /* 0x000000010303e824 */ /* 0x000fe200078e0a00 */
[----:B------:R-:W-:Y:S01]  /*4d00*/  IABS R16, R14 ;  /* 0x0000000e00107213 */ /* 0x000fe20000000000 */
[----:B0-----:R-:W-:Y:S02]  /*4d10*/  IMAD.MOV.U32 R5, RZ, RZ, R12 ;  /* 0x000000ffff057224 */ /* 0x001fe400078e000c */
[----:B------:R-:W-:Y:S01]  /*4d20*/  IMAD.MOV R11, RZ, RZ, -R11 ;  /* 0x000000ffff0b7224 */ /* 0x000fe200078e0a0b */
[C---:B------:R-:W-:Y:S01]  /*4d30*/  ISETP.GT.U32.AND P6, PT, R0.reuse, R3, PT ;  /* 0x000000030000720c */ /* 0x040fe20003fc4070 */
[----:B------:R-:W-:Y:S01]  /*4d40*/  @!P5 IMAD.MOV R5, RZ, RZ, -R5 ;  /* 0x000000ffff05d224 */ /* 0x000fe200078e0a05 */
[C---:B------:R-:W-:Y:S01]  /*4d50*/  ISETP.GT.U32.AND P5, PT, R0.reuse, R19, PT ;  /* 0x000000130000720c */ /* 0x040fe20003fa4070 */
[----:B------:R-:W-:-:S02]  /*4d60*/  IMAD R18, R0, R11, R18 ;  /* 0x0000000b00127224 */ /* 0x000fc400078e0212 */
[----:B------:R-:W-:Y:S01]  /*4d70*/  IMAD.HI.U32 R7, R2, R17, RZ ;  /* 0x0000001102077227 */ /* 0x000fe200078e00ff */
[----:B------:R0:W-:Y:S03]  /*4d80*/  STL [R1+0xa8], R5 ;  /* 0x0000a80501007387 */ /* 0x0001e60000100800 */
[----:B------:R-:W-:Y:S02]  /*4d90*/  @!P3 IMAD.IADD R20, R20, 0x1, -R0 ;  /* 0x000000011414b824 */ /* 0x000fe400078e0a00 */
[----:B------:R-:W-:-:S03]  /*4da0*/  IMAD.HI.U32 R6, R2, R16, RZ ;  /* 0x0000001002067227 */ /* 0x000fc600078e00ff */
[C---:B------:R-:W-:Y:S01]  /*4db0*/  ISETP.GT.U32.AND P3, PT, R0.reuse, R20, PT ;  /* 0x000000140000720c */ /* 0x040fe20003f64070 */
[----:B------:R-:W-:Y:S01]  /*4dc0*/  @!P6 IMAD.IADD R3, R3, 0x1, -R0 ;  /* 0x000000010303e824 */ /* 0x000fe200078e0a00 */
[C---:B------:R-:W-:Y:S01]  /*4dd0*/  ISETP.GT.U32.AND P6, PT, R0.reuse, R18, PT ;  /* 0x000000120000720c */ /* 0x040fe20003fc4070 */
[----:B------:R-:W-:Y:S02]  /*4de0*/  IMAD.MOV R7, RZ, RZ, -R7 ;  /* 0x000000ffff077224 */ /* 0x000fe400078e0a07 */
[----:B------:R-:W-:Y:S02]  /*4df0*/  VIADD R15, R29, 0x2c ;  /* 0x0000002c1d0f7836 */ /* 0x000fe40000000000 */
[----:B------:R-:W-:Y:S02]  /*4e00*/  IMAD R17, R0, R7, R17 ;  /* 0x0000000700117224 */ /* 0x000fe400078e0211 */
[----:B------:R-:W-:Y:S01]  /*4e10*/  IMAD.MOV R11, RZ, RZ, -R6 ;  /* 0x000000ffff0b7224 */ /* 0x000fe200078e0a06 */
[----:B------:R-:W-:Y:S01]  /*4e20*/  IABS R9, R15 ;  /* 0x0000000f00097213 */ /* 0x000fe20000000000 */
[----:B------:R-:W-:-:S02]  /*4e30*/  @!P5 IMAD.IADD R19, R19, 0x1, -R0 ;  /* 0x000000011313d824 */ /* 0x000fc400078e0a00 */
[----:B------:R-:W-:Y:S02]  /*4e40*/  IMAD R16, R0, R11, R16 ;  /* 0x0000000b00107224 */ /* 0x000fe400078e0210 */
[--C-:B------:R-:W-:Y:S01]  /*4e50*/  @!P3 IMAD.IADD R20, R20, 0x1, -R0.reuse ;  /* 0x000000011414b824 */ /* 0x100fe200078e0a00 */
[----:B------:R-:W-:Y:S01]  /*4e60*/  ISETP.GT.U32.AND P3, PT, R0, R17, PT ;  /* 0x000000110000720c */ /* 0x000fe20003f64070 */
[----:B------:R-:W-:Y:S01]  /*4e70*/  @!P6 IMAD.IADD R18, R18, 0x1, -R0 ;  /* 0x000000011212e824 */ /* 0x000fe200078e0a00 */
[----:B------:R-:W-:Y:S01]  /*4e80*/  ISETP.GT.U32.AND P5, PT, R0, R16, PT ;  /* 0x000000100000720c */ /* 0x000fe20003fa4070 */
[----:B------:R-:W-:Y:S01]  /*4e90*/  IMAD.HI.U32 R7, R2, R9, RZ ;  /* 0x0000000902077227 */ /* 0x000fe200078e00ff */
[----:B------:R-:W-:-:S03]  /*4ea0*/  ISETP.GT.U32.AND P6, PT, R0, R19, PT ;  /* 0x000000130000720c */ /* 0x000fc60003fc4070 */
[----:B------:R-:W-:Y:S02]  /*4eb0*/  VIADD R10, R29, 0x2b ;  /* 0x0000002b1d0a7836 */ /* 0x000fe40000000000 */
[----:B------:R-:W-:Y:S02]  /*4ec0*/  IMAD.MOV R7, RZ, RZ, -R7 ;  /* 0x000000ffff077224 */ /* 0x000fe400078e0a07 */
[----:B0-----:R-:W-:Y:S01]  /*4ed0*/  IMAD.MOV.U32 R5, RZ, RZ, R3 ;  /* 0x000000ffff057224 */ /* 0x001fe200078e0003 */
[----:B------:R-:W-:Y:S01]  /*4ee0*/  IABS R4, R10 ;  /* 0x0000000a00047213 */ /* 0x000fe20000000000 */
[C---:B------:R-:W-:Y:S02]  /*4ef0*/  IMAD R9, R0.reuse, R7, R9 ;  /* 0x0000000700097224 */ /* 0x040fe400078e0209 */
[----:B------:R-:W-:Y:S01]  /*4f00*/  @!P3 IMAD.IADD R17, R17, 0x1, -R0 ;  /* 0x000000011111b824 */ /* 0x000fe200078e0a00 */
[----:B------:R-:W-:Y:S01]  /*4f10*/  ISETP.GT.U32.AND P3, PT, R0, R18, PT ;  /* 0x000000120000720c */ /* 0x000fe20003f64070 */
[----:B------:R-:W-:-:S02]  /*4f20*/  @!P4 IMAD.MOV R5, RZ, RZ, -R5 ;  /* 0x000000ffff05c224 */ /* 0x000fc400078e0a05 */
[--C-:B------:R-:W-:Y:S01]  /*4f30*/  @!P5 IMAD.IADD R16, R16, 0x1, -R0.reuse ;  /* 0x000000011010d824 */ /* 0x100fe200078e0a00 */
[C---:B------:R-:W-:Y:S01]  /*4f40*/  ISETP.GT.U32.AND P5, PT, R0.reuse, R17, PT ;  /* 0x000000110000720c */ /* 0x040fe20003fa4070 */
[----:B------:R-:W-:Y:S01]  /*4f50*/  @!P6 IMAD.IADD R19, R19, 0x1, -R0 ;  /* 0x000000011313e824 */ /* 0x000fe200078e0a00 */
[----:B------:R-:W-:Y:S01]  /*4f60*/  ISETP.GT.U32.AND P6, PT, R0, R9, PT ;  /* 0x000000090000720c */ /* 0x000fe20003fc4070 */
[----:B------:R-:W-:Y:S01]  /*4f70*/  IMAD.HI.U32 R6, R2, R4, RZ ;  /* 0x0000000402067227 */ /* 0x000fe200078e00ff */
[----:B------:R0:W-:Y:S01]  /*4f80*/  STL [R1+0xa4], R5 ;  /* 0x0000a40501007387 */ /* 0x0001e20000100800 */
[----:B------:R-:W-:Y:S02]  /*4f90*/  ISETP.GT.U32.AND P4, PT, R0, R16, PT ;  /* 0x000000100000720c */ /* 0x000fe40003f84070 */
[----:B------:R-:W-:Y:S02]  /*4fa0*/  IMAD.MOV R6, RZ, RZ, -R6 ;  /* 0x000000ffff067224 */ /* 0x000fe400078e0a06 */
[----:B------:R-:W-:-:S02]  /*4fb0*/  VIADD R13, R29, 0x28 ;  /* 0x000000281d0d7836 */ /* 0x000fc40000000000 */
[----:B------:R-:W-:Y:S02]  /*4fc0*/  VIADD R11, R29, 0x2a ;  /* 0x0000002a1d0b7836 */ /* 0x000fe40000000000 */
[----:B------:R-:W-:Y:S01]  /*4fd0*/  IMAD R4, R0, R6, R4 ;  /* 0x0000000600047224 */ /* 0x000fe200078e0204 */
[----:B------:R-:W-:Y:S01]  /*4fe0*/  IABS R6, R13 ;  /* 0x0000000d00067213 */ /* 0x000fe20000000000 */
[----:B0-----:R-:W-:Y:S01]  /*4ff0*/  IMAD.MOV.U32 R5, RZ, RZ, R20 ;  /* 0x000000ffff057224 */ /* 0x001fe200078e0014 */
[----:B------:R-:W-:Y:S01]  /*5000*/  IABS R7, R11 ;  /* 0x0000000b00077213 */ /* 0x000fe20000000000 */
[----:B------:R-:W-:Y:S01]  /*5010*/  @!P3 IMAD.IADD R18, R18, 0x1, -R0 ;  /* 0x000000011212b824 */ /* 0x000fe200078e0a00 */
[----:B------:R-:W-:Y:S01]  /*5020*/  ISETP.GT.U32.AND P3, PT, R0, R4, PT ;  /* 0x000000040000720c */ /* 0x000fe20003f64070 */
[----:B------:R-:W-:Y:S02]  /*5030*/  @!P0 IMAD.MOV R5, RZ, RZ, -R5 ;  /* 0x000000ffff058224 */ /* 0x000fe400078e0a05 */
[----:B------:R-:W-:-:S02]  /*5040*/  IMAD.MOV.U32 R8, RZ, RZ, R19 ;  /* 0x000000ffff087224 */ /* 0x000fc400078e0013 */
[--C-:B------:R-:W-:Y:S01]  /*5050*/  @!P5 IMAD.IADD R17, R17, 0x1, -R0.reuse ;  /* 0x000000011111d824 */ /* 0x100fe200078e0a00 */
[----:B------:R0:W-:Y:S01]  /*5060*/  STL [R1+0xa0], R5 ;  /* 0x0000a00501007387 */ /* 0x0001e20000100800 */
[----:B------:R-:W-:Y:S01]  /*5070*/  @!P6 IMAD.IADD R9, R9, 0x1, -R0 ;  /* 0x000000010909e824 */ /* 0x000fe200078e0a00 */
[----:B------:R-:W-:Y:S01]  /*5080*/  ISETP.GE.AND P5, PT, R21, RZ, PT ;  /* 0x000000ff1500720c */ /* 0x000fe20003fa6270 */
[----:B------:R-:W-:Y:S01]  /*5090*/  IMAD.HI.U32 R21, R2, R6, RZ ;  /* 0x0000000602157227 */ /* 0x000fe200078e00ff */
[----:B------:R-:W-:Y:S02]  /*50a0*/  ISETP.GE.AND P6, PT, R14, RZ, PT ;  /* 0x000000ff0e00720c */ /* 0x000fe40003fc6270 */
[----:B------:R-:W-:Y:S01]  /*50b0*/  ISETP.GT.U32.AND P0, PT, R0, R9, PT ;  /* 0x000000090000720c */ /* 0x000fe20003f04070 */
[----:B------:R-:W-:Y:S02]  /*50c0*/  @!P1 IMAD.MOV R8, RZ, RZ, -R8 ;  /* 0x000000ffff089224 */ /* 0x000fe400078e0a08 */
[----:B------:R-:W-:-:S03]  /*50d0*/  IMAD.HI.U32 R22, R2, R7, RZ ;  /* 0x0000000702167227 */ /* 0x000fc600078e00ff */
[----:B------:R1:W-:Y:S01]  /*50e0*/  STL [R1+0x9c], R8 ;  /* 0x00009c0801007387 */ /* 0x0003e20000100800 */
[----:B0-----:R-:W-:Y:S02]  /*50f0*/  IMAD.MOV.U32 R5, RZ, RZ, R18 ;  /* 0x000000ffff057224 */ /* 0x001fe400078e0012 */
[----:B------:R-:W-:Y:S02]  /*5100*/  @!P4 IMAD.IADD R16, R16, 0x1, -R0 ;  /* 0x000000011010c824 */ /* 0x000fe400078e0a00 */
[----:B------:R-:W-:Y:S02]  /*5110*/  @!P2 IMAD.MOV R5, RZ, RZ, -R5 ;  /* 0x000000ffff05a224 */ /* 0x000fe400078e0a05 */
[----:B------:R-:W-:Y:S02]  /*5120*/  IMAD.MOV R21, RZ, RZ, -R21 ;  /* 0x000000ffff157224 */ /* 0x000fe400078e0a15 */
[----:B------:R-:W-:Y:S01]  /*5130*/  VIADD R12, R29, 0x29 ;  /* 0x000000291d0c7836 */ /* 0x000fe20000000000 */
[----:B------:R0:W-:Y:S01]  /*5140*/  STL [R1+0x98], R5 ;  /* 0x0000980501007387 */ /* 0x0001e20000100800 */
[----:B------:R-:W-:-:S02]  /*5150*/  IMAD.MOV R22, RZ, RZ, -R22 ;  /* 0x000000ffff167224 */ /* 0x000fc400078e0a16 */
[C---:B------:R-:W-:Y:S01]  /*5160*/  IMAD R6, R0.reuse, R21, R6 ;  /* 0x0000001500067224 */ /* 0x040fe200078e0206 */
[----:B------:R-:W-:Y:S01]  /*5170*/  IABS R3, R12 ;  /* 0x0000000c00037213 */ /* 0x000fe20000000000 */
[----:B------:R-:W-:Y:S02]  /*5180*/  IMAD R7, R0, R22, R7 ;  /* 0x0000001600077224 */ /* 0x000fe400078e0207 */
[----:B-1----:R-:W-:Y:S02]  /*5190*/  IMAD.MOV.U32 R8, RZ, RZ, R17 ;  /* 0x000000ffff087224 */ /* 0x002fe400078e0011 */
[----:B------:R-:W-:Y:S01]  /*51a0*/  IMAD.HI.U32 R22, R2, R3, RZ ;  /* 0x0000000302167227 */ /* 0x000fe200078e00ff */
[----:B------:R-:W-:-:S03]  /*51b0*/  ISETP.GT.U32.AND P4, PT, R0, R7, PT ;  /* 0x000000070000720c */ /* 0x000fc60003f84070 */
[----:B0-----:R-:W-:Y:S02]  /*51c0*/  IMAD.MOV.U32 R5, RZ, RZ, R16 ;  /* 0x000000ffff057224 */ /* 0x001fe400078e0010 */
[----:B------:R-:W-:Y:S01]  /*51d0*/  @!P3 IMAD.IADD R4, R4, 0x1, -R0 ;  /* 0x000000010404b824 */ /* 0x000fe200078e0a00 */
[----:B------:R-:W-:Y:S01]  /*51e0*/  ISETP.GE.AND P3, PT, R15, RZ, PT ;  /* 0x000000ff0f00720c */ /* 0x000fe20003f66270 */
[----:B------:R-:W-:Y:S01]  /*51f0*/  @!P6 IMAD.MOV R5, RZ, RZ, -R5 ;  /* 0x000000ffff05e224 */ /* 0x000fe200078e0a05 */
[----:B------:R-:W-:Y:S01]  /*5200*/  ISETP.GT.U32.AND P6, PT, R0, R6, PT ;  /* 0x000000060000720c */ /* 0x000fe20003fc4070 */
[----:B------:R-:W-:Y:S01]  /*5210*/  @!P5 IMAD.MOV R8, RZ, RZ, -R8 ;  /* 0x000000ffff08d224 */ /* 0x000fe200078e0a08 */
[----:B------:R-:W-:Y:S01]  /*5220*/  ISETP.GE.AND P5, PT, R10, RZ, PT ;  /* 0x000000ff0a00720c */ /* 0x000fe20003fa6270 */
[----:B------:R-:W-:Y:S01]  /*5230*/  IMAD.MOV R22, RZ, RZ, -R22 ;  /* 0x000000ffff167224 */ /* 0x000fe200078e0a16 */
[C---:B------:R-:W-:Y:S01]  /*5240*/  ISETP.GT.U32.AND P1, PT, R0.reuse, R4, PT ;  /* 0x000000040000720c */ /* 0x040fe20003f24070 */
[----:B------:R-:W-:Y:S01]  /*5250*/  VIADD R14, R29, 0x27 ;  /* 0x000000271d0e7836 */ /* 0x000fe20000000000 */
[----:B------:R-:W-:Y:S01]  /*5260*/  STL [R1+0x94], R8 ;  /* 0x0000940801007387 */ /* 0x000fe20000100800 */
[--C-:B------:R-:W-:Y:S01]  /*5270*/  @!P0 IMAD.IADD R9, R9, 0x1, -R0.reuse ;  /* 0x0000000109098824 */ /* 0x100fe200078e0a00 */
[----:B------:R-:W-:Y:S01]  /*5280*/  ISETP.GE.AND P0, PT, R11, RZ, PT ;  /* 0x000000ff0b00720c */ /* 0x000fe20003f06270 */
[----:B------:R-:W-:Y:S01]  /*5290*/  IMAD R3, R0, R22, R3 ;  /* 0x0000001600037224 */ /* 0x000fe200078e0203 */
[----:B------:R0:W-:Y:S01]  /*52a0*/  STL [R1+0x90], R5 ;  /* 0x0000900501007387 */ /* 0x0001e20000100800 */
[----:B------:R-:W-:Y:S01]  /*52b0*/  IABS R15, R14 ;  /* 0x0000000e000f7213 */ /* 0x000fe20000000000 */
[----:B------:R-:W-:-:S02]  /*52c0*/  @!P4 IMAD.IADD R7, R7, 0x1, -R0 ;  /* 0x000000010707c824 */ /* 0x000fc400078e0a00 */
[----:B------:R-:W-:Y:S01]  /*52d0*/  @!P6 IMAD.IADD R6, R6, 0x1, -R0 ;  /* 0x000000010606e824 */ /* 0x000fe200078e0a00 */
[----:B------:R-:W-:Y:S01]  /*52e0*/  ISETP.GT.U32.AND P4, PT, R0, R3, PT ;  /* 0x000000030000720c */ /* 0x000fe20003f84070 */
[----:B------:R-:W-:Y:S01]  /*52f0*/  IMAD.HI.U32 R10, R2, R15, RZ ;  /* 0x0000000f020a7227 */ /* 0x000fe200078e00ff */
[----:B------:R-:W-:-:S03]  /*5300*/  ISETP.GT.U32.AND P2, PT, R0, R7, PT ;  /* 0x000000070000720c */ /* 0x000fc60003f44070 */
[----:B0-----:R-:W-:Y:S02]  /*5310*/  IMAD.MOV.U32 R5, RZ, RZ, R9 ;  /* 0x000000ffff057224 */ /* 0x001fe400078e0009 */
[----:B------:R-:W-:Y:S02]  /*5320*/  IMAD.MOV R10, RZ, RZ, -R10 ;  /* 0x000000ffff0a7224 */ /* 0x000fe400078e0a0a */
[----:B------:R-:W-:Y:S01]  /*5330*/  @!P3 IMAD.MOV R5, RZ, RZ, -R5 ;  /* 0x000000ffff05b224 */ /* 0x000fe200078e0a05 */
[C---:B------:R-:W-:Y:S01]  /*5340*/  ISETP.GT.U32.AND P3, PT, R0.reuse, R6, PT ;  /* 0x000000060000720c */ /* 0x040fe20003f64070 */
[----:B------:R-:W-:Y:S02]  /*5350*/  IMAD R15, R0, R10, R15 ;  /* 0x0000000a000f7224 */ /* 0x000fe400078e020f */
[--C-:B------:R-:W-:Y:S01]  /*5360*/  @!P4 IMAD.IADD R3, R3, 0x1, -R0.reuse ;  /* 0x000000010303c824 */ /* 0x100fe200078e0a00 */
[----:B------:R0:W-:Y:S01]  /*5370*/  STL [R1+0x8c], R5 ;  /* 0x00008c0501007387 */ /* 0x0001e20000100800 */
[----:B------:R-:W-:Y:S01]  /*5380*/  @!P1 IMAD.IADD R4, R4, 0x1, -R0 ;  /* 0x0000000104049824 */ /* 0x000fe200078e0a00 */
[----:B------:R-:W-:Y:S01]  /*5390*/  ISETP.GE.AND P1, PT, R12, RZ, PT ;  /* 0x000000ff0c00720c */ /* 0x000fe20003f26270 */
[C---:B------:R-:W-:Y:S01]  /*53a0*/  VIADD R10, R29.reuse, 0x26 ;  /* 0x000000261d0a7836 */ /* 0x040fe20000000000 */
[----:B------:R-:W-:Y:S01]  /*53b0*/  ISETP.GT.U32.AND P6, PT, R0, R3, PT ;  /* 0x000000030000720c */ /* 0x000fe20003fc4070 */
[----:B------:R-:W-:Y:S01]  /*53c0*/  IMAD.MOV.U32 R8, RZ, RZ, R4 ;  /* 0x000000ffff087224 */ /* 0x000fe200078e0004 */
[----:B------:R-:W-:Y:S01]  /*53d0*/  ISETP.GE.AND P4, PT, R14, RZ, PT ;  /* 0x000000ff0e00720c */ /* 0x000fe20003f86270 */
[C---:B------:R-:W-:Y:S01]  /*53e0*/  VIADD R11, R29.reuse, 0x25 ;  /* 0x000000251d0b7836 */ /* 0x040fe20000000000 */
[----:B------:R-:W-:Y:S01]  /*53f0*/  IABS R16, R10 ;  /* 0x0000000a00107213 */ /* 0x000fe20000000000 */
[----:B------:R-:W-:Y:S01]  /*5400*/  @!P3 IMAD.IADD R6, R6, 0x1, -R0 ;  /* 0x000000010606b824 */ /* 0x000fe200078e0a00 */
[----:B------:R-:W-:Y:S01]  /*5410*/  ISETP.GT.U32.AND P3, PT, R0, R15, PT ;  /* 0x0000000f0000720c */ /* 0x000fe20003f64070 */
[----:B------:R-:W-:Y:S01]  /*5420*/  VIADD R9, R29, 0x24 ;  /* 0x000000241d097836 */ /* 0x000fe20000000000 */
[----:B------:R-:W-:Y:S01]  /*5430*/  IABS R18, R11 ;  /* 0x0000000b00127213 */ /* 0x000fe20000000000 */
[----:B------:R-:W-:Y:S01]  /*5440*/  @!P5 IMAD.MOV R8, RZ, RZ, -R8 ;  /* 0x000000ffff08d224 */ /* 0x000fe200078e0a08 */
[----:B------:R-:W-:Y:S01]  /*5450*/  ISETP.GE.AND P5, PT, R10, RZ, PT ;  /* 0x000000ff0a00720c */ /* 0x000fe20003fa6270 */
[----:B------:R-:W-:Y:S01]  /*5460*/  @!P2 IMAD.IADD R7, R7, 0x1, -R0 ;  /* 0x000000010707a824 */ /* 0x000fe200078e0a00 */
[----:B------:R-:W-:Y:S01]  /*5470*/  IABS R17, R9 ;  /* 0x0000000900117213 */ /* 0x000fe20000000000 */
[----:B------:R-:W-:Y:S01]  /*5480*/  IMAD.HI.U32 R10, R2, R16, RZ ;  /* 0x00000010020a7227 */ /* 0x000fe200078e00ff */
[----:B------:R1:W-:Y:S01]  /*5490*/  STL [R1+0x88], R8 ;  /* 0x0000880801007387 */ /* 0x0003e20000100800 */
[----:B------:R-:W-:-:S02]  /*54a0*/  ISETP.GE.AND P2, PT, R13, RZ, PT ;  /* 0x000000ff0d00720c */ /* 0x000fc40003f46270 */
[----:B------:R-:W-:Y:S02]  /*54b0*/  VIADD R4, R29, 0x23 ;  /* 0x000000231d047836 */ /* 0x000fe40000000000 */
[--C-:B------:R-:W-:Y:S02]  /*54c0*/  @!P3 IMAD.IADD R15, R15, 0x1, -R0.reuse ;  /* 0x000000010f0fb824 */ /* 0x100fe400078e0a00 */
[----:B0-----:R-:W-:Y:S01]  /*54d0*/  IMAD.MOV.U32 R5, RZ, RZ, R7 ;  /* 0x000000ffff057224 */ /* 0x001fe200078e0007 */
[----:B------:R-:W-:Y:S01]  /*54e0*/  IABS R14, R4 ;  /* 0x00000004000e7213 */ /* 0x000fe20000000000 */
[----:B------:R-:W-:Y:S01]  /*54f0*/  @!P6 IMAD.IADD R3, R3, 0x1, -R0 ;  /* 0x000000010303e824 */ /* 0x000fe200078e0a00 */
[----:B------:R-:W-:Y:S01]  /*5500*/  ISETP.GE.AND P6, PT, R9, RZ, PT ;  /* 0x000000ff0900720c */ /* 0x000fe20003fc6270 */
[----:B------:R-:W-:Y:S01]  /*5510*/  IMAD.MOV R10, RZ, RZ, -R10 ;  /* 0x000000ffff0a7224 */ /* 0x000fe200078e0a0a */
[----:B------:R-:W-:Y:S01]  /*5520*/  ISETP.GT.U32.AND P3, PT, R0, R15, PT ;  /* 0x0000000f0000720c */ /* 0x000fe20003f64070 */
[----:B------:R-:W-:-:S04]  /*5530*/  IMAD.HI.U32 R7, R2, R18, RZ ;  /* 0x0000001202077227 */ /* 0x000fc800078e00ff */
[----:B------:R-:W-:-:S04]  /*5540*/  IMAD.HI.U32 R9, R2, R17, RZ ;  /* 0x0000001102097227 */ /* 0x000fc800078e00ff */
[C---:B------:R-:W-:Y:S02]  /*5550*/  IMAD R16, R0.reuse, R10, R16 ;  /* 0x0000000a00107224 */ /* 0x040fe400078e0210 */
[----:B-1----:R-:W-:Y:S02]  /*5560*/  IMAD.MOV.U32 R8, RZ, RZ, R3 ;  /* 0x000000ffff087224 */ /* 0x002fe400078e0003 */
[----:B------:R-:W-:Y:S02]  /*5570*/  IMAD.MOV R7, RZ, RZ, -R7 ;  /* 0x000000ffff077224 */ /* 0x000fe400078e0a07 */
[----:B------:R-:W-:Y:S01]  /*5580*/  @!P0 IMAD.MOV R5, RZ, RZ, -R5 ;  /* 0x000000ffff058224 */ /* 0x000fe200078e0a05 */
[----:B------:R-:W-:Y:S01]  /*5590*/  ISETP.GE.AND P0, PT, R11, RZ, PT ;  /* 0x000000ff0b00720c */ /* 0x000fe20003f06270 */
[----:B------:R-:W-:Y:S02]  /*55a0*/  IMAD.MOV R9, RZ, RZ, -R9 ;  /* 0x000000ffff097224 */ /* 0x000fe400078e0a09 */
[----:B------:R-:W-:Y:S01]  /*55b0*/  @!P1 IMAD.MOV R8, RZ, RZ, -R8 ;  /* 0x000000ffff089224 */ /* 0x000fe200078e0a08 */
[C---:B------:R-:W-:Y:S01]  /*55c0*/  ISETP.GT.U32.AND P1, PT, R0.reuse, R16, PT ;  /* 0x000000100000720c */ /* 0x040fe20003f24070 */
[----:B------:R-:W-:Y:S01]  /*55d0*/  IMAD R18, R0, R7, R18 ;  /* 0x0000000700127224 */ /* 0x000fe200078e0212 */
[----:B------:R0:W-:Y:S01]  /*55e0*/  STL [R1+0x84], R5 ;  /* 0x0000840501007387 */ /* 0x0001e20000100800 */
[----:B------:R-:W-:-:S03]  /*55f0*/  IMAD.HI.U32 R7, R2, R14, RZ ;  /* 0x0000000e02077227 */ /* 0x000fc600078e00ff */
[----:B------:R-:W-:Y:S01]  /*5600*/  STL [R1+0x80], R8 ;  /* 0x0000800801007387 */ /* 0x000fe20000100800 */
[C---:B------:R-:W-:Y:S02]  /*5610*/  IMAD R17, R0.reuse, R9, R17 ;  /* 0x0000000900117224 */ /* 0x040fe400078e0211 */
[----:B------:R-:W-:Y:S02]  /*5620*/  IMAD.MOV R7, RZ, RZ, -R7 ;  /* 0x000000ffff077224 */ /* 0x000fe400078e0a07 */
[----:B------:R-:W-:Y:S01]  /*5630*/  @!P3 IMAD.IADD R15, R15, 0x1, -R0 ;  /* 0x000000010f0fb824 */ /* 0x000fe200078e0a00 */
[C---:B------:R-:W-:Y:S01]  /*5640*/  ISETP.GT.U32.AND P3, PT, R0.reuse, R17, PT ;  /* 0x000000110000720c */ /* 0x040fe20003f64070 */
[----:B0-----:R-:W-:Y:S02]  /*5650*/  IMAD.MOV.U32 R5, RZ, RZ, R6 ;  /* 0x000000ffff057224 */ /* 0x001fe400078e0006 */
[C---:B------:R-:W-:Y:S02]  /*5660*/  IMAD R14, R0.reuse, R7, R14 ;  /* 0x00000007000e7224 */ /* 0x040fe400078e020e */
[----:B------:R-:W-:Y:S01]  /*5670*/  @!P2 IMAD.MOV R5, RZ, RZ, -R5 ;  /* 0x000000ffff05a224 */ /* 0x000fe200078e0a05 */
[----:B------:R-:W-:Y:S01]  /*5680*/  ISETP.GT.U32.AND P2, PT, R0, R18, PT ;  /* 0x000000120000720c */ /* 0x000fe20003f44070 */
[----:B------:R-:W-:-:S02]  /*5690*/  VIADD R11, R29, 0x22 ;  /* 0x000000221d0b7836 */ /* 0x000fc40000000000 */
[--C-:B------:R-:W-:Y:S01]  /*56a0*/  @!P1 IMAD.IADD R16, R16, 0x1, -R0.reuse ;  /* 0x0000000110109824 */ /* 0x100fe200078e0a00 */
[----:B------:R-:W-:Y:S01]  /*56b0*/  ISETP.GT.U32.AND P1, PT, R0, R14, PT ;  /* 0x0000000e0000720c */ /* 0x000fe20003f24070 */
[----:B------:R-:W-:Y:S01]  /*56c0*/  VIADD R6, R29, 0x21 ;  /* 0x000000211d067836 */ /* 0x000fe20000000000 */
[----:B------:R-:W-:Y:S01]  /*56d0*/  IABS R13, R11 ;  /* 0x0000000b000d7213 */ /* 0x000fe20000000000 */
[--C-:B------:R-:W-:Y:S01]  /*56e0*/  @!P3 IMAD.IADD R17, R17, 0x1, -R0.reuse ;  /* 0x000000011111b824 */ /* 0x100fe200078e0a00 */
[----:B------:R0:W-:Y:S01]  /*56f0*/  STL [R1+0x7c], R5 ;  /* 0x00007c0501007387 */ /* 0x0001e20000100800 */
[----:B------:R-:W-:Y:S01]  /*5700*/  VIADD R10, R29, 0x20 ;  /* 0x000000201d0a7836 */ /* 0x000fe20000000000 */
[----:B------:R-:W-:Y:S01]  /*5710*/  IABS R7, R6 ;  /* 0x0000000600077213 */ /* 0x000fe20000000000 */
[----:B------:R-:W-:Y:S01]  /*5720*/  IMAD.HI.U32 R3, R2, R13, RZ ;  /* 0x0000000d02037227 */ /* 0x000fe200078e00ff */
[----:B------:R-:W-:Y:S02]  /*5730*/  ISETP.GT.U32.AND P3, PT, R0, R17, PT ;  /* 0x000000110000720c */ /* 0x000fe40003f64070 */
[----:B------:R-:W-:Y:S01]  /*5740*/  IABS R9, R10 ;  /* 0x0000000a00097213 */ /* 0x000fe20000000000 */
[----:B------:R-:W-:Y:S01]  /*5750*/  @!P2 IMAD.IADD R18, R18, 0x1, -R0 ;  /* 0x000000011212a824 */ /* 0x000fe200078e0a00 */
[----:B------:R-:W-:Y:S01]  /*5760*/  ISETP.GT.U32.AND P2, PT, R0, R16, PT ;  /* 0x000000100000720c */ /* 0x000fe20003f44070 */
[----:B------:R-:W-:-:S02]  /*5770*/  IMAD.MOV R3, RZ, RZ, -R3 ;  /* 0x000000ffff037224 */ /* 0x000fc400078e0a03 */
[----:B0-----:R-:W-:Y:S02]  /*5780*/  IMAD.MOV.U32 R5, RZ, RZ, R15 ;  /* 0x000000ffff057224 */ /* 0x001fe400078e000f */
[----:B------:R-:W-:Y:S02]  /*5790*/  @!P1 IMAD.IADD R14, R14, 0x1, -R0 ;  /* 0x000000010e0e9824 */ /* 0x000fe400078e0a00 */
[----:B------:R-:W-:Y:S01]  /*57a0*/  @!P4 IMAD.MOV R5, RZ, RZ, -R5 ;  /* 0x000000ffff05c224 */ /* 0x000fe200078e0a05 */
[C---:B------:R-:W-:Y:S01]  /*57b0*/  ISETP.GT.U32.AND P4, PT, R0.reuse, R18, PT ;  /* 0x000000120000720c */ /* 0x040fe20003f84070 */
[C---:B------:R-:W-:Y:S01]  /*57c0*/  IMAD R13, R0.reuse, R3, R13 ;  /* 0x00000003000d7224 */ /* 0x040fe200078e020d */
[----:B------:R-:W-:Y:S01]  /*57d0*/  ISETP.GT.U32.AND P1, PT, R0, R14, PT ;  /* 0x0000000e0000720c */ /* 0x000fe20003f24070 */
[----:B------:R-:W-:Y:S01]  /*57e0*/  IMAD.HI.U32 R3, R2, R7, RZ ;  /* 0x0000000702037227 */ /* 0x000fe200078e00ff */
[----:B------:R0:W-:Y:S03]  /*57f0*/  STL [R1+0x78], R5 ;  /* 0x0000780501007387 */ /* 0x0001e60000100800 */
[----:B------:R-:W-:-:S02]  /*5800*/  IMAD.MOV R3, RZ, RZ, -R3 ;  /* 0x000000ffff037224 */ /* 0x000fc400078e0a03 */
[----:B------:R-:W-:-:S04]  /*5810*/  IMAD.HI.U32 R15, R2, R9, RZ ;  /* 0x00000009020f7227 */ /* 0x000fc800078e00ff */
[----:B------:R-:W-:Y:S02]  /*5820*/  IMAD R7, R0, R3, R7 ;  /* 0x0000000300077224 */ /* 0x000fe400078e0207 */
[----:B------:R-:W-:Y:S02]  /*5830*/  IMAD.MOV R15, RZ, RZ, -R15 ;  /* 0x000000ffff0f7224 */ /* 0x000fe400078e0a0f */
[--C-:B------:R-:W-:Y:S01]  /*5840*/  @!P3 IMAD.IADD R17, R17, 0x1, -R0.reuse ;  /* 0x000000011111b824 */ /* 0x100fe200078e0a00 */
[----:B------:R-:W-:Y:S01]  /*5850*/  ISETP.GE.AND P3, PT, R4, RZ, PT ;  /* 0x000000ff0400720c */ /* 0x000fe20003f66270 */
[--C-:B------:R-:W-:Y:S01]  /*5860*/  @!P2 IMAD.IADD R16, R16, 0x1, -R0.reuse ;  /* 0x000000011010a824 */ /* 0x100fe200078e0a00 */
[----:B------:R-:W-:Y:S01]  /*5870*/  ISETP.GT.U32.AND P2, PT, R0, R13, PT ;  /* 0x0000000d0000720c */ /* 0x000fe20003f44070 */
[----:B------:R-:W-:Y:S01]  /*5880*/  @!P4 IMAD.IADD R18, R18, 0x1, -R0 ;  /* 0x000000011212c824 */ /* 0x000fe200078e0a00 */
[C---:B------:R-:W-:Y:S01]  /*5890*/  ISETP.GT.U32.AND P4, PT, R0.reuse, R7, PT ;  /* 0x000000070000720c */ /* 0x040fe20003f84070 */
[----:B------:R-:W-:-:S02]  /*58a0*/  IMAD R4, R0, R15, R9 ;  /* 0x0000000f00047224 */ /* 0x000fc400078e0209 */
[----:B------:R-:W-:Y:S02]  /*58b0*/  @!P1 IMAD.IADD R14, R14, 0x1, -R0 ;  /* 0x000000010e0e9824 */ /* 0x000fe400078e0a00 */
[----:B------:R-:W-:Y:S01]  /*58c0*/  VIADD R3, R29, 0x1e ;  /* 0x0000001e1d037836 */ /* 0x000fe20000000000 */
[----:B------:R-:W-:Y:S01]  /*58d0*/  ISETP.GT.U32.AND P1, PT, R0, R4, PT ;  /* 0x000000040000720c */ /* 0x000fe20003f24070 */
[----:B------:R-:W-:Y:S02]  /*58e0*/  IMAD.MOV.U32 R8, RZ, RZ, R16 ;  /* 0x000000ffff087224 */ /* 0x000fe400078e0010 */
[----:B0-----:R-:W-:Y:S01]  /*58f0*/  IMAD.MOV.U32 R5, RZ, RZ, R18 ;  /* 0x000000ffff057224 */ /* 0x001fe200078e0012 */
[----:B------:R-:W-:Y:S01]  /*5900*/  IABS R15, R3 ;  /* 0x00000003000f7213 */ /* 0x000fe20000000000 */
[--C-:B------:R-:W-:Y:S01]  /*5910*/  @!P2 IMAD.IADD R13, R13, 0x1, -R0.reuse ;  /* 0x000000010d0da824 */ /* 0x100fe200078e0a00 */
[----:B------:R-:W-:Y:S01]  /*5920*/  ISETP.GE.AND P2, PT, R11, RZ, PT ;  /* 0x000000ff0b00720c */ /* 0x000fe20003f46270 */
[----:B------:R-:W-:Y:S01]  /*5930*/  @!P4 IMAD.IADD R7, R7, 0x1, -R0 ;  /* 0x000000010707c824 */ /* 0x000fe200078e0a00 */
[----:B------:R-:W-:Y:S01]  /*5940*/  ISETP.GE.AND P4, PT, R6, RZ, PT ;  /* 0x000000ff0600720c */ /* 0x000fe20003f86270 */
[----:B------:R-:W-:-:S02]  /*5950*/  @!P5 IMAD.MOV R8, RZ, RZ, -R8 ;  /* 0x000000ffff08d224 */ /* 0x000fc400078e0a08 */
[----:B------:R-:W-:Y:S01]  /*5960*/  @!P0 IMAD.MOV R5, RZ, RZ, -R5 ;  /* 0x000000ffff058224 */ /* 0x000fe200078e0a05 */
[----:B------:R-:W-:Y:S01]  /*5970*/  ISETP.GT.U32.AND P0, PT, R0, R7, PT ;  /* 0x000000070000720c */ /* 0x000fe20003f04070 */
[C---:B------:R-:W-:Y:S01]  /*5980*/  VIADD R12, R29.reuse, 0x1f ;  /* 0x0000001f1d0c7836 */ /* 0x040fe20000000000 */
[----:B------:R0:W-:Y:S01]  /*5990*/  STL [R1+0x74], R8 ;  /* 0x0000740801007387 */ /* 0x0001e20000100800 */
[----:B------:R-:W-:Y:S01]  /*59a0*/  @!P1 IMAD.IADD R4, R4, 0x1, -R0 ;  /* 0x0000000104049824 */ /* 0x000fe200078e0a00 */
[----:B------:R-:W-:Y:S01]  /*59b0*/  ISETP.GT.U32.AND P1, PT, R0, R13, PT ;  /* 0x0000000d0000720c */ /* 0x000fe20003f24070 */
[----:B------:R-:W-:Y:S01]  /*59c0*/  IMAD.HI.U32 R16, R2, R15, RZ ;  /* 0x0000000f02107227 */ /* 0x000fe200078e00ff */
[----:B------:R1:W-:Y:S01]  /*59d0*/  STL [R1+0x70], R5 ;  /* 0x0000700501007387 */ /* 0x0003e20000100800 */
[----:B------:R-:W-:Y:S02]  /*59e0*/  IABS R19, R12 ;  /* 0x0000000c00137213 */ /* 0x000fe40000000000 */
[----:B------:R-:W-:Y:S01]  /*59f0*/  IMAD.MOV R16, RZ, RZ, -R16 ;  /* 0x000000ffff107224 */ /* 0x000fe200078e0a10 */
[----:B------:R-:W-:Y:S01]  /*5a00*/  ISETP.GT.U32.AND P5, PT, R0, R4, PT ;  /* 0x000000040000720c */ /* 0x000fe20003fa4070 */
[----:B------:R-:W-:-:S02]  /*5a10*/  VIADD R9, R29, 0x1d ;  /* 0x0000001d1d097836 */ /* 0x000fc40000000000 */
[----:B0-----:R-:W-:Y:S02]  /*5a20*/  IMAD.MOV.U32 R8, RZ, RZ, R17 ;  /* 0x000000ffff087224 */ /* 0x001fe400078e0011 */
[----:B------:R-:W-:Y:S01]  /*5a30*/  IMAD.HI.U32 R20, R2, R19, RZ ;  /* 0x0000001302147227 */ /* 0x000fe200078e00ff */
[----:B------:R-:W-:-:S03]  /*5a40*/  IABS R11, R9 ;  /* 0x00000009000b7213 */ /* 0x000fc60000000000 */
[----:B-1----:R-:W-:Y:S02]  /*5a50*/  IMAD.MOV.U32 R5, RZ, RZ, R14 ;  /* 0x000000ffff057224 */ /* 0x002fe400078e000e */
[----:B------:R-:W-:Y:S02]  /*5a60*/  @!P6 IMAD.MOV R8, RZ, RZ, -R8 ;  /* 0x000000ffff08e224 */ /* 0x000fe400078e0a08 */
[----:B------:R-:W-:Y:S01]  /*5a70*/  @!P3 IMAD.MOV R5, RZ, RZ, -R5 ;  /* 0x000000ffff05b224 */ /* 0x000fe200078e0a05 */
[----:B------:R-:W-:Y:S01]  /*5a80*/  ISETP.GE.AND P3, PT, R10, RZ, PT ;  /* 0x000000ff0a00720c */ /* 0x000fe20003f66270 */
[C---:B------:R-:W-:Y:S01]  /*5a90*/  IMAD R10, R0.reuse, R16, R15 ;  /* 0x00000010000a7224 */ /* 0x040fe200078e020f */
[----:B------:R-:W-:Y:S01]  /*5aa0*/  STL [R1+0x54], R8 ;  /* 0x0000540801007387 */ /* 0x000fe20000100800 */
[----:B------:R-:W-:Y:S02]  /*5ab0*/  IMAD.MOV R20, RZ, RZ, -R20 ;  /* 0x000000ffff147224 */ /* 0x000fe400078e0a14 */
[--C-:B------:R-:W-:Y:S01]  /*5ac0*/  @!P1 IMAD.IADD R13, R13, 0x1, -R0.reuse ;  /* 0x000000010d0d9824 */ /* 0x100fe200078e0a00 */
[----:B------:R0:W-:Y:S01]  /*5ad0*/  STL [R1+0x50], R5 ;  /* 0x0000500501007387 */ /* 0x0001e20000100800 */
[----:B------:R-:W-:Y:S01]  /*5ae0*/  @!P0 IMAD.IADD R7, R7, 0x1, -R0 ;  /* 0x0000000107078824 */ /* 0x000fe200078e0a00 */
[C---:B------:R-:W-:Y:S01]  /*5af0*/  ISETP.GT.U32.AND P0, PT, R0.reuse, R10, PT ;  /* 0x0000000a0000720c */ /* 0x040fe20003f04070 */
[----:B------:R-:W-:Y:S01]  /*5b00*/  IMAD R6, R0, R20, R19 ;  /* 0x0000001400067224 */ /* 0x000fe200078e0213 */
[----:B------:R-:W-:Y:S01]  /*5b10*/  ISETP.GE.AND P1, PT, R12, RZ, PT ;  /* 0x000000ff0c00720c */ /* 0x000fe20003f26270 */
[----:B------:R-:W-:-:S03]  /*5b20*/  IMAD.HI.U32 R14, R2, R11, RZ ;  /* 0x0000000b020e7227 */ /* 0x000fc600078e00ff */
[----:B------:R-:W-:Y:S01]  /*5b30*/  ISETP.GT.U32.AND P6, PT, R0, R6, PT ;  /* 0x000000060000720c */ /* 0x000fe20003fc4070 */
[----:B------:R-:W-:Y:S02]  /*5b40*/  IMAD.MOV R14, RZ, RZ, -R14 ;  /* 0x000000ffff0e7224 */ /* 0x000fe400078e0a0e */
[----:B0-----:R-:W-:Y:S02]  /*5b50*/  IMAD.MOV.U32 R5, RZ, RZ, R13 ;  /* 0x000000ffff057224 */ /* 0x001fe400078e000d */
[--C-:B------:R-:W-:Y:S01]  /*5b60*/  @!P5 IMAD.IADD R4, R4, 0x1, -R0.reuse ;  /* 0x000000010404d824 */ /* 0x100fe200078e0a00 */
[----:B------:R-:W-:Y:S01]  /*5b70*/  ISETP.GE.AND P5, PT, R3, RZ, PT ;  /* 0x000000ff0300720c */ /* 0x000fe20003fa6270 */
[----:B------:R-:W-:Y:S01]  /*5b80*/  @!P2 IMAD.MOV R5, RZ, RZ, -R5 ;  /* 0x000000ffff05a224 */ /* 0x000fe200078e0a05 */
[----:B------:R-:W-:Y:S01]  /*5b90*/  ISETP.GE.AND P2, PT, R9, RZ, PT ;  /* 0x000000ff0900720c */ /* 0x000fe20003f46270 */
[--C-:B------:R-:W-:Y:S02]  /*5ba0*/  @!P0 IMAD.IADD R10, R10, 0x1, -R0.reuse ;  /* 0x000000010a0a8824 */ /* 0x100fe400078e0a00 */
[----:B------:R-:W-:Y:S01]  /*5bb0*/  IMAD R3, R0, R14, R11 ;  /* 0x0000000e00037224 */ /* 0x000fe200078e020b */
[----:B------:R0:W-:Y:S01]  /*5bc0*/  STL [R1+0x40], R5 ;  /* 0x0000400501007387 */ /* 0x0001e20000100800 */
[----:B------:R-:W-:-:S02]  /*5bd0*/  @!P6 IMAD.IADD R6, R6, 0x1, -R0 ;  /* 0x000000010606e824 */ /* 0x000fc400078e0a00 */
[C---:B------:R-:W-:Y:S02]  /*5be0*/  VIADD R11, R29.reuse, 0x1c ;  /* 0x0000001c1d0b7836 */ /* 0x040fe40000000000 */
[----:B------:R-:W-:Y:S01]  /*5bf0*/  @!P3 IMAD.MOV R4, RZ, RZ, -R4 ;  /* 0x000000ffff04b224 */ /* 0x000fe200078e0a04 */
[----:B------:R-:W-:Y:S01]  /*5c00*/  ISETP.GT.U32.AND P6, PT, R0, R6, PT ;  /* 0x000000060000720c */ /* 0x000fe20003fc4070 */
[C---:B------:R-:W-:Y:S01]  /*5c10*/  VIADD R9, R29.reuse, 0x1b ;  /* 0x0000001b1d097836 */ /* 0x040fe20000000000 */
[----:B------:R-:W-:Y:S01]  /*5c20*/  IABS R18, R11 ;  /* 0x0000000b00127213 */ /* 0x000fe20000000000 */
[----:B------:R-:W-:Y:S01]  /*5c30*/  VIADD R12, R29, 0x18 ;  /* 0x000000181d0c7836 */ /* 0x000fe20000000000 */
[----:B------:R-:W-:Y:S01]  /*5c40*/  ISETP.GE.AND P0, PT, R11, RZ, PT ;  /* 0x000000ff0b00720c */ /* 0x000fe20003f06270 */
[----:B0-----:R-:W-:Y:S01]  /*5c50*/  IMAD.MOV.U32 R5, RZ, RZ, R7 ;  /* 0x000000ffff057224 */ /* 0x001fe200078e0007 */
[----:B------:R-:W-:Y:S01]  /*5c60*/  ISETP.GE.AND P3, PT, R9, RZ, PT ;  /* 0x000000ff0900720c */ /* 0x000fe20003f66270 */
[----:B------:R-:W-:Y:S01]  /*5c70*/  IMAD.HI.U32 R15, R2, R18, RZ ;  /* 0x00000012020f7227 */ /* 0x000fe200078e00ff */
[----:B------:R-:W-:-:S03]  /*5c80*/  IABS R14, R12 ;  /* 0x0000000c000e7213 */ /* 0x000fc60000000000 */
[----:B------:R-:W-:Y:S01]  /*5c90*/  @!P4 IMAD.MOV R5, RZ, RZ, -R5 ;  /* 0x000000ffff05c224 */ /* 0x000fe200078e0a05 */
[----:B------:R-:W-:Y:S01]  /*5ca0*/  ISETP.GT.U32.AND P4, PT, R0, R10, PT ;  /* 0x0000000a0000720c */ /* 0x000fe20003f84070 */
[----:B------:R-:W-:Y:S02]  /*5cb0*/  VIADD R7, R29, 0x1a ;  /* 0x0000001a1d077836 */ /* 0x000fe40000000000 */
[----:B------:R-:W-:Y:S01]  /*5cc0*/  @!P6 IMAD.IADD R6, R6, 0x1, -R0 ;  /* 0x000000010606e824 */ /* 0x000fe200078e0a00 */
[----:B------:R0:W-:Y:S01]  /*5cd0*/  STL [R1+0x3c], R5 ;  /* 0x00003c0501007387 */ /* 0x0001e20000100800 */
[----:B------:R-:W-:Y:S01]  /*5ce0*/  IMAD.MOV R15, RZ, RZ, -R15 ;  /* 0x000000ffff0f7224 */ /* 0x000fe200078e0a0f */
[----:B------:R-:W-:Y:S01]  /*5cf0*/  ISETP.GE.AND P6, PT, R7, RZ, PT ;  /* 0x000000ff0700720c */ /* 0x000fe20003fc6270 */
[----:B------:R-:W-:Y:S01]  /*5d00*/  VIADD R21, R29, 0xf ;  /* 0x0000000f1d157836 */ /* 0x000fe20000000000 */
[----:B------:R1:W-:Y:S01]  /*5d10*/  STL [R1+0x38], R4 ;  /* 0x0000380401007387 */ /* 0x0003e20000100800 */
[----:B------:R-:W-:Y:S01]  /*5d20*/  IABS R7, R7 ;  /* 0x0000000700077213 */ /* 0x000fe20000000000 */
[----:B------:R-:W-:-:S02]  /*5d30*/  IMAD R18, R0, R15, R18 ;  /* 0x0000000f00127224 */ /* 0x000fc400078e0212 */
[----:B------:R-:W-:Y:S02]  /*5d40*/  VIADD R8, R29, 0x8 ;  /* 0x000000081d087836 */ /* 0x000fe40000000000 */
[----:B------:R-:W-:Y:S01]  /*5d50*/  @!P4 IMAD.IADD R10, R10, 0x1, -R0 ;  /* 0x000000010a0ac824 */ /* 0x000fe200078e0a00 */
[----:B------:R-:W-:Y:S01]  /*5d60*/  ISETP.GT.U32.AND P4, PT, R0, R3, PT ;  /* 0x000000030000720c */ /* 0x000fe20003f84070 */
[----:B0-----:R-:W-:Y:S01]  /*5d70*/  IMAD.MOV.U32 R5, RZ, RZ, R6 ;  /* 0x000000ffff057224 */ /* 0x001fe200078e0006 */
[----:B------:R-:W-:Y:S01]  /*5d80*/  IABS R26, R8 ;  /* 0x00000008001a7213 */ /* 0x000fe20000000000 */
[----:B------:R-:W-:Y:S01]  /*5d90*/  IMAD.HI.U32 R11, R2, R7, RZ ;  /* 0x00000007020b7227 */ /* 0x000fe200078e00ff */
[----:B-1----:R-:W-:-:S03]  /*5da0*/  IABS R4, R9 ;  /* 0x0000000900047213 */ /* 0x002fc60000000000 */
[----:B------:R-:W-:Y:S01]  /*5db0*/  @!P1 IMAD.MOV R5, RZ, RZ, -R5 ;  /* 0x000000ffff059224 */ /* 0x000fe200078e0a05 */
[----:B------:R-:W-:Y:S01]  /*5dc0*/  ISETP.GT.U32.AND P1, PT, R0, R18, PT ;  /* 0x000000120000720c */ /* 0x000fe20003f24070 */
[----:B------:R-:W-:-:S03]  /*5dd0*/  IMAD.HI.U32 R13, R2, R4, RZ ;  /* 0x00000004020d7227 */ /* 0x000fc600078e00ff */
[----:B------:R0:W-:Y:S01]  /*5de0*/  STL [R1+0x30], R5 ;  /* 0x0000300501007387 */ /* 0x0001e20000100800 */
[----:B------:R-:W-:Y:S02]  /*5df0*/  @!P4 IMAD.IADD R3, R3, 0x1, -R0 ;  /* 0x000000010303c824 */ /* 0x000fe400078e0a00 */
[----:B------:R-:W-:Y:S02]  /*5e00*/  VIADD R9, R29, 0x19 ;  /* 0x000000191d097836 */ /* 0x000fe40000000000 */
[----:B------:R-:W-:Y:S01]  /*5e10*/  IMAD.MOV R13, RZ, RZ, -R13 ;  /* 0x000000ffff0d7224 */ /* 0x000fe200078e0a0d */
[C---:B------:R-:W-:Y:S01]  /*5e20*/  ISETP.GT.U32.AND P4, PT, R0.reuse, R3, PT ;  /* 0x000000030000720c */ /* 0x040fe20003f84070 */
[----:B------:R-:W-:Y:S01]  /*5e30*/  IMAD.MOV R11, RZ, RZ, -R11 ;  /* 0x000000ffff0b7224 */ /* 0x000fe200078e0a0b */
[----:B------:R-:W-:Y:S01]  /*5e40*/  IABS R19, R9 ;  /* 0x0000000900137213 */ /* 0x000fe20000000000 */
[----:B------:R-:W-:Y:S02]  /*5e50*/  IMAD R4, R0, R13, R4 ;  /* 0x0000000d00047224 */ /* 0x000fe400078e0204 */
[----:B0-----:R-:W-:-:S02]  /*5e60*/  IMAD.MOV.U32 R5, RZ, RZ, R10 ;  /* 0x000000ffff057224 */ /* 0x001fc400078e000a */
[C---:B------:R-:W-:Y:S02]  /*5e70*/  IMAD R7, R0.reuse, R11, R7 ;  /* 0x0000000b00077224 */ /* 0x040fe400078e0207 */
[----:B------:R-:W-:Y:S01]  /*5e80*/  @!P5 IMAD.MOV R5, RZ, RZ, -R5 ;  /* 0x000000ffff05d224 */ /* 0x000fe200078e0a05 */
[----:B------:R-:W-:Y:S01]  /*5e90*/  ISETP.GT.U32.AND P5, PT, R0, R4, PT ;  /* 0x000000040000720c */ /* 0x000fe20003fa4070 */
[----:B------:R-:W-:-:S03]  /*5ea0*/  IMAD.HI.U32 R11, R2, R19, RZ ;  /* 0x00000013020b7227 */ /* 0x000fc600078e00ff */
[----:B------:R0:W-:Y:S01]  /*5eb0*/  STL [R1+0x2c], R5 ;  /* 0x00002c0501007387 */ /* 0x0001e20000100800 */
[----:B------:R-:W-:Y:S02]  /*5ec0*/  IMAD.MOV R11, RZ, RZ, -R11 ;  /* 0x000000ffff0b7224 */ /* 0x000fe400078e0a0b */
[--C-:B------:R-:W-:Y:S01]  /*5ed0*/  @!P4 IMAD.IADD R3, R3, 0x1, -R0.reuse ;  /* 0x000000010303c824 */ /* 0x100fe200078e0a00 */
[----:B------:R-:W-:Y:S01]  /*5ee0*/  ISETP.GT.U32.AND P4, PT, R0, R7, PT ;  /* 0x000000070000720c */ /* 0x000fe20003f84070 */
[--C-:B------:R-:W-:Y:S02]  /*5ef0*/  @!P1 IMAD.IADD R18, R18, 0x1, -R0.reuse ;  /* 0x0000000112129824 */ /* 0x100fe400078e0a00 */
[----:B------:R-:W-:Y:S02]  /*5f00*/  VIADD R13, R29, 0x17 ;  /* 0x000000171d0d7836 */ /* 0x000fe40000000000 */
[C---:B------:R-:W-:Y:S01]  /*5f10*/  IMAD R19, R0.reuse, R11, R19 ;  /* 0x0000000b00137224 */ /* 0x040fe200078e0213 */
[----:B------:R-:W-:Y:S01]  /*5f20*/  ISETP.GT.U32.AND P1, PT, R0, R18, PT ;  /* 0x000000120000720c */ /* 0x000fe20003f24070 */
[----:B0-----:R-:W-:Y:S01]  /*5f30*/  IMAD.MOV.U32 R5, RZ, RZ, R3 ;  /* 0x000000ffff057224 */ /* 0x001fe200078e0003 */
[----:B------:R-:W-:Y:S01]  /*5f40*/  IABS R10, R13 ;  /* 0x0000000d000a7213 */ /* 0x000fe20000000000 */
[----:B------:R-:W-:-:S02]  /*5f50*/  @!P5 IMAD.IADD R4, R4, 0x1, -R0 ;  /* 0x000000010404d824 */ /* 0x000fc400078e0a00 */
[----:B------:R-:W-:Y:S01]  /*5f60*/  @!P2 IMAD.MOV R5, RZ, RZ, -R5 ;  /* 0x000000ffff05a224 */ /* 0x000fe200078e0a05 */
[----:B------:R-:W-:Y:S01]  /*5f70*/  ISETP.GT.U32.AND P2, PT, R0, R19, PT ;  /* 0x000000130000720c */ /* 0x000fe20003f44070 */
[----:B------:R-:W-:Y:S01]  /*5f80*/  IMAD.HI.U32 R6, R2, R14, RZ ;  /* 0x0000000e02067227 */ /* 0x000fe200078e00ff */
[----:B------:R-:W-:Y:S02]  /*5f90*/  ISETP.GT.U32.AND P5, PT, R0, R4, PT ;  /* 0x000000040000720c */ /* 0x000fe40003fa4070 */
[----:B------:R0:W-:Y:S01]  /*5fa0*/  STL [R1+0x1c], R5 ;  /* 0x00001c0501007387 */ /* 0x0001e20000100800 */
[----:B------:R-:W-:Y:S02]  /*5fb0*/  IMAD.MOV R6, RZ, RZ, -R6 ;  /* 0x000000ffff067224 */ /* 0x000fe400078e0a06 */
[----:B------:R-:W-:-:S04]  /*5fc0*/  IMAD.HI.U32 R16, R2, R10, RZ ;  /* 0x0000000a02107227 */ /* 0x000fc800078e00ff */
[----:B------:R-:W-:Y:S02]  /*5fd0*/  IMAD R14, R0, R6, R14 ;  /* 0x00000006000e7224 */ /* 0x000fe400078e020e */
[----:B------:R-:W-:Y:S02]  /*5fe0*/  VIADD R6, R29, 0x16 ;  /* 0x000000161d067836 */ /* 0x000fe40000000000 */
[----:B------:R-:W-:Y:S02]  /*5ff0*/  IMAD.MOV R16, RZ, RZ, -R16 ;  /* 0x000000ffff107224 */ /* 0x000fe400078e0a10 */
[----:B------:R-:W-:Y:S01]  /*6000*/  @!P1 IMAD.IADD R18, R18, 0x1, -R0 ;  /* 0x0000000112129824 */ /* 0x000fe200078e0a00 */
[----:B------:R-:W-:Y:S01]  /*6010*/  IABS R15, R6 ;  /* 0x00000006000f7213 */ /* 0x000fe20000000000 */
[C---:B------:R-:W-:Y:S01]  /*6020*/  IMAD R10, R0.reuse, R16, R10 ;  /* 0x00000010000a7224 */ /* 0x040fe200078e020a */
[----:B------:R-:W-:Y:S01]  /*6030*/  ISETP.GT.U32.AND P1, PT, R0, R14, PT ;  /* 0x0000000e0000720c */ /* 0x000fe20003f24070 */
[----:B0-----:R-:W-:-:S02]  /*6040*/  IMAD.MOV.U32 R5, RZ, RZ, R18 ;  /* 0x000000ffff057224 */ /* 0x001fc400078e0012 */
[--C-:B------:R-:W-:Y:S01]  /*6050*/  @!P2 IMAD.IADD R19, R19, 0x1, -R0.reuse ;  /* 0x000000011313a824 */ /* 0x100fe200078e0a00 */
[----:B------:R-:W-:Y:S01]  /*6060*/  ISETP.GE.AND P2, PT, R9, RZ, PT ;  /* 0x000000ff0900720c */ /* 0x000fe20003f46270 */
[--C-:B------:R-:W-:Y:S02]  /*6070*/  @!P4 IMAD.IADD R7, R7, 0x1, -R0.reuse ;  /* 0x000000010707c824 */ /* 0x100fe400078e0a00 */
[----:B------:R-:W-:Y:S01]  /*6080*/  @!P5 IMAD.IADD R4, R4, 0x1, -R0 ;  /* 0x000000010404d824 */ /* 0x000fe200078e0a00 */
[C---:B------:R-:W-:Y:S01]  /*6090*/  ISETP.GT.U32.AND P5, PT, R0.reuse, R10, PT ;  /* 0x0000000a0000720c */ /* 0x040fe20003fa4070 */
[----:B------:R-:W-:Y:S01]  /*60a0*/  @!P0 IMAD.MOV R5, RZ, RZ, -R5 ;  /* 0x000000ffff058224 */ /* 0x000fe200078e0a05 */
[----:B------:R-:W-:Y:S01]  /*60b0*/  ISETP.GT.U32.AND P0, PT, R0, R19, PT ;  /* 0x000000130000720c */ /* 0x000fe20003f04070 */
[----:B------:R-:W-:Y:S01]  /*60c0*/  IMAD.HI.U32 R16, R2, R15, RZ ;  /* 0x0000000f02107227 */ /* 0x000fe200078e00ff */
[----:B------:R-:W-:Y:S02]  /*60d0*/  ISETP.GT.U32.AND P4, PT, R0, R7, PT ;  /* 0x000000070000720c */ /* 0x000fe40003f84070 */
[----:B------:R0:W-:Y:S01]  /*60e0*/  STL [R1+0xc], R5 ;  /* 0x00000c0501007387 */ /* 0x0001e20000100800 */
[----:B------:R-:W-:-:S02]  /*60f0*/  IMAD.MOV R16, RZ, RZ, -R16 ;  /* 0x000000ffff107224 */ /* 0x000fc400078e0a10 */
[----:B------:R-:W-:Y:S02]  /*6100*/  VIADD R11, R29, 0x15 ;  /* 0x000000151d0b7836 */ /* 0x000fe40000000000 */
[--C-:B------:R-:W-:Y:S01]  /*6110*/  @!P1 IMAD.IADD R14, R14, 0x1, -R0.reuse ;  /* 0x000000010e0e9824 */ /* 0x100fe200078e0a00 */
[----:B------:R-:W-:Y:S01]  /*6120*/  ISETP.GE.AND P1, PT, R13, RZ, PT ;  /* 0x000000ff0d00720c */ /* 0x000fe20003f26270 */
[----:B------:R-:W-:Y:S01]  /*6130*/  IMAD R9, R0, R16, R15 ;  /* 0x0000001000097224 */ /* 0x000fe200078e020f */
[----:B------:R-:W-:Y:S01]  /*6140*/  IABS R3, R11 ;  /* 0x0000000b00037213 */ /* 0x000fe20000000000 */
[--C-:B------:R-:W-:Y:S01]  /*6150*/  @!P5 IMAD.IADD R10, R10, 0x1, -R0.reuse ;  /* 0x000000010a0ad824 */ /* 0x100fe200078e0a00 */
[C---:B------:R-:W-:Y:S01]  /*6160*/  ISETP.GT.U32.AND P5, PT, R0.reuse, R14, PT ;  /* 0x0000000e0000720c */ /* 0x040fe20003fa4070 */
[--C-:B------:R-:W-:Y:S01]  /*6170*/  @!P0 IMAD.IADD R19, R19, 0x1, -R0.reuse ;  /* 0x0000000113138824 */ /* 0x100fe200078e0a00 */
[----:B------:R-:W-:Y:S01]  /*6180*/  ISETP.GT.U32.AND P0, PT, R0, R9, PT ;  /* 0x000000090000720c */ /* 0x000fe20003f04070 */
[----:B------:R-:W-:Y:S01]  /*6190*/  @!P4 IMAD.IADD R7, R7, 0x1, -R0 ;  /* 0x000000010707c824 */ /* 0x000fe200078e0a00 */
[----:B------:R-:W-:Y:S01]  /*61a0*/  ISETP.GE.AND P4, PT, R12, RZ, PT ;  /* 0x000000ff0c00720c */ /* 0x000fe20003f86270 */
[----:B------:R-:W-:-:S04]  /*61b0*/  IMAD.HI.U32 R17, R2, R3, RZ ;  /* 0x0000000302117227 */ /* 0x000fc800078e00ff */
[----:B------:R-:W-:Y:S02]  /*61c0*/  IMAD.MOV R17, RZ, RZ, -R17 ;  /* 0x000000ffff117224 */ /* 0x000fe400078e0a11 */
[C---:B------:R-:W-:Y:S02]  /*61d0*/  VIADD R13, R29.reuse, 0x14 ;  /* 0x000000141d0d7836 */ /* 0x040fe40000000000 */
[----:B------:R-:W-:Y:S02]  /*61e0*/  IMAD R3, R0, R17, R3 ;  /* 0x0000001100037224 */ /* 0x000fe400078e0203 */
[----:B------:R-:W-:Y:S01]  /*61f0*/  VIADD R12, R29, 0x13 ;  /* 0x000000131d0c7836 */ /* 0x000fe20000000000 */
[----:B------:R-:W-:Y:S01]  /*6200*/  IABS R15, R13 ;  /* 0x0000000d000f7213 */ /* 0x000fe20000000000 */
[--C-:B------:R-:W-:Y:S01]  /*6210*/  @!P5 IMAD.IADD R14, R14, 0x1, -R0.reuse ;  /* 0x000000010e0ed824 */ /* 0x100fe200078e0a00 */
[----:B------:R-:W-:Y:S01]  /*6220*/  ISETP.GE.AND P5, PT, R11, RZ, PT ;  /* 0x000000ff0b00720c */ /* 0x000fe20003fa6270 */
[----:B------:R-:W-:Y:S01]  /*6230*/  @!P0 IMAD.IADD R9, R9, 0x1, -R0 ;  /* 0x0000000109098824 */ /* 0x000fe200078e0a00 */
[----:B------:R-:W-:Y:S01]  /*6240*/  IABS R16, R12 ;  /* 0x0000000c00107213 */ /* 0x000fe20000000000 */
[----:B------:R-:W-:Y:S01]  /*6250*/  @!P2 IMAD.MOV R19, RZ, RZ, -R19 ;  /* 0x000000ffff13a224 */ /* 0x000fe200078e0a13 */
[----:B------:R-:W-:Y:S01]  /*6260*/  ISETP.GT.U32.AND P2, PT, R0, R3, PT ;  /* 0x000000030000720c */ /* 0x000fe20003f44070 */
[----:B------:R-:W-:Y:S01]  /*6270*/  @!P6 IMAD.MOV R7, RZ, RZ, -R7 ;  /* 0x000000ffff07e224 */ /* 0x000fe200078e0a07 */
[----:B------:R-:W-:Y:S01]  /*6280*/  ISETP.GE.AND P6, PT, R6, RZ, PT ;  /* 0x000000ff0600720c */ /* 0x000fe20003fc6270 */
[----:B------:R-:W-:Y:S01]  /*6290*/  @!P4 IMAD.MOV R14, RZ, RZ, -R14 ;  /* 0x000000ffff0ec224 */ /* 0x000fe200078e0a0e */
[----:B------:R-:W-:Y:S01]  /*62a0*/  ISETP.GT.U32.AND P4, PT, R0, R9, PT ;  /* 0x000000090000720c */ /* 0x000fe20003f84070 */
[----:B------:R-:W-:Y:S01]  /*62b0*/  IMAD.HI.U32 R6, R2, R15, RZ ;  /* 0x0000000f02067227 */ /* 0x000fe200078e00ff */
[----:B------:R-:W-:-:S03]  /*62c0*/  ISETP.GE.AND P0, PT, R12, RZ, PT ;  /* 0x000000ff0c00720c */ /* 0x000fc60003f06270 */
[----:B------:R-:W-:Y:S01]  /*62d0*/  @!P3 IMAD.MOV R4, RZ, RZ, -R4 ;  /* 0x000000ffff04b224 */ /* 0x000fe200078e0a04 */
[----:B------:R-:W-:Y:S01]  /*62e0*/  ISETP.GT.U32.AND P3, PT, R0, R10, PT ;  /* 0x0000000a0000720c */ /* 0x000fe20003f64070 */
[----:B------:R-:W-:-:S03]  /*62f0*/  IMAD.HI.U32 R11, R2, R16, RZ ;  /* 0x00000010020b7227 */ /* 0x000fc600078e00ff */
[----:B------:R1:W-:Y:S01]  /*6300*/  STL [R1+0x8b0], R4 ;  /* 0x0008b00401007387 */ /* 0x0003e20000100800 */
[----:B------:R-:W-:Y:S02]  /*6310*/  IMAD.MOV R6, RZ, RZ, -R6 ;  /* 0x000000ffff067224 */ /* 0x000fe400078e0a06 */
[----:B------:R-:W-:Y:S01]  /*6320*/  IMAD.MOV R12, RZ, RZ, -R11 ;  /* 0x000000ffff0c7224 */ /* 0x000fe200078e0a0b */
[----:B------:R-:W-:Y:S01]  /*6330*/  STL [R1+0x8b4], R7 ;  /* 0x0008b40701007387 */ /* 0x000fe20000100800 */
[C---:B------:R-:W-:Y:S02]  /*6340*/  IMAD R11, R0.reuse, R6, R15 ;  /* 0x00000006000b7224 */ /* 0x040fe400078e020f */
[--C-:B------:R-:W-:Y:S01]  /*6350*/  @!P2 IMAD.IADD R3, R3, 0x1, -R0.reuse ;  /* 0x000000010303a824 */ /* 0x100fe200078e0a00 */
[----:B------:R-:W-:Y:S01]  /*6360*/  STL [R1+0x8b8], R19 ;  /* 0x0008b81301007387 */ /* 0x000fe20000100800 */
[--C-:B------:R-:W-:Y:S01]  /*6370*/  @!P4 IMAD.IADD R9, R9, 0x1, -R0.reuse ;  /* 0x000000010909c824 */ /* 0x100fe200078e0a00 */
[----:B------:R-:W-:Y:S01]  /*6380*/  ISETP.GT.U32.AND P4, PT, R0, R11, PT ;  /* 0x0000000b0000720c */ /* 0x000fe20003f84070 */
[----:B------:R-:W-:Y:S01]  /*6390*/  @!P3 IMAD.IADD R10, R10, 0x1, -R0 ;  /* 0x000000010a0ab824 */ /* 0x000fe200078e0a00 */
[----:B------:R-:W-:Y:S01]  /*63a0*/  ISETP.GT.U32.AND P2, PT, R0, R3, PT ;  /* 0x000000030000720c */ /* 0x000fe20003f44070 */
[----:B------:R-:W-:Y:S01]  /*63b0*/  VIADD R6, R29, 0x12 ;  /* 0x000000121d067836 */ /* 0x000fe20000000000 */
[----:B------:R-:W-:Y:S01]  /*63c0*/  ISETP.GE.AND P3, PT, R13, RZ, PT ;  /* 0x000000ff0d00720c */ /* 0x000fe20003f66270 */
[----:B0-----:R-:W-:Y:S01]  /*63d0*/  IMAD.MOV.U32 R5, RZ, RZ, R10 ;  /* 0x000000ffff057224 */ /* 0x001fe200078e000a */
[----:B------:R-:W-:Y:S01]  /*63e0*/  STL [R1+0x8bc], R14 ;  /* 0x0008bc0e01007387 */ /* 0x000fe20000100800 */
[----:B------:R-:W-:Y:S01]  /*63f0*/  VIADD R17, R29, 0x11 ;  /* 0x000000111d117836 */ /* 0x000fe20000000000 */
[----:B------:R-:W-:Y:S01]  /*6400*/  IABS R13, R25 ;  /* 0x00000019000d7213 */ /* 0x000fe20000000000 */
[----:B------:R-:W-:Y:S01]  /*6410*/  @!P1 IMAD.MOV R5, RZ, RZ, -R5 ;  /* 0x000000ffff059224 */ /* 0x000fe200078e0a05 */
[----:B------:R-:W-:Y:S01]  /*6420*/  ISETP.GE.AND P1, PT, R6, RZ, PT ;  /* 0x000000ff0600720c */ /* 0x000fe20003f26270 */
[----:B------:R-:W-:Y:S01]  /*6430*/  IMAD R16, R0, R12, R16 ;  /* 0x0000000c00107224 */ /* 0x000fe200078e0210 */
[----:B------:R-:W-:Y:S01]  /*6440*/  IABS R6, R6 ;  /* 0x0000000600067213 */ /* 0x000fe20000000000 */
[--C-:B------:R-:W-:Y:S01]  /*6450*/  @!P4 IMAD.IADD R11, R11, 0x1, -R0.reuse ;  /* 0x000000010b0bc824 */ /* 0x100fe200078e0a00 */
[----:B------:R0:W-:Y:S01]  /*6460*/  STL [R1+0x58], R5 ;  /* 0x0000580501007387 */ /* 0x0001e20000100800 */
[----:B------:R-:W-:Y:S01]  /*6470*/  @!P2 IMAD.IADD R3, R3, 0x1, -R0 ;  /* 0x000000010303a824 */ /* 0x000fe200078e0a00 */
[----:B------:R-:W-:Y:S01]  /*6480*/  ISETP.GE.AND P2, PT, R17, RZ, PT ;  /* 0x000000ff1100720c */ /* 0x000fe20003f46270 */
[----:B------:R-:W-:Y:S01]  /*6490*/  IMAD.HI.U32 R10, R2, R6, RZ ;  /* 0x00000006020a7227 */ /* 0x000fe200078e00ff */
[----:B------:R-:W-:-:S02]  /*64a0*/  IABS R17, R17 ;  /* 0x0000001100117213 */ /* 0x000fc40000000000 */
[----:B------:R-:W-:Y:S01]  /*64b0*/  ISETP.GT.U32.AND P4, PT, R0, R11, PT ;  /* 0x0000000b0000720c */ /* 0x000fe20003f84070 */
[----:B-1----:R-:W-:Y:S02]  /*64c0*/  IMAD.MOV.U32 R4, RZ, RZ, R3 ;  /* 0x000000ffff047224 */ /* 0x002fe400078e0003 */
[----:B------:R-:W-:-:S04]  /*64d0*/  IMAD.HI.U32 R3, R2, R17, RZ ;  /* 0x0000001102037227 */ /* 0x000fc800078e00ff */
[----:B------:R-:W-:Y:S02]  /*64e0*/  IMAD.MOV R10, RZ, RZ, -R10 ;  /* 0x000000ffff0a7224 */ /* 0x000fe400078e0a0a */
[----:B------:R-:W-:Y:S02]  /*64f0*/  IMAD.MOV R3, RZ, RZ, -R3 ;  /* 0x000000ffff037224 */ /* 0x000fe400078e0a03 */
[C---:B------:R-:W-:Y:S02]  /*6500*/  IMAD R6, R0.reuse, R10, R6 ;  /* 0x0000000a00067224 */ /* 0x040fe400078e0206 */
[C---:B------:R-:W-:Y:S02]  /*6510*/  IMAD R17, R0.reuse, R3, R17 ;  /* 0x0000000300117224 */ /* 0x040fe400078e0211 */
[----:B------:R-:W-:Y:S01]  /*6520*/  @!P4 IMAD.IADD R11, R11, 0x1, -R0 ;  /* 0x000000010b0bc824 */ /* 0x000fe200078e0a00 */
[C---:B------:R-:W-:Y:S01]  /*6530*/  ISETP.GT.U32.AND P4, PT, R0.reuse, R6, PT ;  /* 0x000000060000720c */ /* 0x040fe20003f84070 */
[----:B------:R-:W-:Y:S01]  /*6540*/  @!P5 IMAD.MOV R4, RZ, RZ, -R4 ;  /* 0x000000ffff04d224 */ /* 0x000fe200078e0a04 */
[C---:B------:R-:W-:Y:S01]  /*6550*/  ISETP.GT.U32.AND P5, PT, R0.reuse, R16, PT ;  /* 0x000000100000720c */ /* 0x040fe20003fa4070 */
[----:B------:R-:W-:Y:S01]  /*6560*/  @!P3 IMAD.MOV R11, RZ, RZ, -R11 ;  /* 0x000000ffff0bb224 */ /* 0x000fe200078e0a0b */
[----:B------:R-:W-:Y:S01]  /*6570*/  ISETP.GT.U32.AND P3, PT, R0, R17, PT ;  /* 0x000000110000720c */ /* 0x000fe20003f64070 */
[----:B0-----:R-:W-:Y:S01]  /*6580*/  IMAD.MOV.U32 R5, RZ, RZ, R9 ;  /* 0x000000ffff057224 */ /* 0x001fe200078e0009 */
[----:B------:R-:W-:Y:S01]  /*6590*/  IABS R9, R21 ;  /* 0x0000001500097213 */ /* 0x000fe20000000000 */
[----:B------:R-:W-:-:S02]  /*65a0*/  VIADD R15, R29, 0x10 ;  /* 0x000000101d0f7836 */ /* 0x000fc40000000000 */
[----:B------:R-:W-:-:S04]  /*65b0*/  IMAD.HI.U32 R10, R2, R13, RZ ;  /* 0x0000000d020a7227 */ /* 0x000fc800078e00ff */
[----:B------:R-:W-:Y:S02]  /*65c0*/  @!P4 IMAD.IADD R6, R6, 0x1, -R0 ;  /* 0x000000010606c824 */ /* 0x000fe400078e0a00 */
[----:B------:R-:W-:-:S03]  /*65d0*/  IMAD.HI.U32 R3, R2, R9, RZ ;  /* 0x0000000902037227 */ /* 0x000fc600078e00ff */
[C---:B------:R-:W-:Y:S01]  /*65e0*/  ISETP.GT.U32.AND P4, PT, R0.reuse, R6, PT ;  /* 0x000000060000720c */ /* 0x040fe20003f84070 */
[--C-:B------:R-:W-:Y:S02]  /*65f0*/  @!P3 IMAD.IADD R17, R17, 0x1, -R0.reuse ;  /* 0x000000011111b824 */ /* 0x100fe400078e0a00 */
[----:B------:R-:W-:Y:S02]  /*6600*/  IMAD.MOV R3, RZ, RZ, -R3 ;  /* 0x000000ffff037224 */ /* 0x000fe400078e0a03 */
[----:B------:R-:W-:Y:S01]  /*6610*/  @!P6 IMAD.MOV R5, RZ, RZ, -R5 ;  /* 0x000000ffff05e224 */ /* 0x000fe200078e0a05 */
[----:B------:R-:W-:Y:S01]  /*6620*/  ISETP.GT.U32.AND P3, PT, R0, R17, PT ;  /* 0x000000110000720c */ /* 0x000fe20003f64070 */
[----:B------:R-:W-:Y:S01]  /*6630*/  @!P5 IMAD.IADD R16, R16, 0x1, -R0 ;  /* 0x000000011010d824 */ /* 0x000fe200078e0a00 */
[----:B------:R-:W-:Y:S01]  /*6640*/  ISETP.GE.AND P6, PT, R15, RZ, PT ;  /* 0x000000ff0f00720c */ /* 0x000fe20003fc6270 */
[----:B------:R-:W-:Y:S01]  /*6650*/  IMAD.MOV R10, RZ, RZ, -R10 ;  /* 0x000000ffff0a7224 */ /* 0x000fe200078e0a0a */
[----:B------:R-:W-:Y:S01]  /*6660*/  IABS R15, R15 ;  /* 0x0000000f000f7213 */ /* 0x000fe20000000000 */
[C---:B------:R-:W-:Y:S01]  /*6670*/  IMAD R9, R0.reuse, R3, R9 ;  /* 0x0000000300097224 */ /* 0x040fe200078e0209 */
[C---:B------:R-:W-:Y:S01]  /*6680*/  ISETP.GT.U32.AND P5, PT, R0.reuse, R16, PT ;  /* 0x000000100000720c */ /* 0x040fe20003fa4070 */
[----:B------:R-:W-:Y:S01]  /*6690*/  IMAD R13, R0, R10, R13 ;  /* 0x0000000a000d7224 */ /* 0x000fe200078e020d */
[----:B------:R-:W-:Y:S01]  /*66a0*/  STL [R1+0x60], R5 ;  /* 0x0000600501007387 */ /* 0x000fe20000100800 */
[--C-:B------:R-:W-:Y:S01]  /*66b0*/  @!P4 IMAD.IADD R6, R6, 0x1, -R0.reuse ;  /* 0x000000010606c824 */ /* 0x100fe200078e0a00 */
[----:B------:R-:W-:Y:S01]  /*66c0*/  ISETP.GT.U32.AND P4, PT, R0, R9, PT ;  /* 0x000000090000720c */ /* 0x000fe20003f84070 */
[----:B------:R-:W-:Y:S01]  /*66d0*/  IMAD.HI.U32 R12, R2, R15, RZ ;  /* 0x0000000f020c7227 */ /* 0x000fe200078e00ff */
[----:B------:R0:W-:Y:S03]  /*66e0*/  STL [R1+0x64], R4 ;  /* 0x0000640401007387 */ /* 0x0001e60000100800 */
[----:B------:R-:W-:Y:S01]  /*66f0*/  @!P3 IMAD.IADD R17, R17, 0x1, -R0 ;  /* 0x000000011111b824 */ /* 0x000fe200078e0a00 */
[----:B------:R-:W-:Y:S01]  /*6700*/  ISETP.GT.U32.AND P3, PT, R0, R13, PT ;  /* 0x0000000d0000720c */ /* 0x000fe20003f64070 */
[----:B------:R-:W-:Y:S01]  /*6710*/  IMAD.MOV R12, RZ, RZ, -R12 ;  /* 0x000000ffff0c7224 */ /* 0x000fe200078e0a0c */
[----:B------:R1:W-:Y:S01]  /*6720*/  STL [R1+0x8c0], R11 ;  /* 0x0008c00b01007387 */ /* 0x0003e20000100800 */
[----:B------:R-:W-:-:S02]  /*6730*/  VIADD R7, R29, 0xc ;  /* 0x0000000c1d077836 */ /* 0x000fc40000000000 */
[----:B------:R-:W-:Y:S02]  /*6740*/  IMAD R15, R0, R12, R15 ;  /* 0x0000000c000f7224 */ /* 0x000fe400078e020f */
[----:B------:R-:W-:Y:S01]  /*6750*/  VIADD R3, R29, 0xd ;  /* 0x0000000d1d037836 */ /* 0x000fe20000000000 */
[----:B------:R-:W-:Y:S01]  /*6760*/  IABS R23, R7 ;  /* 0x0000000700177213 */ /* 0x000fe20000000000 */
[--C-:B------:R-:W-:Y:S01]  /*6770*/  @!P5 IMAD.IADD R16, R16, 0x1, -R0.reuse ;  /* 0x000000011010d824 */ /* 0x100fe200078e0a00 */
[C---:B------:R-:W-:Y:S01]  /*6780*/  ISETP.GT.U32.AND P5, PT, R0.reuse, R15, PT ;  /* 0x0000000f0000720c */ /* 0x040fe20003fa4070 */
[--C-:B------:R-:W-:Y:S01]  /*6790*/  @!P4 IMAD.IADD R9, R9, 0x1, -R0.reuse ;  /* 0x000000010909c824 */ /* 0x100fe200078e0a00 */
[----:B------:R-:W-:Y:S01]  /*67a0*/  IABS R20, R3 ;  /* 0x0000000300147213 */ /* 0x000fe20000000000 */
[----:B------:R-:W-:Y:S01]  /*67b0*/  @!P3 IMAD.IADD R13, R13, 0x1, -R0 ;  /* 0x000000010d0db824 */ /* 0x000fe200078e0a00 */
[----:B------:R-:W-:Y:S01]  /*67c0*/  STL [R1+0x6c], R7 ;  /* 0x00006c0701007387 */ /* 0x000fe20000100800 */
[----:B0-----:R-:W-:Y:S01]  /*67d0*/  VIADD R4, R29, 0xa ;  /* 0x0000000a1d047836 */ /* 0x001fe20000000000 */
[----:B------:R-:W-:Y:S01]  /*67e0*/  ISETP.GT.U32.AND P3, PT, R0, R9, PT ;  /* 0x000000090000720c */ /* 0x000fe20003f64070 */
[----:B------:R-:W-:Y:S01]  /*67f0*/  IMAD.HI.U32 R24, R2, R23, RZ ;  /* 0x0000001702187227 */ /* 0x000fe200078e00ff */
[----:B------:R-:W-:-:S02]  /*6800*/  ISETP.GE.AND P4, PT, R21, RZ, PT ;  /* 0x000000ff1500720c */ /* 0x000fc40003f86270 */
[----:B------:R-:W-:Y:S01]  /*6810*/  IABS R10, R4 ;  /* 0x00000004000a7213 */ /* 0x000fe20000000000 */
[----:B------:R-:W-:-:S04]  /*6820*/  IMAD.HI.U32 R12, R2, R20, RZ ;  /* 0x00000014020c7227 */ /* 0x000fc800078e00ff */
[----:B------:R-:W-:Y:S02]  /*6830*/  IMAD.MOV R24, RZ, RZ, -R24 ;  /* 0x000000ffff187224 */ /* 0x000fe400078e0a18 */
[----:B------:R-:W-:Y:S02]  /*6840*/  IMAD.MOV R12, RZ, RZ, -R12 ;  /* 0x000000ffff0c7224 */ /* 0x000fe400078e0a0c */
[----:B------:R-:W-:Y:S02]  /*6850*/  @!P5 IMAD.IADD R15, R15, 0x1, -R0 ;  /* 0x000000010f0fd824 */ /* 0x000fe400078e0a00 */
[----:B------:R-:W-:Y:S02]  /*6860*/  VIADD R5, R29, 0xb ;  /* 0x0000000b1d057836 */ /* 0x000fe40000000000 */
[C---:B------:R-:W-:Y:S01]  /*6870*/  IMAD R23, R0.reuse, R24, R23 ;  /* 0x0000001800177224 */ /* 0x040fe200078e0217 */
[C---:B------:R-:W-:Y:S01]  /*6880*/  ISETP.GT.U32.AND P5, PT, R0.reuse, R15, PT ;  /* 0x0000000f0000720c */ /* 0x040fe20003fa4070 */
[----:B------:R-:W-:Y:S01]  /*6890*/  IMAD R20, R0, R12, R20 ;  /* 0x0000000c00147224 */ /* 0x000fe200078e0214 */
[----:B------:R0:W-:Y:S01]  /*68a0*/  STL [R1+0x68], R5 ;  /* 0x0000680501007387 */ /* 0x0001e20000100800 */
[----:B------:R-:W-:Y:S01]  /*68b0*/  IMAD.HI.U32 R12, R2, R10, RZ ;  /* 0x0000000a020c7227 */ /* 0x000fe200078e00ff */
[----:B------:R-:W-:-:S02]  /*68c0*/  IABS R22, R5 ;  /* 0x0000000500167213 */ /* 0x000fc40000000000 */
[----:B------:R2:W-:Y:S01]  /*68d0*/  STL [R1+0x5c], R4 ;  /* 0x00005c0401007387 */ /* 0x0005e20000100800 */
[----:B------:R-:W-:Y:S01]  /*68e0*/  @!P3 IMAD.IADD R9, R9, 0x1, -R0 ;  /* 0x000000010909b824 */ /* 0x000fe200078e0a00 */
[C---:B------:R-:W-:Y:S01]  /*68f0*/  ISETP.GT.U32.AND P3, PT, R0.reuse, R23, PT ;  /* 0x000000170000720c */ /* 0x040fe20003f64070 */
[----:B------:R-:W-:Y:S01]  /*6900*/  IMAD.MOV R12, RZ, RZ, -R12 ;  /* 0x000000ffff0c7224 */ /* 0x000fe200078e0a0c */
[----:B------:R-:W-:Y:S01]  /*6910*/  STL [R1+0x920], R6 ;  /* 0x0009200601007387 */ /* 0x000fe20000100800 */
[C---:B-1----:R-:W-:Y:S02]  /*6920*/  VIADD R11, R29.reuse, 0x5 ;  /* 0x000000051d0b7836 */ /* 0x042fe40000000000 */
[----:B0-----:R-:W-:Y:S02]  /*6930*/  VIADD R5, R29, 0x7 ;  /* 0x000000071d057836 */ /* 0x001fe40000000000 */
[C---:B------:R-:W-:Y:S02]  /*6940*/  IMAD R10, R0.reuse, R12, R10 ;  /* 0x0000000c000a7224 */ /* 0x040fe400078e020a */
[--C-:B------:R-:W-:Y:S01]  /*6950*/  @!P5 IMAD.IADD R15, R15, 0x1, -R0.reuse ;  /* 0x000000010f0fd824 */ /* 0x100fe200078e0a00 */
[----:B------:R-:W-:Y:S01]  /*6960*/  IABS R12, R5 ;  /* 0x00000005000c7213 */ /* 0x000fe20000000000 */
[----:B--2---:R-:W-:Y:S01]  /*6970*/  VIADD R4, R29, 0x9 ;  /* 0x000000091d047836 */ /* 0x004fe20000000000 */
[----:B------:R-:W-:Y:S01]  /*6980*/  ISETP.GT.U32.AND P5, PT, R0, R20, PT ;  /* 0x000000140000720c */ /* 0x000fe20003fa4070 */
[----:B------:R-:W-:Y:S01]  /*6990*/  @!P3 IMAD.IADD R23, R23, 0x1, -R0 ;  /* 0x000000011717b824 */ /* 0x000fe200078e0a00 */
[----:B------:R-:W-:Y:S01]  /*69a0*/  ISETP.GE.AND P3, PT, R25, RZ, PT ;  /* 0x000000ff1900720c */ /* 0x000fe20003f66270 */
[----:B------:R-:W-:Y:S01]  /*69b0*/  IMAD.HI.U32 R28, R2, R12, RZ ;  /* 0x0000000c021c7227 */ /* 0x000fe200078e00ff */
[----:B------:R-:W-:Y:S01]  /*69c0*/  STL [R1+0x91c], R15 ;  /* 0x00091c0f01007387 */ /* 0x000fe20000100800 */
[----:B------:R-:W-:-:S02]  /*69d0*/  IABS R24, R4 ;  /* 0x0000000400187213 */ /* 0x000fc40000000000 */
[----:B------:R-:W-:Y:S01]  /*69e0*/  @!P0 IMAD.MOV R16, RZ, RZ, -R16 ;  /* 0x000000ffff108224 */ /* 0x000fe200078e0a10 */
[----:B------:R0:W-:Y:S01]  /*69f0*/  STL [R1+0x48], R4 ;  /* 0x0000480401007387 */ /* 0x0001e20000100800 */
[----:B------:R-:W-:Y:S01]  /*6a00*/  IMAD.MOV R25, RZ, RZ, -R28 ;  /* 0x000000ffff197224 */ /* 0x000fe200078e0a1c */
[----:B------:R-:W-:Y:S01]  /*6a10*/  IABS R28, R11 ;  /* 0x0000000b001c7213 */ /* 0x000fe20000000000 */
[C---:B------:R-:W-:Y:S01]  /*6a20*/  VIADD R14, R29.reuse, 0x3 ;  /* 0x000000031d0e7836 */ /* 0x040fe20000000000 */
[----:B------:R1:W-:Y:S01]  /*6a30*/  STL [R1+0x8c4], R16 ;  /* 0x0008c41001007387 */ /* 0x0003e20000100800 */
[----:B------:R-:W-:Y:S02]  /*6a40*/  IMAD R12, R0, R25, R12 ;  /* 0x00000019000c7224 */ /* 0x000fe400078e020c */
[C---:B------:R-:W-:Y:S01]  /*6a50*/  VIADD R19, R29.reuse, 0x4 ;  /* 0x000000041d137836 */ /* 0x040fe20000000000 */
[----:B------:R-:W-:Y:S01]  /*6a60*/  IABS R25, R14 ;  /* 0x0000000e00197213 */ /* 0x000fe20000000000 */
[C---:B------:R-:W-:Y:S01]  /*6a70*/  VIADD R7, R29.reuse, 0x2 ;  /* 0x000000021d077836 */ /* 0x040fe20000000000 */
[----:B------:R2:W-:Y:S01]  /*6a80*/  STL [R1+0x918], R8 ;  /* 0x0009180801007387 */ /* 0x0005e20000100800 */
[----:B0-----:R-:W-:-:S02]  /*6a90*/  VIADD R4, R29, 0x1 ;  /* 0x000000011d047836 */ /* 0x001fc40000000000 */
[----:B------:R-:W-:-:S04]  /*6aa0*/  IMAD.HI.U32 R15, R2, R25, RZ ;  /* 0x00000019020f7227 */ /* 0x000fc800078e00ff */
[----:B-1----:R-:W-:Y:S02]  /*6ab0*/  VIADD R16, R29, 0x6 ;  /* 0x000000061d107836 */ /* 0x002fe40000000000 */
[----:B------:R-:W-:-:S03]  /*6ac0*/  IMAD.HI.U32 R29, R2, R28, RZ ;  /* 0x0000001c021d7227 */ /* 0x000fc600078e00ff */
[----:B------:R-:W-:Y:S01]  /*6ad0*/  IABS R21, R16 ;  /* 0x0000001000157213 */ /* 0x000fe20000000000 */
[----:B------:R-:W-:Y:S02]  /*6ae0*/  IMAD.MOV R6, RZ, RZ, -R29 ;  /* 0x000000ffff067224 */ /* 0x000fe400078e0a1d */
[----:B------:R-:W-:Y:S02]  /*6af0*/  IMAD.MOV R15, RZ, RZ, -R15 ;  /* 0x000000ffff0f7224 */ /* 0x000fe400078e0a0f */
[C---:B------:R-:W-:Y:S02]  /*6b00*/  IMAD R28, R0.reuse, R6, R28 ;  /* 0x00000006001c7224 */ /* 0x040fe400078e021c */
[----:B------:R-:W3:Y:S01]  /*6b10*/  LDL.LU R6, [R1+0x920] ;  /* 0x0009200001067983 */ /* 0x000ee20000300800 */
[----:B------:R-:W-:Y:S02]  /*6b20*/  IMAD R25, R0, R15, R25 ;  /* 0x0000000f00197224 */ /* 0x000fe400078e0219 */
[----:B------:R-:W-:Y:S01]  /*6b30*/  @!P5 IMAD.IADD R20, R20, 0x1, -R0 ;  /* 0x000000011414d824 */ /* 0x000fe200078e0a00 */
[----:B------:R-:W4:Y:S01]  /*6b40*/  LDL.LU R15, [R1+0x91c] ;  /* 0x00091c00010f7983 */ /* 0x000f220000300800 */
[----:B------:R-:W-:Y:S01]  /*6b50*/  IMAD.HI.U32 R18, R2, R22, RZ ;  /* 0x0000001602127227 */ /* 0x000fe200078e00ff */
[----:B------:R-:W-:-:S02]  /*6b60*/  ISETP.GT.U32.AND P5, PT, R0, R13, PT ;  /* 0x0000000d0000720c */ /* 0x000fc40003fa4070 */
[----:B------:R-:W-:Y:S01]  /*6b70*/  ISETP.GT.U32.AND P0, PT, R0, R20, PT ;  /* 0x000000140000720c */ /* 0x000fe20003f04070 */
[----:B------:R-:W-:Y:S02]  /*6b80*/  IMAD.MOV R18, RZ, RZ, -R18 ;  /* 0x000000ffff127224 */ /* 0x000fe400078e0a12 */
[----:B------:R-:W-:-:S04]  /*6b90*/  IMAD.HI.U32 R27, R2, R26, RZ ;  /* 0x0000001a021b7227 */ /* 0x000fc800078e00ff */
[----:B------:R-:W-:Y:S02]  /*6ba0*/  IMAD R22, R0, R18, R22 ;  /* 0x0000001200167224 */ /* 0x000fe400078e0216 */
[----:B------:R-:W-:-:S04]  /*6bb0*/  IMAD.HI.U32 R18, R2, R24, RZ ;  /* 0x0000001802127227 */ /* 0x000fc800078e00ff */
[----:B------:R-:W-:Y:S01]  /*6bc0*/  @!P0 IMAD.IADD R20, R20, 0x1, -R0 ;  /* 0x0000000114148824 */ /* 0x000fe200078e0a00 */
[C---:B------:R-:W-:Y:S01]  /*6bd0*/  ISETP.GT.U32.AND P0, PT, R0.reuse, R10, PT ;  /* 0x0000000a0000720c */ /* 0x040fe20003f04070 */
[----:B------:R-:W-:Y:S02]  /*6be0*/  IMAD.MOV R18, RZ, RZ, -R18 ;  /* 0x000000ffff127224 */ /* 0x000fe400078e0a12 */
[----:B------:R-:W-:Y:S02]  /*6bf0*/  IMAD.MOV R27, RZ, RZ, -R27 ;  /* 0x000000ffff1b7224 */ /* 0x000fe400078e0a1b */
[----:B------:R-:W-:Y:S02]  /*6c00*/  IMAD R18, R0, R18, R24 ;  /* 0x0000001200127224 */ /* 0x000fe400078e0218 */
[----:B------:R-:W-:-:S04]  /*6c10*/  IMAD.HI.U32 R24, R2, R21, RZ ;  /* 0x0000001502187227 */ /* 0x000fc800078e00ff */
[----:B------:R-:W-:Y:S02]  /*6c20*/  IMAD.MOV R24, RZ, RZ, -R24 ;  /* 0x000000ffff187224 */ /* 0x000fe400078e0a18 */
[----:B------:R-:W-:Y:S01]  /*6c30*/  @!P0 IMAD.IADD R10, R10, 0x1, -R0 ;  /* 0x000000010a0a8824 */ /* 0x000fe200078e0a00 */
[----:B------:R-:W-:Y:S01]  /*6c40*/  ISETP.GE.AND P0, PT, R3, RZ, PT ;  /* 0x000000ff0300720c */ /* 0x000fe20003f06270 */
[C---:B------:R-:W-:Y:S01]  /*6c50*/  IMAD R3, R0.reuse, R27, R26 ;  /* 0x0000001b00037224 */ /* 0x040fe200078e021a */
[----:B------:R-:W-:Y:S01]  /*6c60*/  IABS R26, R7 ;  /* 0x00000007001a7213 */ /* 0x000fe20000000000 */
[----:B------:R-:W-:Y:S01]  /*6c70*/  IMAD R21, R0, R24, R21 ;  /* 0x0000001800157224 */ /* 0x000fe200078e0215 */
[----:B------:R-:W-:Y:S01]  /*6c80*/  IABS R24, R19 ;  /* 0x0000001300187213 */ /* 0x000fe20000000000 */
[----:B------:R-:W-:Y:S01]  /*6c90*/  @!P2 IMAD.MOV R17, RZ, RZ, -R17 ;  /* 0x000000ffff11a224 */ /* 0x000fe200078e0a11 */
[----:B------:R-:W-:Y:S01]  /*6ca0*/  IABS R27, R4 ;  /* 0x00000004001b7213 */ /* 0x000fe20000000000 */
[----:B--2---:R-:W-:-:S04]  /*6cb0*/  IMAD.HI.U32 R8, R2, R26, RZ ;  /* 0x0000001a02087227 */ /* 0x004fc800078e00ff */
[----:B------:R-:W-:-:S04]  /*6cc0*/  IMAD.HI.U32 R29, R2, R24, RZ ;  /* 0x00000018021d7227 */ /* 0x000fc800078e00ff */
[----:B------:R-:W-:Y:S02]  /*6cd0*/  IMAD.MOV R8, RZ, RZ, -R8 ;  /* 0x000000ffff087224 */ /* 0x000fe400078e0a08 */
[----:B------:R-:W-:Y:S02]  /*6ce0*/  IMAD.MOV R29, RZ, RZ, -R29 ;  /* 0x000000ffff1d7224 */ /* 0x000fe400078e0a1d */
[C---:B------:R-:W-:Y:S02]  /*6cf0*/  IMAD R26, R0.reuse, R8, R26 ;  /* 0x00000008001a7224 */ /* 0x040fe400078e021a */
[C---:B------:R-:W-:Y:S01]  /*6d00*/  IMAD R24, R0.reuse, R29, R24 ;  /* 0x0000001d00187224 */ /* 0x040fe200078e0218 */
[----:B------:R-:W2:Y:S01]  /*6d10*/  LDL.LU R8, [R1+0x918] ;  /* 0x0009180001087983 */ /* 0x000ea20000300800 */
[--C-:B------:R-:W-:Y:S01]  /*6d20*/  @!P5 IMAD.IADD R13, R13, 0x1, -R0.reuse ;  /* 0x000000010d0dd824 */ /* 0x100fe200078e0a00 */
[----:B------:R-:W-:Y:S02]  /*6d30*/  ISETP.GT.U32.AND P5, PT, R0, R22, PT ;  /* 0x000000160000720c */ /* 0x000fe40003fa4070 */
[----:B------:R-:W5:Y:S11]  /*6d40*/  LDL.LU R29, [R1+0x48] ;  /* 0x00004800011d7983 */ /* 0x000f760000300800 */
[----:B------:R-:W-:Y:S01]  /*6d50*/  @!P5 IMAD.IADD R22, R22, 0x1, -R0 ;  /* 0x000000011616d824 */ /* 0x000fe200078e0a00 */
[----:B------:R-:W-:-:S13]  /*6d60*/  ISETP.GT.U32.AND P5, PT, R0, R18, PT ;  /* 0x000000120000720c */ /* 0x000fda0003fa4070 */
[----:B------:R-:W-:Y:S01]  /*6d70*/  @!P5 IMAD.IADD R18, R18, 0x1, -R0 ;  /* 0x000000011212d824 */ /* 0x000fe200078e0a00 */
[----:B------:R-:W-:-:S13]  /*6d80*/  ISETP.GT.U32.AND P5, PT, R0, R3, PT ;  /* 0x000000030000720c */ /* 0x000fda0003fa4070 */
[----:B------:R-:W-:Y:S01]  /*6d90*/  @!P5 IMAD.IADD R3, R3, 0x1, -R0 ;  /* 0x000000010303d824 */ /* 0x000fe200078e0a00 */
[----:B------:R-:W-:Y:S01]  /*6da0*/  ISETP.GT.U32.AND P5, PT, R0, R12, PT ;  /* 0x0000000c0000720c */ /* 0x000fe20003fa4070 */
[----:B---3--:R-:W-:Y:S02]  /*6db0*/  @!P1 IMAD.MOV R6, RZ, RZ, -R6 ;  /* 0x000000ffff069224 */ /* 0x008fe400078e0a06 */
[----:B----4-:R-:W-:-:S03]  /*6dc0*/  @!P6 IMAD.MOV R15, RZ, RZ, -R15 ;  /* 0x000000ffff0fe224 */ /* 0x010fc600078e0a0f */
[----:B------:R0:W-:Y:S04]  /*6dd0*/  STL [R1+0x8c8], R6 ;  /* 0x0008c80601007387 */ /* 0x0001e80000100800 */
[----:B0-----:R-:W3:Y:S04]  /*6de0*/  LDL.LU R6, [R1+0x5c] ;  /* 0x00005c0001067983 */ /* 0x001ee80000300800 */
[----:B------:R0:W-:Y:S04]  /*6df0*/  STL [R1+0x8cc], R17 ;  /* 0x0008cc1101007387 */ /* 0x0001e80000100800 */
[----:B0-----:R-:W4:Y:S04]  /*6e00*/  LDL.LU R17, [R1+0x68] ;  /* 0x0000680001117983 */ /* 0x001f280000300800 */
[----:B------:R0:W-:Y:S04]  /*6e10*/  STL [R1+0x8d0], R15 ;  /* 0x0008d00f01007387 */ /* 0x0001e80000100800 */
[----:B0-----:R-:W4:Y:S01]  /*6e20*/  LDL.LU R15, [R1+0x6c] ;  /* 0x00006c00010f7983 */ /* 0x001f220000300800 */
[----:B------:R-:W-:Y:S01]  /*6e30*/  ISETP.GT.U32.AND P1, PT, R0, R23, PT ;  /* 0x000000170000720c */ /* 0x000fe20003f24070 */
[----:B------:R-:W-:Y:S01]  /*6e40*/  @!P5 IMAD.IADD R12, R12, 0x1, -R0 ;  /* 0x000000010c0cd824 */ /* 0x000fe200078e0a00 */
[C---:B------:R-:W-:Y:S01]  /*6e50*/  ISETP.GT.U32.AND P2, PT, R0.reuse, R22, PT ;  /* 0x000000160000720c */ /* 0x040fe20003f44070 */
[----:B------:R-:W-:Y:S01]  /*6e60*/  @!P4 IMAD.MOV R9, RZ, RZ, -R9 ;  /* 0x000000ffff09c224 */ /* 0x000fe200078e0a09 */
[----:B------:R-:W-:-:S02]  /*6e70*/  ISETP.GT.U32.AND P5, PT, R0, R10, PT ;  /* 0x0000000a0000720c */ /* 0x000fc40003fa4070 */
[C---:B------:R-:W-:Y:S01]  /*6e80*/  ISETP.GT.U32.AND P4, PT, R0.reuse, R18, PT ;  /* 0x000000120000720c */ /* 0x040fe20003f84070 */
[----:B------:R-:W-:Y:S01]  /*6e90*/  @!P3 IMAD.MOV R13, RZ, RZ, -R13 ;  /* 0x000000ffff0db224 */ /* 0x000fe200078e0a0d */
[C---:B------:R-:W-:Y:S01]  /*6ea0*/  ISETP.GT.U32.AND P3, PT, R0.reuse, R12, PT ;  /* 0x0000000c0000720c */ /* 0x040fe20003f64070 */
[----:B------:R-:W-:Y:S01]  /*6eb0*/  @!P0 IMAD.MOV R20, RZ, RZ, -R20 ;  /* 0x000000ffff148224 */ /* 0x000fe200078e0a14 */
[----:B------:R-:W-:-:S03]  /*6ec0*/  ISETP.GT.U32.AND P0, PT, R0, R21, PT ;  /* 0x000000150000720c */ /* 0x000fc60003f04070 */
[--C-:B------:R-:W-:Y:S01]  /*6ed0*/  @!P1 IMAD.IADD R23, R23, 0x1, -R0.reuse ;  /* 0x0000000117179824 */ /* 0x100fe200078e0a00 */
[----:B------:R-:W-:Y:S01]  /*6ee0*/  ISETP.GT.U32.AND P1, PT, R0, R28, PT ;  /* 0x0000001c0000720c */ /* 0x000fe20003f24070 */
        /* <DEDUP_REMOVED lines=8> */
[----:B------:R-:W-:-:S04]  /*6f70*/  @!P0 IMAD.IADD R21, R21, 0x1, -R0 ;  /* 0x0000000115158824 */ /* 0x000fc800078e0a00 */
[--C-:B------:R-:W-:Y:S02]  /*6f80*/  @!P1 IMAD.IADD R28, R28, 0x1, -R0.reuse ;  /* 0x000000011c1c9824 */ /* 0x100fe400078e0a00 */
[--C-:B------:R-:W-:Y:S01]  /*6f90*/  @!P2 IMAD.IADD R24, R24, 0x1, -R0.reuse ;  /* 0x000000011818a824 */ /* 0x100fe200078e0a00 */
[----:B-----5:R-:W-:Y:S01]  /*6fa0*/  ISETP.GE.AND P2, PT, R29, RZ, PT ;  /* 0x000000ff1d00720c */ /* 0x020fe20003f46270 */
[--C-:B------:R-:W-:Y:S01]  /*6fb0*/  @!P5 IMAD.IADD R25, R25, 0x1, -R0.reuse ;  /* 0x000000011919d824 */ /* 0x100fe200078e0a00 */
[----:B--2---:R-:W-:Y:S01]  /*6fc0*/  ISETP.GE.AND P5, PT, R8, RZ, PT ;  /* 0x000000ff0800720c */ /* 0x004fe20003fa6270 */
[----:B------:R-:W-:Y:S01]  /*6fd0*/  @!P4 IMAD.IADD R26, R26, 0x1, -R0 ;  /* 0x000000011a1ac824 */ /* 0x000fe200078e0a00 */
[----:B------:R-:W-:Y:S01]  /*6fe0*/  ISETP.GE.AND P4, PT, R5, RZ, PT ;  /* 0x000000ff0500720c */ /* 0x000fe20003f86270 */
[----:B------:R-:W-:Y:S01]  /*6ff0*/  IMAD.HI.U32 R2, R2, R27, RZ ;  /* 0x0000001b02027227 */ /* 0x000fe200078e00ff */
[----:B------:R-:W-:Y:S03]  /*7000*/  STL [R1+0x8d4], R9 ;  /* 0x0008d40901007387 */ /* 0x000fe60000100800 */
[----:B------:R-:W-:Y:S01]  /*7010*/  IMAD.MOV R2, RZ, RZ, -R2 ;  /* 0x000000ffff027224 */ /* 0x000fe200078e0a02 */
[----:B------:R-:W-:Y:S01]  /*7020*/  STL [R1+0x8d8], R13 ;  /* 0x0008d80d01007387 */ /* 0x000fe20000100800 */
[----:B------:R-:W-:-:S02]  /*7030*/  @!P6 IMAD.IADD R3, R3, 0x1, -R0 ;  /* 0x000000010303e824 */ /* 0x000fc400078e0a00 */
[----:B------:R-:W-:Y:S01]  /*7040*/  IMAD R2, R0, R2, R27 ;  /* 0x0000000200027224 */ /* 0x000fe200078e021b */
[----:B------:R-:W-:Y:S01]  /*7050*/  STL [R1+0x8dc], R20 ;  /* 0x0008dc1401007387 */ /* 0x000fe20000100800 */
[----:B------:R-:W-:Y:S02]  /*7060*/  @!P2 IMAD.MOV R18, RZ, RZ, -R18 ;  /* 0x000000ffff12a224 */ /* 0x000fe400078e0a12 */
[----:B------:R-:W-:Y:S01]  /*7070*/  @!P5 IMAD.MOV R3, RZ, RZ, -R3 ;  /* 0x000000ffff03d224 */ /* 0x000fe200078e0a03 */
[----:B------:R-:W2:Y:S01]  /*7080*/  LDL.LU R8, [R1+0x914] ;  /* 0x0009140001087983 */ /* 0x000ea20000300800 */
[----:B------:R-:W-:-:S03]  /*7090*/  @!P4 IMAD.MOV R12, RZ, RZ, -R12 ;  /* 0x000000ffff0cc224 */ /* 0x000fc600078e0a0c */
[----:B------:R-:W5:Y:S01]  /*70a0*/  LDL.LU R5, [R1+0x910] ;  /* 0x0009100001057983 */ /* 0x000f620000300800 */
[C---:B------:R-:W-:Y:S02]  /*70b0*/  ISETP.GT.U32.AND P6, PT, R0.reuse, R2, PT ;  /* 0x000000020000720c */ /* 0x040fe40003fc4070 */
[----:B------:R-:W-:Y:S02]  /*70c0*/  ISETP.GT.U32.AND P2, PT, R0, R25, PT ;  /* 0x000000190000720c */ /* 0x000fe40003f44070 */
[----:B------:R-:W-:-:S09]  /*70d0*/  ISETP.GE.AND P4, PT, R16, RZ, PT ;  /* 0x000000ff1000720c */ /* 0x000fd20003f86270 */
[--C-:B------:R-:W-:Y:S01]  /*70e0*/  @!P6 IMAD.IADD R2, R2, 0x1, -R0.reuse ;  /* 0x000000010202e824 */ /* 0x100fe200078e0a00 */
[----:B------:R-:W-:Y:S01]  /*70f0*/  ISETP.GT.U32.AND P6, PT, R0, R26, PT ;  /* 0x0000001a0000720c */ /* 0x000fe20003fc4070 */
[----:B------:R-:W-:Y:S01]  /*7100*/  @!P2 IMAD.IADD R25, R25, 0x1, -R0 ;  /* 0x000000011919a824 */ /* 0x000fe200078e0a00 */
[----:B------:R-:W-:-:S11]  /*7110*/  ISETP.GE.AND P2, PT, R7, RZ, PT ;  /* 0x000000ff0700720c */ /* 0x000fd60003f46270 */
[----:B------:R-:W-:Y:S01]  /*7120*/  @!P6 IMAD.IADD R26, R26, 0x1, -R0 ;  /* 0x000000011a1ae824 */ /* 0x000fe200078e0a00 */
[----:B------:R-:W-:Y:S02]  /*7130*/  ISETP.GE.AND P6, PT, R4, RZ, PT ;  /* 0x000000ff0400720c */ /* 0x000fe40003fc6270 */
[----:B---3--:R-:W-:Y:S02]  /*7140*/  ISETP.GE.AND P1, PT, R6, RZ, PT ;  /* 0x000000ff0600720c */ /* 0x008fe40003f26270 */
[----:B----4-:R-:W-:Y:S02]  /*7150*/  ISETP.GE.AND P0, PT, R17, RZ, PT ;  /* 0x000000ff1100720c */ /* 0x010fe40003f06270 */
[----:B------:R-:W-:-:S11]  /*7160*/  ISETP.GE.AND P3, PT, R15, RZ, PT ;  /* 0x000000ff0f00720c */ /* 0x000fd60003f66270 */
[----:B------:R-:W-:Y:S02]  /*7170*/  @!P0 IMAD.MOV R22, RZ, RZ, -R22 ;  /* 0x000000ffff168224 */ /* 0x000fe400078e0a16 */
[----:B------:R-:W-:Y:S01]  /*7180*/  @!P1 IMAD.MOV R10, RZ, RZ, -R10 ;  /* 0x000000ffff0a9224 */ /* 0x000fe200078e0a0a */
[C---:B------:R-:W-:Y:S01]  /*7190*/  ISETP.GT.U32.AND P1, PT, R0.reuse, R24, PT ;  /* 0x000000180000720c */ /* 0x040fe20003f24070 */
[----:B------:R-:W-:Y:S01]  /*71a0*/  @!P3 IMAD.MOV R23, RZ, RZ, -R23 ;  /* 0x000000ffff17b224 */ /* 0x000fe200078e0a17 */
[----:B------:R-:W-:-:S04]  /*71b0*/  ISETP.GT.U32.AND P3, PT, R0, R21, PT ;  /* 0x000000150000720c */ /* 0x000fc80003f64070 */
[----:B------:R-:W-:Y:S04]  /*71c0*/  STL [R1+0x8e0], R23 ;  /* 0x0008e01701007387 */ /* 0x000fe80000100800 */
[----:B------:R-:W-:Y:S04]  /*71d0*/  STL [R1+0x8e4], R22 ;  /* 0x0008e41601007387 */ /* 0x000fe80000100800 */
[----:B------:R-:W-:Y:S04]  /*71e0*/  STL [R1+0x8e8], R10 ;  /* 0x0008e80a01007387 */ /* 0x000fe80000100800 */
[----:B------:R-:W-:Y:S04]  /*71f0*/  STL [R1+0x8ec], R18 ;  /* 0x0008ec1201007387 */ /* 0x000fe80000100800 */
[----:B------:R-:W-:Y:S04]  /*7200*/  STL [R1+0x8f0], R3 ;  /* 0x0008f00301007387 */ /* 0x000fe80000100800 */
[----:B------:R-:W-:Y:S04]  /*7210*/  STL [R1+0x8f4], R12 ;  /* 0x0008f40c01007387 */ /* 0x000fe80000100800 */
[----:B------:R-:W3:Y:S01]  /*7220*/  LDL.LU R15, [R1+0xec] ;  /* 0x0000ec00010f7983 */ /* 0x000ee20000300800 */
[----:B------:R-:W-:-:S03]  /*7230*/  ISETP.GT.U32.AND P0, PT, R0, R28, PT ;  /* 0x0000001c0000720c */ /* 0x000fc60003f04070 */
[----:B------:R-:W4:Y:S04]  /*7240*/  LDL.LU R17, [R1+0xe8] ;  /* 0x0000e80001117983 */ /* 0x000f280000300800 */
[----:B------:R-:W4:Y:S01]  /*7250*/  LDL.LU R6, [R1+0xe4] ;  /* 0x0000e40001067983 */ /* 0x000f220000300800 */
[----:B------:R-:W-:-:S03]  /*7260*/  @!P3 IMAD.IADD R21, R21, 0x1, -R0 ;  /* 0x000000011515b824 */ /* 0x000fc600078e0a00 */
[----:B------:R-:W4:Y:S01]  /*7270*/  LDL.LU R29, [R1+0xe0] ;  /* 0x0000e000011d7983 */ /* 0x000f220000300800 */
[----:B------:R-:W-:Y:S01]  /*7280*/  ISETP.GE.AND P3, PT, R11, RZ, PT ;  /* 0x000000ff0b00720c */ /* 0x000fe20003f66270 */
[----:B------:R-:W-:Y:S02]  /*7290*/  @!P1 IMAD.IADD R24, R24, 0x1, -R0 ;  /* 0x0000000118189824 */ /* 0x000fe400078e0a00 */
[----:B------:R-:W4:Y:S01]  /*72a0*/  LDL.LU R16, [R1+0x1dc] ;  /* 0x0001dc0001107983 */ /* 0x000f220000300800 */
[----:B------:R-:W-:-:S03]  /*72b0*/  ISETP.GE.AND P1, PT, R14, RZ, PT ;  /* 0x000000ff0e00720c */ /* 0x000fc60003f26270 */
[----:B------:R-:W4:Y:S04]  /*72c0*/  LDL.LU R11, [R1+0xf0] ;  /* 0x0000f000010b7983 */ /* 0x000f280000300800 */
[----:B------:R-:W4:Y:S01]  /*72d0*/  LDL.LU R14, [R1+0xdc] ;  /* 0x0000dc00010e7983 */ /* 0x000f220000300800 */
[----:B------:R-:W-:Y:S01]  /*72e0*/  @!P0 IMAD.IADD R28, R28, 0x1, -R0 ;  /* 0x000000011c1c8824 */ /* 0x000fe200078e0a00 */
[----:B------:R-:W-:Y:S02]  /*72f0*/  ISETP.GE.AND P0, PT, R19, RZ, PT ;  /* 0x000000ff1300720c */ /* 0x000fe40003f06270 */
[----:B------:R-:W4:Y:S04]  /*7300*/  LDL.LU R19, [R1+0x1d8] ;  /* 0x0001d80001137983 */ /* 0x000f280000300800 */
[----:B------:R-:W4:Y:S04]  /*7310*/  LDL.LU R7, [R1+0xd8] ;  /* 0x0000d80001077983 */ /* 0x000f280000300800 */
[----:B------:R-:W4:Y:S01]  /*7320*/  LDL.LU R4, [R1+0x10c] ;  /* 0x00010c0001047983 */ /* 0x000f220000300800 */
[----:B------:R-:W-:Y:S01]  /*7330*/  ISETP.GT.U32.AND P5, PT, R0, R2, PT ;  /* 0x000000020000720c */ /* 0x000fe20003fa4070 */
[----:B------:R-:W-:-:S02]  /*7340*/  @!P4 IMAD.MOV R21, RZ, RZ, -R21 ;  /* 0x000000ffff15c224 */ /* 0x000fc400078e0a15 */
[----:B------:R-:W-:Y:S02]  /*7350*/  @!P3 IMAD.MOV R28, RZ, RZ, -R28 ;  /* 0x000000ffff1cb224 */ /* 0x000fe400078e0a1c */
[----:B------:R-:W-:Y:S02]  /*7360*/  @!P0 IMAD.MOV R24, RZ, RZ, -R24 ;  /* 0x000000ffff188224 */ /* 0x000fe400078e0a18 */
[----:B------:R-:W-:Y:S01]  /*7370*/  @!P1 IMAD.MOV R25, RZ, RZ, -R25 ;  /* 0x000000ffff199224 */ /* 0x000fe200078e0a19 */
[----:B------:R-:W-:Y:S01]  /*7380*/  STL [R1+0x8f8], R21 ;  /* 0x0008f81501007387 */ /* 0x000fe20000100800 */
[----:B------:R-:W-:-:S04]  /*7390*/  @!P2 IMAD.MOV R26, RZ, RZ, -R26 ;  /* 0x000000ffff1aa224 */ /* 0x000fc800078e0a1a */
[----:B------:R-:W-:Y:S01]  /*73a0*/  @!P5 IMAD.IADD R2, R2, 0x1, -R0 ;  /* 0x000000010202d824 */ /* 0x000fe200078e0a00 */
[----:B-----5:R-:W-:Y:S01]  /*73b0*/  ISETP.NE.AND P5, PT, R5, RZ, PT ;  /* 0x000000ff0500720c */ /* 0x020fe20003fa5270 */
[----:B------:R-:W-:Y:S02]  /*73c0*/  STL [R1+0x8fc], R28 ;  /* 0x0008fc1c01007387 */ /* 0x000fe40000100800 */
[----:B------:R-:W-:Y:S01]  /*73d0*/  @!P6 IMAD.MOV R2, RZ, RZ, -R2 ;  /* 0x000000ffff02e224 */ /* 0x000fe200078e0a02 */
[----:B------:R-:W-:Y:S01]  /*73e0*/  LOP3.LUT R5, RZ, R5, RZ, 0x33, !PT ;  /* 0x00000005ff057212 */ /* 0x000fe200078e33ff */
[----:B------:R-:W-:Y:S04]  /*73f0*/  STL [R1+0x900], R24 ;  /* 0x0009001801007387 */ /* 0x000fe80000100800 */
[----:B------:R-:W-:Y:S04]  /*7400*/  STL [R1+0x904], R25 ;  /* 0x0009041901007387 */ /* 0x000fe80000100800 */
[----:B------:R-:W-:Y:S04]  /*7410*/  STL [R1+0x908], R26 ;  /* 0x0009081a01007387 */ /* 0x000fe80000100800 */
[----:B------:R2:W-:Y:S02]  /*7420*/  STL [R1+0x90c], R2 ;  /* 0x00090c0201007387 */ /* 0x0005e40000100800 */
[----:B--2---:R-:W-:-:S05]  /*7430*/  SEL R2, R5, R8, !P5 ;  /* 0x0000000805027207 */ /* 0x004fca0006800000 */
[----:B------:R0:W-:Y:S01]  /*7440*/  STL [R1+0x10], R2 ;  /* 0x0000100201007387 */ /* 0x0001e20000100800 */
[C---:B---3--:R-:W-:Y:S02]  /*7450*/  SEL R0, R5.reuse, R15, !P5 ;  /* 0x0000000f05007207 */ /* 0x048fe40006800000 */
[----:B----4-:R-:W-:-:S03]  /*7460*/  SEL R3, R5, R17, !P5 ;  /* 0x0000001105037207 */ /* 0x010fc60006800000 */
[----:B------:R1:W-:Y:S01]  /*7470*/  STL [R1+0x24], R0 ;  /* 0x0000240001007387 */ /* 0x0003e20000100800 */
[----:B0-----:R-:W-:-:S03]  /*7480*/  SEL R2, R5, R6, !P5 ;  /* 0x0000000605027207 */ /* 0x001fc60006800000 */
[----:B------:R0:W-:Y:S01]  /*7490*/  STL [R1+0x20], R3 ;  /* 0x0000200301007387 */ /* 0x0001e20000100800 */
[----:B-1----:R-:W-:-:S03]  /*74a0*/  SEL R0, R5, R29, !P5 ;  /* 0x0000001d05007207 */ /* 0x002fc60006800000 */
[----:B------:R1:W-:Y:S01]  /*74b0*/  STL [R1+0x18], R2 ;  /* 0x0000180201007387 */ /* 0x0003e20000100800 */
[----:B0-----:R-:W-:-:S03]  /*74c0*/  SEL R3, R5, R16, !P5 ;  /* 0x0000001005037207 */ /* 0x001fc60006800000 */
[----:B------:R0:W-:Y:S01]  /*74d0*/  STL [R1+0x14], R0 ;  /* 0x0000140001007387 */ /* 0x0001e20000100800 */
[----:B-1----:R-:W-:-:S03]  /*74e0*/  SEL R2, R5, R11, !P5 ;  /* 0x0000000b05027207 */ /* 0x002fc60006800000 */
[----:B------:R-:W-:Y:S01]  /*74f0*/  STL [R1+0x44], R3 ;  /* 0x0000440301007387 */ /* 0x000fe20000100800 */
[----:B0-----:R-:W-:-:S03]  /*7500*/  SEL R0, R5, R14, !P5 ;  /* 0x0000000e05007207 */ /* 0x001fc60006800000 */
[----:B------:R-:W2:Y:S04]  /*7510*/  LDL.LU R8, [R1+0x134] ;  /* 0x0001340001087983 */ /* 0x000ea80000300800 */
[----:B------:R0:W-:Y:S04]  /*7520*/  STL [R1+0x34], R2 ;  /* 0x0000340201007387 */ /* 0x0001e80000100800 */
[----:B------:R-:W3:Y:S04]  /*7530*/  LDL.LU R16, [R1+0x138] ;  /* 0x0001380001107983 */ /* 0x000ee80000300800 */
[----:B------:R1:W-:Y:S01]  /*7540*/  STL [R1+0x28], R0 ;  /* 0x0000280001007387 */ /* 0x0003e20000100800 */
[----:B0-----:R-:W-:-:S03]  /*7550*/  SEL R2, R5, R19, !P5 ;  /* 0x0000001305027207 */ /* 0x001fc60006800000 */
[----:B------:R-:W4:Y:S01]  /*7560*/  LDL.LU R11, [R1+0x1bc] ;  /* 0x0001bc00010b7983 */ /* 0x000f220000300800 */
[----:B------:R-:W-:-:S03]  /*7570*/  SEL R3, R5, R7, !P5 ;  /* 0x0000000705037207 */ /* 0x000fc60006800000 */
[----:B------:R-:W5:Y:S01]  /*7580*/  LDL.LU R14, [R1+0x1c0] ;  /* 0x0001c000010e7983 */ /* 0x000f620000300800 */
[----:B-1----:R-:W-:-:S03]  /*7590*/  SEL R0, R5, R4, !P5 ;  /* 0x0000000405007207 */ /* 0x002fc60006800000 */
[----:B------:R0:W-:Y:S04]  /*75a0*/  STL [R1+0x4c], R2 ;  /* 0x00004c0201007387 */ /* 0x0001e80000100800 */
[----:B0-----:R-:W5:Y:S04]  /*75b0*/  LDL.LU R2, [R1+0x1c8] ;  /* 0x0001c80001027983 */ /* 0x001f680000300800 */
[----:B------:R-:W-:Y:S04]  /*75c0*/  STL [R1+0x48], R3 ;  /* 0x0000480301007387 */ /* 0x000fe80000100800 */
[----:B------:R-:W5:Y:S04]  /*75d0*/  LDL.LU R26, [R1+0x1d4] ;  /* 0x0001d400011a7983 */ /* 0x000f680000300800 */
[----:B------:R0:W-:Y:S04]  /*75e0*/  STL [R1+0x5c], R0 ;  /* 0x00005c0001007387 */ /* 0x0001e80000100800 */
[----:B------:R-:W5:Y:S04]  /*75f0*/  LDL.LU R25, [R1+0x1d0] ;  /* 0x0001d00001197983 */ /* 0x000f680000300800 */
[----:B------:R-:W5:Y:S04]  /*7600*/  LDL.LU R24, [R1+0x1cc] ;  /* 0x0001cc0001187983 */ /* 0x000f680000300800 */
[----:B------:R-:W5:Y:S04]  /*7610*/  LDL.LU R28, [R1+0x1c4] ;  /* 0x0001c400011c7983 */ /* 0x000f680000300800 */
[----:B------:R-:W5:Y:S04]  /*7620*/  LDL.LU R21, [R1+0x13c] ;  /* 0x00013c0001157983 */ /* 0x000f680000300800 */
[----:B0-----:R-:W5:Y:S04]  /*7630*/  LDL.LU R0, [R1+0x1b0] ;  /* 0x0001b00001007983 */ /* 0x001f680000300800 */
[----:B------:R-:W5:Y:S04]  /*7640*/  LDL.LU R12, [R1+0x1b4] ;  /* 0x0001b400010c7983 */ /* 0x000f680000300800 */
        /* <DEDUP_REMOVED lines=15> */
[----:B------:R-:W5:Y:S01]  /*7740*/  LDL.LU R4, [R1+0x180] ;  /* 0x0001800001047983 */ /* 0x000f620000300800 */
[----:B--2---:R-:W-:-:S05]  /*7750*/  SEL R8, R5, R8, !P5 ;  /* 0x0000000805087207 */ /* 0x004fca0006800000 */
[----:B------:R5:W-:Y:S01]  /*7760*/  STL [R1+0x68], R8 ;  /* 0x0000680801007387 */ /* 0x000be20000100800 */
[----:B---3--:R-:W-:-:S05]  /*7770*/  SEL R16, R5, R16, !P5 ;  /* 0x0000001005107207 */ /* 0x008fca0006800000 */
[----:B------:R0:W-:Y:S01]  /*7780*/  STL [R1+0x6c], R16 ;  /* 0x00006c1001007387 */ /* 0x0001e20000100800 */
[C---:B----4-:R-:W-:Y:S02]  /*7790*/  SEL R11, R5.reuse, R11, !P5 ;  /* 0x0000000b050b7207 */ /* 0x050fe40006800000 */
[C---:B-----5:R-:W-:Y:S01]  /*77a0*/  SEL R8, R5.reuse, R14, !P5 ;  /* 0x0000000e05087207 */ /* 0x060fe20006800000 */
[----:B0-----:R-:W2:Y:S04]  /*77b0*/  LDL.LU R16, [R1+0x17c] ;  /* 0x00017c0001107983 */ /* 0x001ea80000300800 */
[----:B------:R0:W-:Y:S04]  /*77c0*/  STL [R1+0xd8], R11 ;  /* 0x0000d80b01007387 */ /* 0x0001e80000100800 */
[----:B0-----:R-:W3:Y:S04]  /*77d0*/  LDL.LU R11, [R1+0x178] ;  /* 0x00017800010b7983 */ /* 0x001ee80000300800 */
[----:B------:R0:W-:Y:S04]  /*77e0*/  STL [R1+0xdc], R8 ;  /* 0x0000dc0801007387 */ /* 0x0001e80000100800 */
[----:B------:R-:W4:Y:S01]  /*77f0*/  LDL.LU R14, [R1+0x174] ;  /* 0x00017400010e7983 */ /* 0x000f220000300800 */
[----:B0-----:R-:W-:-:S02]  /*7800*/  SEL R8, R5, R2, !P5 ;  /* 0x0000000205087207 */ /* 0x001fc40006800000 */
[C---:B------:R-:W-:Y:S02]  /*7810*/  SEL R2, R5.reuse, R26, !P5 ;  /* 0x0000001a05027207 */ /* 0x040fe40006800000 */
[C---:B------:R-:W-:Y:S01]  /*7820*/  SEL R25, R5.reuse, R25, !P5 ;  /* 0x0000001905197207 */ /* 0x040fe20006800000 */
[----:B------:R0:W-:Y:S04]  /*7830*/  STL [R1+0xe0], R8 ;  /* 0x0000e00801007387 */ /* 0x0001e80000100800 */
[----:B------:R1:W-:Y:S01]  /*7840*/  STL [R1+0xe4], R2 ;  /* 0x0000e40201007387 */ /* 0x0003e20000100800 */
[----:B0-----:R-:W-:-:S03]  /*7850*/  SEL R8, R5, R24, !P5 ;  /* 0x0000001805087207 */ /* 0x001fc60006800000 */
[----:B------:R-:W-:Y:S01]  /*7860*/  STL [R1+0xe8], R25 ;  /* 0x0000e81901007387 */ /* 0x000fe20000100800 */
[----:B-1----:R-:W-:-:S03]  /*7870*/  SEL R2, R5, R28, !P5 ;  /* 0x0000001c05027207 */ /* 0x002fc60006800000 */
[----:B------:R0:W-:Y:S01]  /*7880*/  STL [R1+0xec], R8 ;  /* 0x0000ec0801007387 */ /* 0x0001e20000100800 */
[----:B------:R-:W-:-:S03]  /*7890*/  SEL R21, R5, R21, !P5 ;  /* 0x0000001505157207 */ /* 0x000fc60006800000 */
[----:B------:R1:W-:Y:S01]  /*78a0*/  STL [R1+0xf0], R2 ;  /* 0x0000f00201007387 */ /* 0x0003e20000100800 */
[C---:B0-----:R-:W-:Y:S02]  /*78b0*/  SEL R8, R5.reuse, R0, !P5 ;  /* 0x0000000005087207 */ /* 0x041fe40006800000 */
[C---:B------:R-:W-:Y:S02]  /*78c0*/  SEL R0, R5.reuse, R3, !P5 ;  /* 0x0000000305007207 */ /* 0x040fe40006800000 */
[C---:B-1----:R-:W-:Y:S01]  /*78d0*/  SEL R2, R5.reuse, R12, !P5 ;  /* 0x0000000c05027207 */ /* 0x042fe20006800000 */
[----:B------:R-:W-:Y:S01]  /*78e0*/  STL [R1+0x10c], R21 ;  /* 0x00010c1501007387 */ /* 0x000fe20000100800 */
[----:B------:R-:W-:-:S03]  /*78f0*/  SEL R3, R5, R18, !P5 ;  /* 0x0000001205037207 */ /* 0x000fc60006800000 */
[----:B------:R-:W-:Y:S04]  /*7900*/  STL [R1+0x134], R8 ;  /* 0x0001340801007387 */ /* 0x000fe80000100800 */
[----:B------:R0:W-:Y:S04]  /*7910*/  STL [R1+0x138], R2 ;  /* 0x0001380201007387 */ /* 0x0001e80000100800 */
[----:B------:R1:W-:Y:S04]  /*7920*/  STL [R1+0x13c], R0 ;  /* 0x00013c0001007387 */ /* 0x0003e80000100800 */
[----:B------:R5:W-:Y:S01]  /*7930*/  STL [R1+0x150], R3 ;  /* 0x0001500301007387 */ /* 0x000be20000100800 */
[----:B0-----:R-:W-:-:S02]  /*7940*/  SEL R2, R5, R10, !P5 ;  /* 0x0000000a05027207 */ /* 0x001fc40006800000 */
[----:B-1----:R-:W-:-:S03]  /*7950*/  SEL R0, R5, R22, !P5 ;  /* 0x0000001605007207 */ /* 0x002fc60006800000 */
[----:B------:R0:W-:Y:S01]  /*7960*/  STL [R1+0x154], R2 ;  /* 0x0001540201007387 */ /* 0x0001e20000100800 */
[----:B-----5:R-:W-:-:S03]  /*7970*/  SEL R3, R5, R23, !P5 ;  /* 0x0000001705037207 */ /* 0x020fc60006800000 */
[----:B------:R1:W-:Y:S04]  /*7980*/  STL [R1+0x158], R0 ;  /* 0x0001580001007387 */ /* 0x0003e80000100800 */
[----:B------:R5:W-:Y:S01]  /*7990*/  STL [R1+0x1f4], R3 ;  /* 0x0001f40301007387 */ /* 0x000be20000100800 */
[C---:B0-----:R-:W-:Y:S02]  /*79a0*/  SEL R2, R5.reuse, R20, !P5 ;  /* 0x0000001405027207 */ /* 0x041fe40006800000 */
        /* <DEDUP_REMOVED lines=16> */
[----:B------:R-:W-:Y:S01]  /*7ab0*/  STL [R1+0x1d0], R3 ;  /* 0x0001d00301007387 */ /* 0x000fe20000100800 */
[----:B0-----:R-:W-:-:S03]  /*7ac0*/  SEL R2, R5, R7, !P5 ;  /* 0x0000000705027207 */ /* 0x001fc60006800000 */
[----:B------:R-:W5:Y:S01]  /*7ad0*/  LDL.LU R8, [R1+0x170] ;  /* 0x0001700001087983 */ /* 0x000f620000300800 */
[----:B-1----:R-:W-:-:S03]  /*7ae0*/  SEL R0, R5, R4, !P5 ;  /* 0x0000000405007207 */ /* 0x002fc60006800000 */
[----:B------:R2:W-:Y:S04]  /*7af0*/  STL [R1+0x1cc], R2 ;  /* 0x0001cc0201007387 */ /* 0x0005e80000100800 */
[----:B------:R-:W5:Y:S04]  /*7b00*/  LDL.LU R19, [R1+0x16c] ;  /* 0x00016c0001137983 */ /* 0x000f680000300800 */
[----:B------:R-:W-:Y:S04]  /*7b10*/  STL [R1+0x1c8], R0 ;  /* 0x0001c80001007387 */ /* 0x000fe80000100800 */
[----:B------:R-:W5:Y:S04]  /*7b20*/  LDL.LU R7, [R1+0x168] ;  /* 0x0001680001077983 */ /* 0x000f680000300800 */
[----:B------:R-:W5:Y:S01]  /*7b30*/  LDL.LU R4, [R1+0x160] ;  /* 0x0001600001047983 */ /* 0x000f620000300800 */
[----:B--2---:R-:W-:-:S05]  /*7b40*/  SEL R2, R5, R16, !P5 ;  /* 0x0000001005027207 */ /* 0x004fca0006800000 */
[----:B------:R0:W-:Y:S01]  /*7b50*/  STL [R1+0x1c4], R2 ;  /* 0x0001c40201007387 */ /* 0x0001e20000100800 */
[----:B---3--:R-:W-:-:S03]  /*7b60*/  SEL R3, R5, R11, !P5 ;  /* 0x0000000b05037207 */ /* 0x008fc60006800000 */
[----:B0-----:R-:W2:Y:S04]  /*7b70*/  LDL.LU R2, [R1+0x15c] ;  /* 0x00015c0001027983 */ /* 0x001ea80000300800 */
[----:B------:R-:W-:Y:S01]  /*7b80*/  STL [R1+0x1c0], R3 ;  /* 0x0001c00301007387 */ /* 0x000fe20000100800 */
[----:B----4-:R-:W-:-:S03]  /*7b90*/  SEL R0, R5, R14, !P5 ;  /* 0x0000000e05007207 */ /* 0x010fc60006800000 */
[----:B------:R-:W3:Y:S04]  /*7ba0*/  LDL.LU R26, [R1+0x14c] ;  /* 0x00014c00011a7983 */ /* 0x000ee80000300800 */
[----:B------:R0:W-:Y:S04]  /*7bb0*/  STL [R1+0x1bc], R0 ;  /* 0x0001bc0001007387 */ /* 0x0001e80000100800 */
[----:B------:R-:W4:Y:S04]  /*7bc0*/  LDL.LU R25, [R1+0x148] ;  /* 0x0001480001197983 */ /* 0x000f280000300800 */
[----:B------:R-:W4:Y:S04]  /*7bd0*/  LDL.LU R24, [R1+0x144] ;  /* 0x0001440001187983 */ /* 0x000f280000300800 */
[----:B------:R-:W4:Y:S04]  /*7be0*/  LDL.LU R28, [R1+0x140] ;  /* 0x00014000011c7983 */ /* 0x000f280000300800 */
[----:B------:R-:W4:Y:S04]  /*7bf0*/  LDL.LU R21, [R1+0x130] ;  /* 0x0001300001157983 */ /* 0x000f280000300800 */
[----:B0-----:R-:W4:Y:S04]  /*7c00*/  LDL.LU R0, [R1+0x12c] ;  /* 0x00012c0001007983 */ /* 0x001f280000300800 */
[----:B------:R-:W4:Y:S04]  /*7c10*/  LDL.LU R12, [R1+0x128] ;  /* 0x00012800010c7983 */ /* 0x000f280000300800 */
        /* <DEDUP_REMOVED lines=15> */
[----:B------:R-:W4:Y:S01]  /*7d10*/  LDL.LU R14, [R1+0xc8] ;  /* 0x0000c800010e7983 */ /* 0x000f220000300800 */
[----:B-----5:R-:W-:-:S05]  /*7d20*/  SEL R8, R5, R8, !P5 ;  /* 0x0000000805087207 */ /* 0x020fca0006800000 */
[----:B------:R0:W-:Y:S02]  /*7d30*/  STL [R1+0x1b8], R8 ;  /* 0x0001b80801007387 */ /* 0x0001e40000100800 */
[C---:B0-----:R-:W-:Y:S02]  /*7d40*/  SEL R8, R5.reuse, R19, !P5 ;  /* 0x0000001305087207 */ /* 0x041fe40006800000 */
[C---:B------:R-:W-:Y:S02]  /*7d50*/  SEL R7, R5.reuse, R7, !P5 ;  /* 0x0000000705077207 */ /* 0x040fe40006800000 */
[C---:B------:R-:W-:Y:S01]  /*7d60*/  SEL R4, R5.reuse, R4, !P5 ;  /* 0x0000000405047207 */ /* 0x040fe20006800000 */
[----:B------:R-:W-:Y:S04]  /*7d70*/  STL [R1+0x1b4], R8 ;  /* 0x0001b40801007387 */ /* 0x000fe80000100800 */
[----:B------:R-:W5:Y:S04]  /*7d80*/  LDL.LU R19, [R1+0xc4] ;  /* 0x0000c40001137983 */ /* 0x000f680000300800 */
[----:B------:R0:W-:Y:S04]  /*7d90*/  STL [R1+0x1b0], R7 ;  /* 0x0001b00701007387 */ /* 0x0001e80000100800 */
[----:B0-----:R-:W5:Y:S04]  /*7da0*/  LDL.LU R7, [R1+0xc0] ;  /* 0x0000c00001077983 */ /* 0x001f680000300800 */
[----:B------:R0:W-:Y:S04]  /*7db0*/  STL [R1+0x1ac], R4 ;  /* 0x0001ac0401007387 */ /* 0x0001e80000100800 */
[----:B0-----:R-:W5:Y:S01]  /*7dc0*/  LDL.LU R4, [R1+0xbc] ;  /* 0x0000bc0001047983 */ /* 0x001f620000300800 */
[----:B--2---:R-:W-:-:S05]  /*7dd0*/  SEL R2, R5, R2, !P5 ;  /* 0x0000000205027207 */ /* 0x004fca0006800000 */
[----:B------:R0:W-:Y:S01]  /*7de0*/  STL [R1+0x1a8], R2 ;  /* 0x0001a80201007387 */ /* 0x0001e20000100800 */
[C---:B---3--:R-:W-:Y:S02]  /*7df0*/  SEL R26, R5.reuse, R26, !P5 ;  /* 0x0000001a051a7207 */ /* 0x048fe40006800000 */
[----:B----4-:R-:W-:-:S03]  /*7e00*/  SEL R8, R5, R25, !P5 ;  /* 0x0000001905087207 */ /* 0x010fc60006800000 */
[----:B------:R-:W-:Y:S01]  /*7e10*/  STL [R1+0x1a4], R26 ;  /* 0x0001a41a01007387 */ /* 0x000fe20000100800 */
[----:B0-----:R-:W-:-:S03]  /*7e20*/  SEL R2, R5, R24, !P5 ;  /* 0x0000001805027207 */ /* 0x001fc60006800000 */
[----:B------:R0:W-:Y:S01]  /*7e30*/  STL [R1+0x1a0], R8 ;  /* 0x0001a00801007387 */ /* 0x0001e20000100800 */
[----:B------:R-:W-:-:S03]  /*7e40*/  SEL R24, R5, R28, !P5 ;  /* 0x0000001c05187207 */ /* 0x000fc60006800000 */
[----:B------:R1:W-:Y:S01]  /*7e50*/  STL [R1+0x19c], R2 ;  /* 0x00019c0201007387 */ /* 0x0003e20000100800 */
[----:B0-----:R-:W-:-:S03]  /*7e60*/  SEL R8, R5, R21, !P5 ;  /* 0x0000001505087207 */ /* 0x001fc60006800000 */
[----:B------:R-:W-:Y:S01]  /*7e70*/  STL [R1+0x198], R24 ;  /* 0x0001981801007387 */ /* 0x000fe20000100800 */
[C---:B-1----:R-:W-:Y:S02]  /*7e80*/  SEL R2, R5.reuse, R0, !P5 ;  /* 0x0000000005027207 */ /* 0x042fe40006800000 */
[C---:B------:R-:W-:Y:S01]  /*7e90*/  SEL R0, R5.reuse, R12, !P5 ;  /* 0x0000000c05007207 */ /* 0x040fe20006800000 */
[----:B------:R-:W-:Y:S01]  /*7ea0*/  STL [R1+0x194], R8 ;  /* 0x0001940801007387 */ /* 0x000fe20000100800 */
[----:B------:R-:W-:-:S03]  /*7eb0*/  SEL R3, R5, R3, !P5 ;  /* 0x0000000305037207 */ /* 0x000fc60006800000 */
[----:B------:R0:W-:Y:S04]  /*7ec0*/  STL [R1+0x190], R2 ;  /* 0x0001900201007387 */ /* 0x0001e80000100800 */
        /* <DEDUP_REMOVED lines=30> */
[----:B-1----:R-:W2:Y:S04]  /*80b0*/  LDL.LU R2, [R1+0xb8] ;  /* 0x0000b80001027983 */ /* 0x002ea80000300800 */
[----:B------:R0:W-:Y:S04]  /*80c0*/  STL [R1+0x140], R0 ;  /* 0x0001400001007387 */ /* 0x0001e80000100800 */
[----:B0-----:R-:W3:Y:S04]  /*80d0*/  LDL.LU R0, [R1+0xb4] ;  /* 0x0000b40001007983 */ /* 0x001ee80000300800 */
[----:B------:R0:W-:Y:S01]  /*80e0*/  STL [R1+0x130], R3 ;  /* 0x0001300301007387 */ /* 0x0001e20000100800 */
[----:B-----5:R-:W-:-:S03]  /*80f0*/  SEL R8, R5, R19, !P5 ;  /* 0x0000001305087207 */ /* 0x020fc60006800000 */
[----:B------:R-:W4:Y:S04]  /*8100*/  LDL.LU R27, [R1+0xb0] ;  /* 0x0000b000011b7983 */ /* 0x000f280000300800 */
[----:B------:R-:W5:Y:S04]  /*8110*/  LDL.LU R29, [R1+0xac] ;  /* 0x0000ac00011d7983 */ /* 0x000f680000300800 */
[----:B------:R-:W-:Y:S01]  /*8120*/  STL [R1+0x12c], R8 ;  /* 0x00012c0801007387 */ /* 0x000fe20000100800 */
[----:B------:R-:W-:-:S03]  /*8130*/  SEL R6, R5, R7, !P5 ;  /* 0x0000000705067207 */ /* 0x000fc60006800000 */
[----:B------:R-:W5:Y:S04]  /*8140*/  LDL.LU R26, [R1+0xa8] ;  /* 0x0000a800011a7983 */ /* 0x000f680000300800 */
[----:B------:R-:W-:Y:S04]  /*8150*/  STL [R1+0x128], R6 ;  /* 0x0001280601007387 */ /* 0x000fe80000100800 */
[----:B------:R-:W5:Y:S01]  /*8160*/  LDL.LU R25, [R1+0xa4] ;  /* 0x0000a40001197983 */ /* 0x000f620000300800 */
[----:B0-----:R-:W-:-:S05]  /*8170*/  SEL R3, R5, R4, !P5 ;  /* 0x0000000405037207 */ /* 0x001fca0006800000 */
        /* <DEDUP_REMOVED lines=25> */
[----:B---3--:R-:W-:-:S03]  /*8310*/  SEL R0, R5, R0, !P5 ;  /* 0x0000000005007207 */ /* 0x008fc60006800000 */
[----:B0-----:R-:W2:Y:S04]  /*8320*/  LDL.LU R2, [R1+0x90c] ;  /* 0x00090c0001027983 */ /* 0x001ea80000300800 */
[----:B------:R0:W-:Y:S01]  /*8330*/  STL [R1+0x11c], R0 ;  /* 0x00011c0001007387 */ /* 0x0001e20000100800 */
[C---:B----4-:R-:W-:Y:S02]  /*8340*/  SEL R27, R5.reuse, R27, !P5 ;  /* 0x0000001b051b7207 */ /* 0x050fe40006800000 */
[C---:B-----5:R-:W-:Y:S01]  /*8350*/  SEL R29, R5.reuse, R29, !P5 ;  /* 0x0000001d051d7207 */ /* 0x060fe20006800000 */
[----:B0-----:R-:W3:Y:S04]  /*8360*/  LDL.LU R0, [R1+0x58] ;  /* 0x0000580001007983 */ /* 0x001ee80000300800 */
[----:B------:R0:W-:Y:S01]  /*8370*/  STL [R1+0x118], R27 ;  /* 0x0001181b01007387 */ /* 0x0001e20000100800 */
[----:B------:R-:W-:-:S03]  /*8380*/  SEL R26, R5, R26, !P5 ;  /* 0x0000001a051a7207 */ /* 0x000fc60006800000 */
[----:B0-----:R-:W4:Y:S01]  /*8390*/  LDL.LU R27, [R1+0x60] ;  /* 0x00006000011b7983 */ /* 0x001f220000300800 */
[----:B------:R-:W-:-:S03]  /*83a0*/  SEL R25, R5, R25, !P5 ;  /* 0x0000001905197207 */ /* 0x000fc60006800000 */
[----:B------:R0:W-:Y:S04]  /*83b0*/  STL [R1+0x114], R29 ;  /* 0x0001141d01007387 */ /* 0x0001e80000100800 */
[----:B0-----:R-:W5:Y:S01]  /*83c0*/  LDL.LU R29, [R1+0x64] ;  /* 0x00006400011d7983 */ /* 0x001f620000300800 */
[----:B------:R-:W-:-:S03]  /*83d0*/  SEL R24, R5, R24, !P5 ;  /* 0x0000001805187207 */ /* 0x000fc60006800000 */
[----:B------:R0:W-:Y:S01]  /*83e0*/  STL [R1+0x110], R26 ;  /* 0x0001101a01007387 */ /* 0x0001e20000100800 */
[C---:B------:R-:W-:Y:S02]  /*83f0*/  SEL R28, R5.reuse, R28, !P5 ;  /* 0x0000001c051c7207 */ /* 0x040fe40006800000 */
[C---:B------:R-:W-:Y:S01]  /*8400*/  SEL R21, R5.reuse, R21, !P5 ;  /* 0x0000001505157207 */ /* 0x040fe20006800000 */
[----:B0-----:R-:W2:Y:S01]  /*8410*/  LDL.LU R26, [R1+0x908] ;  /* 0x00090800011a7983 */ /* 0x001ea20000300800 */
[----:B------:R-:W-:-:S03]  /*8420*/  SEL R12, R5, R12, !P5 ;  /* 0x0000000c050c7207 */ /* 0x000fc60006800000 */
[----:B------:R0:W-:Y:S01]  /*8430*/  STL [R1+0x108], R25 ;  /* 0x0001081901007387 */ /* 0x0001e20000100800 */
[C---:B------:R-:W-:Y:S02]  /*8440*/  SEL R3, R5.reuse, R3, !P5 ;  /* 0x0000000305037207 */ /* 0x040fe40006800000 */
[C---:B------:R-:W-:Y:S01]  /*8450*/  SEL R18, R5.reuse, R18, !P5 ;  /* 0x0000001205127207 */ /* 0x040fe20006800000 */
[----:B0-----:R-:W3:Y:S04]  /*8460*/  LDL.LU R25, [R1+0x904] ;  /* 0x0009040001197983 */ /* 0x001ee80000300800 */
[----:B------:R0:W-:Y:S01]  /*8470*/  STL [R1+0x104], R24 ;  /* 0x0001041801007387 */ /* 0x0001e20000100800 */
[----:B------:R-:W-:-:S03]  /*8480*/  SEL R10, R5, R10, !P5 ;  /* 0x0000000a050a7207 */ /* 0x000fc60006800000 */
[----:B0-----:R-:W4:Y:S04]  /*8490*/  LDL.LU R24, [R1+0x900] ;  /* 0x0009000001187983 */ /* 0x001f280000300800 */
        /* <DEDUP_REMOVED lines=42> */
[----:B------:R0:W-:Y:S04]  /*8740*/  STL [R1+0x94], R16 ;  /* 0x0000941001007387 */ /* 0x0001e80000100800 */
        /* <DEDUP_REMOVED lines=10> */
[----:B0-----:R-:W4:Y:S01]  /*87f0*/  LDL.LU R4, [R1+0x8b0] ;  /* 0x0008b00001047983 */ /* 0x001f220000300800 */
[----:B------:R-:W-:-:S02]  /*8800*/  SEL R8, R5, R8, !P5 ;  /* 0x0000000805087207 */ /* 0x000fc40006800000 */
[----:B--2---:R-:W-:-:S03]  /*8810*/  SEL R26, R5, R26, !P5 ;  /* 0x0000001a051a7207 */ /* 0x004fc60006800000 */
[----:B------:R0:W-:Y:S01]  /*8820*/  STL [R1+0x74], R8 ;  /* 0x0000740801007387 */ /* 0x0001e20000100800 */
[C---:B---3--:R-:W-:Y:S01]  /*8830*/  SEL R25, R5.reuse, R25, !P5 ;  /* 0x0000001905197207 */ /* 0x048fe20006800000 */
[----:B------:R-:W-:Y:S01]  /*8840*/  IMAD R26, R26, UR11, RZ ;  /* 0x0000000b1a1a7c24 */ /* 0x000fe2000f8e02ff */
[C---:B0-----:R-:W-:Y:S02]  /*8850*/  SEL R8, R5.reuse, R0, !P5 ;  /* 0x0000000005087207 */ /* 0x041fe40006800000 */
[C---:B-----5:R-:W-:Y:S02]  /*8860*/  SEL R0, R5.reuse, R29, !P5 ;  /* 0x0000001d05007207 */ /* 0x060fe40006800000 */
[C---:B----4-:R-:W-:Y:S02]  /*8870*/  SEL R24, R5.reuse, R24, !P5 ;  /* 0x0000001805187207 */ /* 0x050fe40006800000 */
[C---:B------:R-:W-:Y:S02]  /*8880*/  SEL R28, R5.reuse, R28, !P5 ;  /* 0x0000001c051c7207 */ /* 0x040fe40006800000 */
[----:B------:R-:W-:Y:S01]  /*8890*/  SEL R29, R5, R21, !P5 ;  /* 0x00000015051d7207 */ /* 0x000fe20006800000 */
[----:B------:R-:W-:-:S02]  /*88a0*/  IMAD R0, R0, UR11, RZ ;  /* 0x0000000b00007c24 */ /* 0x000fc4000f8e02ff */
[----:B------:R-:W-:Y:S01]  /*88b0*/  IMAD R8, R8, UR11, RZ ;  /* 0x0000000b08087c24 */ /* 0x000fe2000f8e02ff */
[C---:B------:R-:W-:Y:S02]  /*88c0*/  SEL R3, R5.reuse, R3, !P5 ;  /* 0x0000000305037207 */ /* 0x040fe40006800000 */
[C---:B------:R-:W-:Y:S02]  /*88d0*/  SEL R18, R5.reuse, R18, !P5 ;  /* 0x0000001205127207 */ /* 0x040fe40006800000 */
[C---:B------:R-:W-:Y:S02]  /*88e0*/  SEL R10, R5.reuse, R10, !P5 ;  /* 0x0000000a050a7207 */ /* 0x040fe40006800000 */
[C---:B------:R-:W-:Y:S02]  /*88f0*/  SEL R22, R5.reuse, R22, !P5 ;  /* 0x0000001605167207 */ /* 0x040fe40006800000 */
[C---:B------:R-:W-:Y:S02]  /*8900*/  SEL R23, R5.reuse, R23, !P5 ;  /* 0x0000001705177207 */ /* 0x040fe40006800000 */
[----:B------:R-:W-:-:S02]  /*8910*/  SEL R20, R5, R20, !P5 ;  /* 0x0000001405147207 */ /* 0x000fc40006800000 */
[C---:B------:R-:W-:Y:S02]  /*8920*/  SEL R13, R5.reuse, R13, !P5 ;  /* 0x0000000d050d7207 */ /* 0x040fe40006800000 */
[C---:B------:R-:W-:Y:S02]  /*8930*/  SEL R9, R5.reuse, R9, !P5 ;  /* 0x0000000905097207 */ /* 0x040fe40006800000 */
[C---:B------:R-:W-:Y:S02]  /*8940*/  SEL R15, R5.reuse, R15, !P5 ;  /* 0x0000000f050f7207 */ /* 0x040fe40006800000 */
[C---:B------:R-:W-:Y:S02]  /*8950*/  SEL R17, R5.reuse, R17, !P5 ;  /* 0x0000001105117207 */ /* 0x040fe40006800000 */
[C---:B------:R-:W-:Y:S02]  /*8960*/  SEL R6, R5.reuse, R6, !P5 ;  /* 0x0000000605067207 */ /* 0x040fe40006800000 */
[----:B------:R-:W-:-:S02]  /*8970*/  SEL R16, R5, R16, !P5 ;  /* 0x0000001005107207 */ /* 0x000fc40006800000 */
[C---:B------:R-:W-:Y:S02]  /*8980*/  SEL R11, R5.reuse, R11, !P5 ;  /* 0x0000000b050b7207 */ /* 0x040fe40006800000 */
[----:B------:R-:W-:-:S05]  /*8990*/  SEL R14, R5, R14, !P5 ;  /* 0x0000000e050e7207 */ /* 0x000fca0006800000 */
[----:B------:R-:W-:Y:S01]  /*89a0*/  IMAD R14, R14, UR11, RZ ;  /* 0x0000000b0e0e7c24 */ /* 0x000fe2000f8e02ff */
[----:B------:R-:W-:-:S05]  /*89b0*/  SEL R19, R5, R19, !P5 ;  /* 0x0000001305137207 */ /* 0x000fca0006800000 */
[----:B------:R-:W-:Y:S01]  /*89c0*/  IMAD R19, R19, UR11, RZ ;  /* 0x0000000b13137c24 */ /* 0x000fe2000f8e02ff */
[C---:B------:R-:W-:Y:S02]  /*89d0*/  SEL R7, R5.reuse, R7, !P5 ;  /* 0x0000000705077207 */ /* 0x040fe40006800000 */
[----:B------:R-:W-:-:S05]  /*89e0*/  SEL R4, R5, R4, !P5 ;  /* 0x0000000405047207 */ /* 0x000fca0006800000 */
[----:B------:R0:W-:Y:S01]  /*89f0*/  STL [R1+0x70], R4 ;  /* 0x0000700401007387 */ /* 0x0001e20000100800 */
[----:B------:R-:W-:Y:S01]  /*8a00*/  IMAD R7, R7, UR11, RZ ;  /* 0x0000000b07077c24 */ /* 0x000fe2000f8e02ff */
[C---:B0-----:R-:W-:Y:S02]  /*8a10*/  SEL R4, R5.reuse, R27, !P5 ;  /* 0x0000001b05047207 */ /* 0x041fe40006800000 */
[C---:B------:R-:W-:Y:S02]  /*8a20*/  SEL R27, R5.reuse, R12, !P5 ;  /* 0x0000000c051b7207 */ /* 0x040fe40006800000 */
[----:B------:R-:W-:Y:S01]  /*8a30*/  SEL R5, R5, R2, !P5 ;  /* 0x0000000205057207 */ /* 0x000fe20006800000 */
[----:B------:R-:W-:Y:S01]  /*8a40*/  IMAD R2, R25, UR11, RZ ;  /* 0x0000000b19027c24 */ /* 0x000fe2000f8e02ff */
[----:B------:R-:W-:-:S03]  /*8a50*/  IADD3 R12, P6, R7, UR32, RZ ;  /* 0x00000020070c7c10 */ /* 0x000fc6000ffde0ff */
[----:B------:R0:W-:Y:S01]  /*8a60*/  STL [R1+0x8], R5 ;  /* 0x0000080501007387 */ /* 0x0001e20000100800 */
[----:B------:R-:W-:Y:S01]  /*8a70*/  IMAD R4, R4, UR11, RZ ;  /* 0x0000000b04047c24 */ /* 0x000fe2000f8e02ff */
[----:B------:R-:W-:Y:S02]  /*8a80*/  IADD3 R21, P1, R19, UR32, RZ ;  /* 0x0000002013157c10 */ /* 0x000fe4000ff3e0ff */
[----:B------:R-:W-:Y:S02]  /*8a90*/  IADD3 R25, P0, R14, UR32, RZ ;  /* 0x000000200e197c10 */ /* 0x000fe4000ff1e0ff */
[----:B0-----:R-:W-:Y:S02]  /*8aa0*/  IADD3 R5, P4, R26, UR32, RZ ;  /* 0x000000201a057c10 */ /* 0x001fe4000ff9e0ff */
[----:B------:R-:W-:Y:S02]  /*8ab0*/  R2UR UR6, R12 ;  /* 0x000000000c0672ca */ /* 0x000fe400000e0000 */
[----:B------:R-:W-:-:S02]  /*8ac0*/  R2UR UR8, R5 ;  /* 0x00000000050872ca */ /* 0x000fc400000e0000 */
[----:B------:R-:W-:Y:S01]  /*8ad0*/  IADD3 R5, P5, R2, UR32, RZ ;  /* 0x0000002002057c10 */ /* 0x000fe2000ffbe0ff */
[----:B------:R-:W-:Y:S01]  /*8ae0*/  IMAD.MOV.U32 R12, RZ, RZ, R27 ;  /* 0x000000ffff0c7224 */ /* 0x000fe200078e001b */
[----:B------:R-:W-:Y:S02]  /*8af0*/  SHF.R.S32.HI R26, RZ, 0x1f, R26 ;  /* 0x0000001fff1a7819 */ /* 0x000fe4000001141a */
[----:B------:R-:W-:Y:S02]  /*8b00*/  R2UR UR7, R5 ;  /* 0x00000000050772ca */ /* 0x000fe400000e0000 */
[----:B------:R-:W-:Y:S02]  /*8b10*/  R2UR UR5, R21 ;  /* 0x00000000150572ca */ /* 0x000fe400000e0000 */
[----:B------:R-:W-:Y:S01]  /*8b20*/  R2UR UR4, R25 ;  /* 0x00000000190472ca */ /* 0x000fe200000e0000 */
[----:B------:R-:W-:Y:S01]  /*8b30*/  IMAD.MOV.U32 R25, RZ, RZ, R12 ;  /* 0x000000ffff197224 */ /* 0x000fe200078e000c */
[----:B------:R-:W-:-:S02]  /*8b40*/  IADD3 R5, P3, R4, UR32, RZ ;  /* 0x0000002004057c10 */ /* 0x000fc4000ff7e0ff */
[----:B------:R-:W-:Y:S02]  /*8b50*/  IADD3.X R21, R26, UR35, RZ, P4, !PT ;  /* 0x000000231a157c10 */ /* 0x000fe4000a7fe4ff */
[----:B------:R-:W-:Y:S01]  /*8b60*/  IADD3 R12, P4, R0, UR32, RZ ;  /* 0x00000020000c7c10 */ /* 0x000fe2000ff9e0ff */
[----:B------:R-:W-:Y:S01]  /*8b70*/  IMAD R17, R17, UR11, RZ ;  /* 0x0000000b11117c24 */ /* 0x000fe2000f8e02ff */
[----:B------:R-:W-:Y:S02]  /*8b80*/  SHF.R.S32.HI R27, RZ, 0x1f, R2 ;  /* 0x0000001fff1b7819 */ /* 0x000fe40000011402 */
[----:B------:R-:W-:Y:S02]  /*8b90*/  R2UR UR57, R5 ;  /* 0x00000000053972ca */ /* 0x000fe400000e0000 */
[----:B------:R-:W-:Y:S02]  /*8ba0*/  IADD3 R2, P2, R8, UR32, RZ ;  /* 0x0000002008027c10 */ /* 0x000fe4000ff5e0ff */
[----:B------:R-:W-:Y:S01]  /*8bb0*/  SHF.R.S32.HI R5, RZ, 0x1f, R14 ;  /* 0x0000001fff057819 */ /* 0x000fe2000001140e */
[----:B------:R-:W-:Y:S01]  /*8bc0*/  IMAD R16, R16, UR11, RZ ;  /* 0x0000000b10107c24 */ /* 0x000fe2000f8e02ff */
[----:B------:R-:W-:-:S02]  /*8bd0*/  R2UR UR56, R12 ;  /* 0x000000000c3872ca */ /* 0x000fc400000e0000 */
[----:B------:R-:W-:Y:S02]  /*8be0*/  SHF.R.S32.HI R12, RZ, 0x1f, R7 ;  /* 0x0000001fff0c7819 */ /* 0x000fe40000011407 */
[----:B------:R-:W-:Y:S02]  /*8bf0*/  R2UR UR58, R2 ;  /* 0x00000000023a72ca */ /* 0x000fe400000e0000 */
[----:B------:R-:W-:Y:S02]  /*8c00*/  SHF.R.S32.HI R7, RZ, 0x1f, R19 ;  /* 0x0000001fff077819 */ /* 0x000fe40000011413 */
[----:B------:R-:W-:Y:S02]  /*8c10*/  IADD3.X R5, R5, UR33, RZ, P0, !PT ;  /* 0x0000002105057c10 */ /* 0x000fe400087fe4ff */
[----:B------:R-:W-:Y:S02]  /*8c20*/  SHF.R.S32.HI R2, RZ, 0x1f, R8 ;  /* 0x0000001fff027819 */ /* 0x000fe40000011408 */
[----:B------:R-:W-:-:S02]  /*8c30*/  IADD3 R19, P0, R17, UR32, RZ ;  /* 0x0000002011137c10 */ /* 0x000fc4000ff1e0ff */
[----:B------:R-:W-:Y:S01]  /*8c40*/  IADD3.X R8, R12, UR33, RZ, P6, !PT ;  /* 0x000000210c087c10 */ /* 0x000fe2000b7fe4ff */
[----:B------:R-:W-:Y:S01]  /*8c50*/  IMAD R11, R11, UR11, RZ ;  /* 0x0000000b0b0b7c24 */ /* 0x000fe2000f8e02ff */
[----:B------:R-:W-:Y:S01]  /*8c60*/  IADD3 R12, P6, R16, UR32, RZ ;  /* 0x00000020100c7c10 */ /* 0x000fe2000ffde0ff */
[----:B------:R-:W-:Y:S01]  /*8c70*/  IMAD R13, R13, UR11, RZ ;  /* 0x0000000b0d0d7c24 */ /* 0x000fe2000f8e02ff */
[----:B------:R-:W-:Y:S01]  /*8c80*/  R2UR UR52, R19 ;  /* 0x00000000133472ca */ /* 0x000fe200000e0000 */
[----:B------:R-:W-:Y:S01]  /*8c90*/  IMAD R6, R6, UR11, RZ ;  /* 0x0000000b06067c24 */ /* 0x000fe2000f8e02ff */
[----:B------:R-:W-:Y:S01]  /*8ca0*/  SHF.R.S32.HI R19, RZ, 0x1f, R0 ;  /* 0x0000001fff137819 */ /* 0x000fe20000011400 */
[----:B------:R0:W-:Y:S01]  /*8cb0*/  STL [R1+0x4], R21 ;  /* 0x0000041501007387 */ /* 0x0001e20000100800 */
[----:B------:R-:W-:Y:S02]  /*8cc0*/  R2UR UR54, R12 ;  /* 0x000000000c3672ca */ /* 0x000fe400000e0000 */
[----:B------:R-:W-:-:S02]  /*8cd0*/  IADD3.X R27, R27, UR33, RZ, P5, !PT ;  /* 0x000000211b1b7c10 */ /* 0x000fc4000affe4ff */
[----:B------:R-:W-:Y:S02]  /*8ce0*/  SHF.R.S32.HI R12, RZ, 0x1f, R4 ;  /* 0x0000001fff0c7819 */ /* 0x000fe40000011404 */
[----:B------:R-:W-:Y:S02]  /*8cf0*/  SHF.R.S32.HI R4, RZ, 0x1f, R11 ;  /* 0x0000001fff047819 */ /* 0x000fe4000001140b */
[----:B------:R-:W-:Y:S02]  /*8d00*/  SHF.R.S32.HI R0, RZ, 0x1f, R16 ;  /* 0x0000001fff007819 */ /* 0x000fe40000011410 */
[----:B0-----:R-:W-:Y:S02]  /*8d10*/  IADD3 R21, P5, R11, UR32, RZ ;  /* 0x000000200b157c10 */ /* 0x001fe4000ffbe0ff */
[----:B------:R-:W-:Y:S02]  /*8d20*/  IADD3.X R11, R19, UR33, RZ, P4, !PT ;  /* 0x00000021130b7c10 */ /* 0x000fe4000a7fe4ff */
[----:B------:R-:W-:-:S02]  /*8d30*/  IADD3.X R7, R7, UR33, RZ, P1, !PT ;  /* 0x0000002107077c10 */ /* 0x000fc40008ffe4ff */
[----:B------:R-:W-:Y:S01]  /*8d40*/  IADD3 R16, P4, R13, UR32, RZ ;  /* 0x000000200d107c10 */ /* 0x000fe2000ff9e0ff */
[----:B------:R-:W-:Y:S01]  /*8d50*/  IMAD R22, R22, UR11, RZ ;  /* 0x0000000b16167c24 */ /* 0x000fe2000f8e02ff */
[----:B------:R-:W-:Y:S02]  /*8d60*/  IADD3 R14, P1, R6, UR32, RZ ;  /* 0x00000020060e7c10 */ /* 0x000fe4000ff3e0ff */
[----:B------:R-:W-:Y:S02]  /*8d70*/  SHF.R.S32.HI R6, RZ, 0x1f, R6 ;  /* 0x0000001fff067819 */ /* 0x000fe40000011406 */
[----:B------:R-:W-:Y:S02]  /*8d80*/  R2UR UR49, R16 ;  /* 0x00000000103172ca */ /* 0x000fe400000e0000 */
[----:B------:R-:W-:Y:S02]  /*8d90*/  SHF.R.S32.HI R16, RZ, 0x1f, R17 ;  /* 0x0000001fff107819 */ /* 0x000fe40000011411 */
[----:B------:R-:W-:-:S02]  /*8da0*/  IADD3.X R17, R6, UR33, RZ, P1, !PT ;  /* 0x0000002106117c10 */ /* 0x000fc40008ffe4ff */
[----:B------:R-:W-:-:S04]  /*8db0*/  IADD3 R6, P1, R22, UR32, RZ ;  /* 0x0000002016067c10 */ /* 0x000fc8000ff3e0ff */
[----:B------:R-:W-:Y:S01]  /*8dc0*/  R2UR UR46, R6 ;  /* 0x00000000062e72ca */ /* 0x000fe200000e0000 */
[----:B------:R-:W-:Y:S02]  /*8dd0*/  IMAD R6, R29, UR11, RZ ;  /* 0x0000000b1d067c24 */ /* 0x000fe4000f8e02ff */
[----:B------:R-:W2:Y:S01]  /*8de0*/  LDL.LU R29, [R1+0x4] ;  /* 0x00000400011d7983 */ /* 0x000ea20000300800 */
[----:B------:R-:W-:Y:S01]  /*8df0*/  IMAD R9, R9, UR11, RZ ;  /* 0x0000000b09097c24 */ /* 0x000fe2000f8e02ff */
[----:B------:R-:W-:Y:S02]  /*8e00*/  R2UR UR53, R14 ;  /* 0x000000000e3572ca */ /* 0x000fe400000e0000 */
[----:B------:R-:W-:Y:S01]  /*8e10*/  IADD3.X R12, R12, UR33, RZ, P3, !PT ;  /* 0x000000210c0c7c10 */ /* 0x000fe20009ffe4ff */
[----:B------:R-:W-:Y:S01]  /*8e20*/  IMAD R10, R10, UR11, RZ ;  /* 0x0000000b0a0a7c24 */ /* 0x000fe2000f8e02ff */
[----:B------:R-:W-:Y:S01]  /*8e30*/  IADD3 R14, P3, R9, UR32, RZ ;  /* 0x00000020090e7c10 */ /* 0x000fe2000ff7e0ff */
[----:B------:R-:W-:Y:S01]  /*8e40*/  IMAD R24, R24, UR11, RZ ;  /* 0x0000000b18187c24 */ /* 0x000fe2000f8e02ff */
[----:B------:R-:W-:-:S02]  /*8e50*/  IADD3.X R16, R16, UR33, RZ, P0, !PT ;  /* 0x0000002110107c10 */ /* 0x000fc400087fe4ff */
[----:B------:R-:W-:Y:S02]  /*8e60*/  R2UR UR50, R14 ;  /* 0x000000000e3272ca */ /* 0x000fe400000e0000 */
[----:B------:R-:W-:Y:S02]  /*8e70*/  SHF.R.S32.HI R14, RZ, 0x1f, R9 ;  /* 0x0000001fff0e7819 */ /* 0x000fe40000011409 */
[----:B------:R-:W-:Y:S01]  /*8e80*/  IADD3 R9, P0, R10, UR32, RZ ;  /* 0x000000200a097c10 */ /* 0x000fe2000ff1e0ff */
[----:B------:R0:W-:Y:S03]  /*8e90*/  STL [R1+0x854], R24 ;  /* 0x0008541801007387 */ /* 0x0001e60000100800 */
[----:B------:R-:W-:Y:S01]  /*8ea0*/  R2UR UR45, R9 ;  /* 0x00000000092d72ca */ /* 0x000fe200000e0000 */
[----:B------:R-:W-:Y:S01]  /*8eb0*/  IMAD R9, R25, UR11, RZ ;  /* 0x0000000b19097c24 */ /* 0x000fe2000f8e02ff */
[----:B------:R-:W-:-:S04]  /*8ec0*/  SHF.R.S32.HI R25, RZ, 0x1f, R22 ;  /* 0x0000001fff197819 */ /* 0x000fc80000011416 */
[----:B------:R-:W-:Y:S02]  /*8ed0*/  IADD3.X R25, R25, UR33, RZ, P1, !PT ;  /* 0x0000002119197c10 */ /* 0x000fe40008ffe4ff */
[----:B------:R-:W-:Y:S01]  /*8ee0*/  IADD3 R26, P1, R24, UR32, RZ ;  /* 0x00000020181a7c10 */ /* 0x000fe2000ff3e0ff */
[----:B------:R-:W-:Y:S01]  /*8ef0*/  IMAD R15, R15, UR11, RZ ;  /* 0x0000000b0f0f7c24 */ /* 0x000fe2000f8e02ff */
[----:B------:R-:W-:Y:S01]  /*8f00*/  R2UR UR55, R21 ;  /* 0x00000000153772ca */ /* 0x000fe200000e0000 */
[----:B------:R-:W-:Y:S01]  /*8f10*/  IMAD R23, R23, UR11, RZ ;  /* 0x0000000b17177c24 */ /* 0x000fe2000f8e02ff */
[----:B------:R-:W-:Y:S02]  /*8f20*/  IADD3.X R2, R2, UR33, RZ, P2, !PT ;  /* 0x0000002102027c10 */ /* 0x000fe400097fe4ff */
[----:B------:R-:W-:Y:S02]  /*8f30*/  IADD3 R21, P2, R15, UR32, RZ ;  /* 0x000000200f157c10 */ /* 0x000fe4000ff5e0ff */
[----:B--2---:R-:W-:-:S02]  /*8f40*/  R2UR UR38, R29 ;  /* 0x000000001d2672ca */ /* 0x004fc400000e0000 */
[----:B------:R-:W2:Y:S04]  /*8f50*/  LDL.LU R29, [R1+0x8] ;  /* 0x00000800011d7983 */ /* 0x000ea80000300800 */
[----:B0-----:R-:W3:Y:S01]  /*8f60*/  LDL.LU R24, [R1+0x10] ;  /* 0x0000100001187983 */ /* 0x001ee20000300800 */
[----:B------:R-:W-:Y:S01]  /*8f70*/  R2UR UR51, R21 ;  /* 0x00000000153372ca */ /* 0x000fe200000e0000 */
[----:B------:R-:W-:Y:S01]  /*8f80*/  IMAD R20, R20, UR11, RZ ;  /* 0x0000000b14147c24 */ /* 0x000fe2000f8e02ff */
[----:B------:R-:W-:Y:S01]  /*8f90*/  IADD3.X R0, R0, UR33, RZ, P6, !PT ;  /* 0x0000002100007c10 */ /* 0x000fe2000b7fe4ff */
[----:B------:R-:W-:Y:S01]  /*8fa0*/  IMAD R3, R3, UR11, RZ ;  /* 0x0000000b03037c24 */ /* 0x000fe2000f8e02ff */
[----:B------:R-:W-:Y:S02]  /*8fb0*/  IADD3 R21, P6, R23, UR32, RZ ;  /* 0x0000002017157c10 */ /* 0x000fe4000ffde0ff */
[----:B------:R-:W-:-:S02]  /*8fc0*/  IADD3.X R4, R4, UR33, RZ, P5, !PT ;  /* 0x0000002104047c10 */ /* 0x000fc4000affe4ff */
[----:B------:R-:W-:Y:S02]  /*8fd0*/  IADD3 R19, P5, R20, UR32, RZ ;  /* 0x0000002014137c10 */ /* 0x000fe4000ffbe0ff */
[----:B------:R-:W-:Y:S02]  /*8fe0*/  R2UR UR47, R21 ;  /* 0x00000000152f72ca */ /* 0x000fe400000e0000 */
[----:B------:R-:W-:Y:S02]  /*8ff0*/  IADD3.X R14, R14, UR33, RZ, P3, !PT ;  /* 0x000000210e0e7c10 */ /* 0x000fe40009ffe4ff */
[----:B------:R-:W-:Y:S02]  /*9000*/  IADD3 R21, P3, R3, UR32, RZ ;  /* 0x0000002003157c10 */ /* 0x000fe4000ff7e0ff */
[----:B------:R-:W-:Y:S02]  /*9010*/  SHF.R.S32.HI R20, RZ, 0x1f, R20 ;  /* 0x0000001fff147819 */ /* 0x000fe40000011414 */
[----:B------:R-:W-:-:S02]  /*9020*/  R2UR UR43, R21 ;  /* 0x00000000152b72ca */ /* 0x000fc400000e0000 */
[----:B------:R-:W-:Y:S02]  /*9030*/  IADD3.X R20, R20, UR33, RZ, P5, !PT ;  /* 0x0000002114147c10 */ /* 0x000fe4000affe4ff */
[----:B------:R-:W-:Y:S01]  /*9040*/  IADD3 R21, P5, R6, UR32, RZ ;  /* 0x0000002006157c10 */ /* 0x000fe2000ffbe0ff */
[----:B------:R-:W-:Y:S01]  /*9050*/  IMAD R28, R28, UR11, RZ ;  /* 0x0000000b1c1c7c24 */ /* 0x000fe2000f8e02ff */
[----:B------:R-:W-:Y:S02]  /*9060*/  SHF.R.S32.HI R23, RZ, 0x1f, R23 ;  /* 0x0000001fff177819 */ /* 0x000fe40000011417 */
[----:B------:R-:W-:Y:S02]  /*9070*/  R2UR UR41, R21 ;  /* 0x00000000152972ca */ /* 0x000fe400000e0000 */
[----:B------:R-:W4:Y:S01]  /*9080*/  LDL.LU R21, [R1+0x1f8] ;  /* 0x0001f80001157983 */ /* 0x000f220000300800 */
[----:B------:R-:W-:Y:S02]  /*9090*/  IADD3.X R22, R23, UR33, RZ, P6, !PT ;  /* 0x0000002117167c10 */ /* 0x000fe4000b7fe4ff */
[----:B------:R-:W-:-:S02]  /*90a0*/  R2UR UR39, R26 ;  /* 0x000000001a2772ca */ /* 0x000fc400000e0000 */
[----:B------:R-:W-:Y:S01]  /*90b0*/  IADD3 R23, P6, R28, UR32, RZ ;  /* 0x000000201c177c10 */ /* 0x000fe2000ffde0ff */
[----:B------:R-:W5:Y:S01]  /*90c0*/  LDL.LU R26, [R1+0x24] ;  /* 0x00002400011a7983 */ /* 0x000f620000300800 */
[----:B------:R-:W-:-:S03]  /*90d0*/  R2UR UR27, R11 ;  /* 0x000000000b1b72ca */ /* 0x000fc600000e0000 */
[----:B------:R-:W5:Y:S01]  /*90e0*/  LDL.LU R11, [R1+0x20] ;  /* 0x00002000010b7983 */ /* 0x000f620000300800 */
[----:B------:R-:W-:-:S03]  /*90f0*/  R2UR UR40, R23 ;  /* 0x00000000172872ca */ /* 0x000fc600000e0000 */
[----:B------:R-:W5:Y:S01]  /*9100*/  LDL.LU R23, [R1+0x18] ;  /* 0x0000180001177983 */ /* 0x000f620000300800 */
[----:B------:R-:W-:Y:S01]  /*9110*/  IMAD R18, R18, UR11, RZ ;  /* 0x0000000b12127c24 */ /* 0x000fe2000f8e02ff */
[----:B------:R-:W-:Y:S02]  /*9120*/  SHF.R.S32.HI R15, RZ, 0x1f, R15 ;  /* 0x0000001fff0f7819 */ /* 0x000fe4000001140f */
[----:B------:R-:W-:Y:S02]  /*9130*/  R2UR UR25, R0 ;  /* 0x00000000001972ca */ /* 0x000fe400000e0000 */
[----:B------:R-:W-:Y:S02]  /*9140*/  SHF.R.S32.HI R3, RZ, 0x1f, R3 ;  /* 0x0000001fff037819 */ /* 0x000fe40000011403 */
[----:B------:R-:W-:Y:S02]  /*9150*/  R2UR UR48, R19 ;  /* 0x00000000133072ca */ /* 0x000fe400000e0000 */
[----:B------:R-:W-:-:S02]  /*9160*/  IADD3.X R15, R15, UR33, RZ, P2, !PT ;  /* 0x000000210f0f7c10 */ /* 0x000fc400097fe4ff */
[----:B------:R-:W-:Y:S02]  /*9170*/  IADD3 R19, P2, R18, UR32, RZ ;  /* 0x0000002012137c10 */ /* 0x000fe4000ff5e0ff */
[----:B------:R-:W-:Y:S02]  /*9180*/  IADD3.X R3, R3, UR33, RZ, P3, !PT ;  /* 0x0000002103037c10 */ /* 0x000fe40009ffe4ff */
[----:B------:R-:W-:Y:S02]  /*9190*/  SHF.R.S32.HI R18, RZ, 0x1f, R18 ;  /* 0x0000001fff127819 */ /* 0x000fe40000011412 */
[----:B------:R-:W-:Y:S02]  /*91a0*/  R2UR UR14, R3 ;  /* 0x00000000030e72ca */ /* 0x000fe400000e0000 */
[----:B------:R-:W-:Y:S02]  /*91b0*/  R2UR UR29, R2 ;  /* 0x00000000021d72ca */ /* 0x000fe400000e0000 */
[----:B------:R-:W-:-:S02]  /*91c0*/  IADD3.X R18, R18, UR33, RZ, P2, !PT ;  /* 0x0000002112127c10 */ /* 0x000fc400097fe4ff */
[----:B------:R-:W-:Y:S02]  /*91d0*/  R2UR UR31, R7 ;  /* 0x00000000071f72ca */ /* 0x000fe400000e0000 */
[----:B------:R-:W-:Y:S02]  /*91e0*/  R2UR UR28, R12 ;  /* 0x000000000c1c72ca */ /* 0x000fe400000e0000 */
[----:B------:R-:W-:Y:S02]  /*91f0*/  R2UR UR30, R5 ;  /* 0x00000000051e72ca */ /* 0x000fe400000e0000 */
[----:B------:R-:W-:Y:S01]  /*9200*/  R2UR UR36, R8 ;  /* 0x00000000082472ca */ /* 0x000fe200000e0000 */
[----:B--2---:R-:W-:Y:S02]  /*9210*/  IMAD R0, R29, UR11, RZ ;  /* 0x0000000b1d007c24 */ /* 0x004fe4000f8e02ff */
[----:B------:R-:W2:Y:S01]  /*9220*/  LDL.LU R29, [R1+0x14] ;  /* 0x00001400011d7983 */ /* 0x000ea20000300800 */
[----:B---3--:R-:W-:-:S02]  /*9230*/  IMAD R3, R24, UR11, RZ ;  /* 0x0000000b18037c24 */ /* 0x008fc4000f8e02ff */
[----:B------:R-:W-:Y:S01]  /*9240*/  IADD3 R2, P2, R0, UR34, RZ ;  /* 0x0000002200027c10 */ /* 0x000fe2000ff5e0ff */
[----:B------:R-:W3:Y:S01]  /*9250*/  LDL.LU R7, [R1+0x44] ;  /* 0x0000440001077983 */ /* 0x000ee20000300800 */
[----:B------:R-:W-:Y:S01]  /*9260*/  SHF.R.S32.HI R13, RZ, 0x1f, R13 ;  /* 0x0000001fff0d7819 */ /* 0x000fe2000001140d */
[----:B------:R-:W-:Y:S02]  /*9270*/  ULDC.64 UR34, c[0x0][0x218] ;  /* 0x0000860000227ab9 */ /* 0x000fe40000000a00 */
[----:B------:R-:W3:Y:S04]  /*9280*/  LDL.LU R12, [R1+0x34] ;  /* 0x00003400010c7983 */ /* 0x000ee80000300800 */
[----:B------:R-:W-:Y:S04]  /*9290*/  STL [R1+0x1fc], R3 ;  /* 0x0001fc0301007387 */ /* 0x000fe80000100800 */
[----:B------:R0:W-:Y:S04]  /*92a0*/  STL [R1+0x6fc], R2 ;  /* 0x0006fc0201007387 */ /* 0x0001e80000100800 */
[----:B0-----:R-:W3:Y:S04]  /*92b0*/  LDL.LU R2, [R1+0x28] ;  /* 0x0000280001027983 */ /* 0x001ee80000300800 */
[----:B------:R-:W3:Y:S04]  /*92c0*/  LDL.LU R5, [R1+0x4c] ;  /* 0x00004c0001057983 */ /* 0x000ee80000300800 */
[----:B------:R-:W3:Y:S04]  /*92d0*/  LDL.LU R8, [R1+0x48] ;  /* 0x0000480001087983 */ /* 0x000ee80000300800 */
[----:B------:R-:W3:Y:S01]  /*92e0*/  LDL.LU R24, [R1+0x5c] ;  /* 0x00005c0001187983 */ /* 0x000ee20000300800 */
[----:B------:R-:W-:-:S02]  /*92f0*/  SHF.R.S32.HI R10, RZ, 0x1f, R10 ;  /* 0x0000001fff0a7819 */ /* 0x000fc4000001140a */
[----:B------:R-:W-:Y:S02]  /*9300*/  R2UR UR44, R19 ;  /* 0x00000000132c72ca */ /* 0x000fe400000e0000 */
[----:B------:R-:W-:Y:S02]  /*9310*/  IADD3.X R13, R13, UR33, RZ, P4, !PT ;  /* 0x000000210d0d7c10 */ /* 0x000fe4000a7fe4ff */
[----:B------:R-:W-:Y:S02]  /*9320*/  IADD3.X R10, R10, UR33, RZ, P0, !PT ;  /* 0x000000210a0a7c10 */ /* 0x000fe400087fe4ff */
[----:B------:R-:W-:Y:S02]  /*9330*/  SHF.R.S32.HI R0, RZ, 0x1f, R0 ;  /* 0x0000001fff007819 */ /* 0x000fe40000011400 */
[----:B------:R-:W-:Y:S02]  /*9340*/  IADD3 R19, P4, R9, UR32, RZ ;  /* 0x0000002009137c10 */ /* 0x000fe4000ff9e0ff */
[----:B------:R-:W-:Y:S01]  /*9350*/  IADD3 R3, P0, R3, UR34, RZ ;  /* 0x0000002203037c10 */ /* 0x000fe2000ff1e0ff */
[----:B------:R-:W-:Y:S01]  /*9360*/  ULDC UR34, c[0x0][0x234] ;  /* 0x00008d0000227ab9 */ /* 0x000fe20000000800 */
[----:B------:R-:W-:-:S02]  /*9370*/  R2UR UR37, R27 ;  /* 0x000000001b2572ca */ /* 0x000fc400000e0000 */
[----:B------:R-:W-:Y:S01]  /*9380*/  IADD3.X R0, R0, UR35, RZ, P2, !PT ;  /* 0x0000002300007c10 */ /* 0x000fe200097fe4ff */
[----:B------:R-:W3:Y:S01]  /*9390*/  LDL.LU R27, [R1+0x68] ;  /* 0x00006800011b7983 */ /* 0x000ee20000300800 */
[----:B------:R-:W-:Y:S02]  /*93a0*/  R2UR UR42, R19 ;  /* 0x00000000132a72ca */ /* 0x000fe400000e0000 */
[----:B------:R-:W-:Y:S01]  /*93b0*/  R2UR UR24, R17 ;  /* 0x00000000111872ca */ /* 0x000fe200000e0000 */
[----:B------:R0:W-:Y:S01]  /*93c0*/  STL [R1+0x700], R3 ;  /* 0x0007000301007387 */ /* 0x0001e20000100800 */
[----:B----4-:R-:W-:Y:S01]  /*93d0*/  IMAD R17, R21, UR34, RZ ;  /* 0x0000002215117c24 */ /* 0x010fe2000f8e02ff */
[----:B------:R-:W-:Y:S02]  /*93e0*/  R2UR UR22, R15 ;  /* 0x000000000f1672ca */ /* 0x000fe400000e0000 */
[----:B------:R-:W4:Y:S01]  /*93f0*/  LDL.LU R19, [R1+0x6c] ;  /* 0x00006c0001137983 */ /* 0x000f220000300800 */
[----:B------:R-:W-:Y:S01]  /*9400*/  R2UR UR20, R13 ;  /* 0x000000000d1472ca */ /* 0x000fe200000e0000 */
[----:B-----5:R-:W-:Y:S01]  /*9410*/  IMAD R15, R26, UR11, RZ ;  /* 0x0000000b1a0f7c24 */ /* 0x020fe2000f8e02ff */
[----:B------:R-:W-:Y:S01]  /*9420*/  SHF.R.S32.HI R9, RZ, 0x1f, R9 ;  /* 0x0000001fff097819 */ /* 0x000fe20000011409 */
[----:B------:R-:W-:Y:S01]  /*9430*/  STL [R1+0x6f8], R0 ;  /* 0x0006f80001007387 */ /* 0x000fe20000100800 */
[----:B------:R-:W-:Y:S01]  /*9440*/  IMAD R13, R11, UR11, RZ ;  /* 0x0000000b0b0d7c24 */ /* 0x000fe2000f8e02ff */
[----:B------:R-:W-:Y:S01]  /*9450*/  R2UR UR15, R18 ;  /* 0x00000000120f72ca */ /* 0x000fe200000e0000 */
[----:B------:R-:W-:Y:S01]  /*9460*/  ULDC.64 UR34, c[0x0][0x210] ;  /* 0x0000840000227ab9 */ /* 0x000fe20000000a00 */
[----:B------:R-:W5:Y:S01]  /*9470*/  LDL.LU R21, [R1+0xd8] ;  /* 0x0000d80001157983 */ /* 0x000f620000300800 */
[----:B------:R-:W-:-:S03]  /*9480*/  IMAD R11, R23, UR11, RZ ;  /* 0x0000000b170b7c24 */ /* 0x000fc6000f8e02ff */
[----:B------:R-:W-:Y:S01]  /*9490*/  STL [R1+0x848], R17 ;  /* 0x0008481101007387 */ /* 0x000fe20000100800 */
[----:B------:R-:W-:-:S03]  /*94a0*/  IADD3.X R9, R9, UR33, RZ, P4, !PT ;  /* 0x0000002109097c10 */ /* 0x000fc6000a7fe4ff */
[----:B------:R-:W5:Y:S04]  /*94b0*/  LDL.LU R26, [R1+0xdc] ;  /* 0x0000dc00011a7983 */ /* 0x000f680000300800 */
[----:B------:R-:W-:Y:S04]  /*94c0*/  STL [R1+0x844], R15 ;  /* 0x0008440f01007387 */ /* 0x000fe80000100800 */
[----:B------:R-:W-:Y:S04]  /*94d0*/  STL [R1+0x84c], R13 ;  /* 0x00084c0d01007387 */ /* 0x000fe80000100800 */
[----:B------:R-:W0:Y:S01]  /*94e0*/  LDL.LU R23, [R1+0xe0] ;  /* 0x0000e00001177983 */ /* 0x000e220000300800 */
[----:B------:R-:W-:-:S03]  /*94f0*/  R2UR UR13, R9 ;  /* 0x00000000090d72ca */ /* 0x000fc600000e0000 */
[----:B------:R-:W-:Y:S01]  /*9500*/  STL [R1+0x850], R11 ;  /* 0x0008500b01007387 */ /* 0x000fe20000100800 */
[----:B------:R-:W-:Y:S02]  /*9510*/  R2UR UR23, R16 ;  /* 0x00000000101772ca */ /* 0x000fe400000e0000 */
[----:B------:R-:W-:Y:S02]  /*9520*/  R2UR UR21, R14 ;  /* 0x000000000e1572ca */ /* 0x000fe400000e0000 */
[----:B------:R-:W-:Y:S01]  /*9530*/  R2UR UR16, R10 ;  /* 0x000000000a1072ca */ /* 0x000fe200000e0000 */
[----:B--2---:R-:W-:Y:S02]  /*9540*/  IMAD R9, R29, UR11, RZ ;  /* 0x0000000b1d097c24 */ /* 0x004fe4000f8e02ff */
[----:B------:R-:W2:Y:S01]  /*9550*/  LDL.LU R29, [R1+0xe4] ;  /* 0x0000e400011d7983 */ /* 0x000ea20000300800 */
[----:B---3--:R-:W-:Y:S02]  /*9560*/  IMAD R7, R7, UR11, RZ ;  /* 0x0000000b07077c24 */ /* 0x008fe4000f8e02ff */
[----:B------:R-:W-:Y:S01]  /*9570*/  IMAD R18, R12, UR11, RZ ;  /* 0x0000000b0c127c24 */ /* 0x000fe2000f8e02ff */
[----:B------:R-:W-:Y:S04]  /*9580*/  STL [R1+0x858], R9 ;  /* 0x0008580901007387 */ /* 0x000fe80000100800 */
[----:B------:R-:W-:Y:S04]  /*9590*/  STL [R1+0x85c], R7 ;  /* 0x00085c0701007387 */ /* 0x000fe80000100800 */
[----:B------:R-:W-:Y:S01]  /*95a0*/  STL [R1+0x860], R18 ;  /* 0x0008601201007387 */ /* 0x000fe20000100800 */
[----:B------:R-:W-:-:S02]  /*95b0*/  IMAD R16, R2, UR11, RZ ;  /* 0x0000000b02107c24 */ /* 0x000fc4000f8e02ff */
[----:B------:R-:W-:-:S03]  /*95c0*/  IMAD R14, R5, UR11, RZ ;  /* 0x0000000b050e7c24 */ /* 0x000fc6000f8e02ff */
[----:B------:R-:W-:Y:S01]  /*95d0*/  STL [R1+0x864], R16 ;  /* 0x0008641001007387 */ /* 0x000fe20000100800 */
[----:B------:R-:W-:-:S03]  /*95e0*/  IMAD R12, R8, UR11, RZ ;  /* 0x0000000b080c7c24 */ /* 0x000fc6000f8e02ff */
[----:B------:R-:W-:Y:S01]  /*95f0*/  STL [R1+0x868], R14 ;  /* 0x0008680e01007387 */ /* 0x000fe20000100800 */
[----:B------:R-:W-:-:S03]  /*9600*/  IMAD R10, R24, UR11, RZ ;  /* 0x0000000b180a7c24 */ /* 0x000fc6000f8e02ff */
[----:B------:R1:W-:Y:S04]  /*9610*/  STL [R1+0x86c], R12 ;  /* 0x00086c0c01007387 */ /* 0x0003e80000100800 */
[----:B------:R-:W3:Y:S01]  /*9620*/  LDL.LU R24, [R1+0xe8] ;  /* 0x0000e80001187983 */ /* 0x000ee20000300800 */
[----:B------:R-:W-:-:S04]  /*9630*/  SHF.R.S32.HI R6, RZ, 0x1f, R6 ;  /* 0x0000001fff067819 */ /* 0x000fc80000011406 */
[----:B------:R-:W-:Y:S01]  /*9640*/  IADD3.X R6, R6, UR33, RZ, P5, !PT ;  /* 0x0000002106067c10 */ /* 0x000fe2000affe4ff */
[----:B------:R-:W-:Y:S03]  /*9650*/  STL [R1+0x870], R10 ;  /* 0x0008700a01007387 */ /* 0x000fe60000100800 */
[----:B------:R-:W-:Y:S01]  /*9660*/  R2UR UR12, R6 ;  /* 0x00000000060c72ca */ /* 0x000fe200000e0000 */
[----:B------:R-:W-:Y:S01]  /*9670*/  IMAD R8, R27, UR11, RZ ;  /* 0x0000000b1b087c24 */ /* 0x000fe2000f8e02ff */
[----:B------:R-:W-:Y:S02]  /*9680*/  R2UR UR26, R4 ;  /* 0x00000000041a72ca */ /* 0x000fe400000e0000 */
[----:B------:R-:W-:Y:S02]  /*9690*/  R2UR UR19, R20 ;  /* 0x00000000141372ca */ /* 0x000fe400000e0000 */
[----:B------:R-:W-:Y:S01]  /*96a0*/  STL [R1+0x874], R8 ;  /* 0x0008740801007387 */ /* 0x000fe20000100800 */
[----:B----4-:R-:W-:Y:S01]  /*96b0*/  IMAD R6, R19, UR11, RZ ;  /* 0x0000000b13067c24 */ /* 0x010fe2000f8e02ff */
[----:B------:R-:W-:-:S02]  /*96c0*/  SHF.R.S32.HI R28, RZ, 0x1f, R28 ;  /* 0x0000001fff1c7819 */ /* 0x000fc4000001141c */
[----:B------:R-:W4:Y:S01]  /*96d0*/  LDL.LU R19, [R1+0xec] ;  /* 0x0000ec0001137983 */ /* 0x000f220000300800 */
[----:B------:R-:W-:-:S03]  /*96e0*/  R2UR UR18, R22 ;  /* 0x00000000161272ca */ /* 0x000fc600000e0000 */
[----:B------:R-:W-:Y:S01]  /*96f0*/  STL [R1+0x878], R6 ;  /* 0x0008780601007387 */ /* 0x000fe20000100800 */
[----:B-----5:R-:W-:-:S03]  /*9700*/  IMAD R5, R21, UR11, RZ ;  /* 0x0000000b15057c24 */ /* 0x020fc6000f8e02ff */
[----:B------:R-:W5:Y:S01]  /*9710*/  LDL.LU R20, [R1+0xf0] ;  /* 0x0000f00001147983 */ /* 0x000f620000300800 */
[----:B------:R-:W-:-:S03]  /*9720*/  R2UR UR17, R25 ;  /* 0x00000000191172ca */ /* 0x000fc600000e0000 */
[----:B------:R-:W5:Y:S01]  /*9730*/  LDL.LU R21, [R1+0x10c] ;  /* 0x00010c0001157983 */ /* 0x000f620000300800 */
[----:B------:R-:W-:Y:S01]  /*9740*/  IMAD R4, R26, UR11, RZ ;  /* 0x0000000b1a047c24 */ /* 0x000fe2000f8e02ff */
[----:B------:R-:W-:Y:S02]  /*9750*/  IADD3.X R28, R28, UR33, RZ, P6, !PT ;  /* 0x000000211c1c7c10 */ /* 0x000fe4000b7fe4ff */
[----:B------:R-:W-:Y:S04]  /*9760*/  STL [R1+0x87c], R5 ;  /* 0x00087c0501007387 */ /* 0x000fe80000100800 */
[----:B------:R-:W5:Y:S04]  /*9770*/  LDL.LU R22, [R1+0x134] ;  /* 0x0001340001167983 */ /* 0x000f680000300800 */
[----:B------:R-:W5:Y:S01]  /*9780*/  LDL.LU R25, [R1+0x138] ;  /* 0x0001380001197983 */ /* 0x000f620000300800 */
[----:B0-----:R-:W-:-:S03]  /*9790*/  IMAD R3, R23, UR11, RZ ;  /* 0x0000000b17037c24 */ /* 0x001fc6000f8e02ff */
[----:B------:R-:W-:Y:S01]  /*97a0*/  STL [R1+0x880], R4 ;  /* 0x0008800401007387 */ /* 0x000fe20000100800 */
[----:B------:R-:W-:-:S03]  /*97b0*/  R2UR UR59, R28 ;  /* 0x000000001c3b72ca */ /* 0x000fc600000e0000 */
[----:B------:R-:W5:Y:S04]  /*97c0*/  LDL.LU R26, [R1+0x13c] ;  /* 0x00013c00011a7983 */ /* 0x000f680000300800 */
[----:B------:R-:W5:Y:S04]  /*97d0*/  LDL.LU R27, [R1+0x150] ;  /* 0x00015000011b7983 */ /* 0x000f680000300800 */
[----:B------:R-:W-:Y:S04]  /*97e0*/  STL [R1+0x884], R3 ;  /* 0x0008840301007387 */ /* 0x000fe80000100800 */
[----:B------:R-:W5:Y:S01]  /*97f0*/  LDL.LU R28, [R1+0x154] ;  /* 0x00015400011c7983 */ /* 0x000f620000300800 */
[----:B--2---:R-:W-:-:S03]  /*9800*/  IMAD R2, R29, UR11, RZ ;  /* 0x0000000b1d027c24 */ /* 0x004fc6000f8e02ff */
[----:B------:R-:W2:Y:S04]  /*9810*/  LDL.LU R29, [R1+0x158] ;  /* 0x00015800011d7983 */ /* 0x000ea80000300800 */
[----:B-1----:R-:W2:Y:S04]  /*9820*/  LDL.LU R12, [R1+0x1f4] ;  /* 0x0001f400010c7983 */ /* 0x002ea80000300800 */
[----:B------:R-:W2:Y:S04]  /*9830*/  LDL.LU R14, [R1+0x1f0] ;  /* 0x0001f000010e7983 */ /* 0x000ea80000300800 */
[----:B------:R-:W2:Y:S04]  /*9840*/  LDL.LU R16, [R1+0x1ec] ;  /* 0x0001ec0001107983 */ /* 0x000ea80000300800 */
[----:B------:R-:W2:Y:S04]  /*9850*/  LDL.LU R18, [R1+0x1e8] ;  /* 0x0001e80001127983 */ /* 0x000ea80000300800 */
[----:B------:R-:W2:Y:S04]  /*9860*/  LDL.LU R7, [R1+0x1e4] ;  /* 0x0001e40001077983 */ /* 0x000ea80000300800 */
[----:B------:R-:W2:Y:S04]  /*9870*/  LDL.LU R9, [R1+0x1e0] ;  /* 0x0001e00001097983 */ /* 0x000ea80000300800 */
[----:B------:R-:W2:Y:S04]  /*9880*/  LDL.LU R15, [R1+0x1dc] ;  /* 0x0001dc00010f7983 */ /* 0x000ea80000300800 */
[----:B------:R-:W2:Y:S04]  /*9890*/  LDL.LU R23, [R1+0x1d8] ;  /* 0x0001d80001177983 */ /* 0x000ea80000300800 */
[----:B------:R2:W-:Y:S04]  /*98a0*/  STL [R1+0x888], R2 ;  /* 0x0008880201007387 */ /* 0x0005e80000100800 */
[----:B------:R-:W2:Y:S01]  /*98b0*/  LDL.LU R11, [R1+0x1d4] ;  /* 0x0001d400010b7983 */ /* 0x000ea20000300800 */
[----:B---3--:R-:W-:-:S03]  /*98c0*/  IMAD R0, R24, UR11, RZ ;  /* 0x0000000b18007c24 */ /* 0x008fc6000f8e02ff */
[----:B------:R-:W3:Y:S04]  /*98d0*/  LDL.LU R13, [R1+0x1d0] ;  /* 0x0001d000010d7983 */ /* 0x000ee80000300800 */
[----:B------:R-:W3:Y:S04]  /*98e0*/  LDL.LU R24, [R1+0x1cc] ;  /* 0x0001cc0001187983 */ /* 0x000ee80000300800 */
[----:B------:R0:W-:Y:S04]  /*98f0*/  STL [R1+0x88c], R0 ;  /* 0x00088c0001007387 */ /* 0x0001e80000100800 */
[----:B------:R-:W3:Y:S01]  /*9900*/  LDL.LU R17, [R1+0x1c8] ;  /* 0x0001c80001117983 */ /* 0x000ee20000300800 */
[----:B----4-:R-:W-:-:S02]  /*9910*/  IMAD R19, R19, UR11, RZ ;  /* 0x0000000b13137c24 */ /* 0x010fc4000f8e02ff */
[----:B-----5:R-:W-:-:S03]  /*9920*/  IMAD R20, R20, UR11, RZ ;  /* 0x0000000b14147c24 */ /* 0x020fc6000f8e02ff */
[----:B------:R-:W-:Y:S01]  /*9930*/  STL [R1+0x890], R19 ;  /* 0x0008901301007387 */ /* 0x000fe20000100800 */
[----:B------:R-:W-:-:S03]  /*9940*/  IMAD R21, R21, UR11, RZ ;  /* 0x0000000b15157c24 */ /* 0x000fc6000f8e02ff */
        /* <DEDUP_REMOVED lines=10> */
[----:B------:R-:W-:Y:S04]  /*99f0*/  STL [R1+0x8a8], R27 ;  /* 0x0008a81b01007387 */ /* 0x000fe80000100800 */
[----:B------:R-:W-:Y:S01]  /*9a00*/  STL [R1+0x8ac], R28 ;  /* 0x0008ac1c01007387 */ /* 0x000fe20000100800 */
[----:B--2---:R-:W-:Y:S02]  /*9a10*/  IMAD R2, R12, UR11, RZ ;  /* 0x0000000b0c027c24 */ /* 0x004fe4000f8e02ff */
[----:B0-----:R-:W-:-:S03]  /*9a20*/  IMAD R0, R14, UR11, RZ ;  /* 0x0000000b0e007c24 */ /* 0x001fc6000f8e02ff */
[----:B------:R0:W-:Y:S01]  /*9a30*/  STL [R1], R2 ;  /* 0x0000000201007387 */ /* 0x0001e20000100800 */
[----:B------:R-:W-:-:S03]  /*9a40*/  IMAD R3, R16, UR11, RZ ;  /* 0x0000000b10037c24 */ /* 0x000fc6000f8e02ff */
[----:B------:R1:W-:Y:S01]  /*9a50*/  STL [R1+0x4], R0 ;  /* 0x0000040001007387 */ /* 0x0003e20000100800 */
[----:B0-----:R-:W-:-:S03]  /*9a60*/  IMAD R2, R18, UR11, RZ ;  /* 0x0000000b12027c24 */ /* 0x001fc6000f8e02ff */
[----:B------:R0:W-:Y:S01]  /*9a70*/  STL [R1+0x8], R3 ;  /* 0x0000080301007387 */ /* 0x0001e20000100800 */
[----:B-1----:R-:W-:-:S03]  /*9a80*/  IMAD R0, R7, UR11, RZ ;  /* 0x0000000b07007c24 */ /* 0x002fc6000f8e02ff */
[----:B------:R1:W-:Y:S01]  /*9a90*/  STL [R1+0xc], R2 ;  /* 0x00000c0201007387 */ /* 0x0003e20000100800 */
[----:B0-----:R-:W-:-:S03]  /*9aa0*/  IMAD R3, R9, UR11, RZ ;  /* 0x0000000b09037c24 */ /* 0x001fc6000f8e02ff */
[----:B------:R0:W-:Y:S01]  /*9ab0*/  STL [R1+0x10], R0 ;  /* 0x0000100001007387 */ /* 0x0001e20000100800 */
[----:B-1----:R-:W-:-:S03]  /*9ac0*/  IMAD R2, R15, UR11, RZ ;  /* 0x0000000b0f027c24 */ /* 0x002fc6000f8e02ff */
[----:B------:R1:W-:Y:S04]  /*9ad0*/  STL [R1+0x14], R3 ;  /* 0x0000140301007387 */ /* 0x0003e80000100800 */
[----:B------:R-:W2:Y:S01]  /*9ae0*/  LDL.LU R15, [R1+0x1c4] ;  /* 0x0001c400010f7983 */ /* 0x000ea20000300800 */
[----:B0-----:R-:W-:-:S03]  /*9af0*/  IMAD R0, R23, UR11, RZ ;  /* 0x0000000b17007c24 */ /* 0x001fc6000f8e02ff */
[----:B------:R3:W-:Y:S01]  /*9b00*/  STL [R1+0x18], R2 ;  /* 0x0000180201007387 */ /* 0x0007e20000100800 */
[----:B-1----:R-:W-:-:S03]  /*9b10*/  IMAD R3, R11, UR11, RZ ;  /* 0x0000000b0b037c24 */ /* 0x002fc6000f8e02ff */
[----:B------:R-:W4:Y:S04]  /*9b20*/  LDL.LU R23, [R1+0x1c0] ;  /* 0x0001c00001177983 */ /* 0x000f280000300800 */
[----:B------:R0:W-:Y:S01]  /*9b30*/  STL [R1+0x1c], R0 ;  /* 0x00001c0001007387 */ /* 0x0001e20000100800 */
[----:B---3--:R-:W-:-:S03]  /*9b40*/  IMAD R2, R24, UR11, RZ ;  /* 0x0000000b18027c24 */ /* 0x008fc6000f8e02ff */
[----:B------:R-:W-:Y:S04]  /*9b50*/  STL [R1+0x20], R3 ;  /* 0x0000200301007387 */ /* 0x000fe80000100800 */
[----:B------:R-:W3:Y:S01]  /*9b60*/  LDL.LU R24, [R1+0x1bc] ;  /* 0x0001bc0001187983 */ /* 0x000ee20000300800 */
[----:B0-----:R-:W-:-:S05]  /*9b70*/  IMAD R0, R13, UR11, RZ ;  /* 0x0000000b0d007c24 */ /* 0x001fca000f8e02ff */
[----:B------:R0:W-:Y:S04]  /*9b80*/  STL [R1+0x24], R0 ;  /* 0x0000240001007387 */ /* 0x0001e80000100800 */
[----:B------:R-:W-:Y:S04]  /*9b90*/  STL [R1+0x28], R2 ;  /* 0x0000280201007387 */ /* 0x000fe80000100800 */
[----:B------:R-:W5:Y:S01]  /*9ba0*/  LDL.LU R28, [R1+0x1b8] ;  /* 0x0001b800011c7983 */ /* 0x000f620000300800 */
[----:B0-----:R-:W-:-:S03]  /*9bb0*/  IMAD R0, R17, UR11, RZ ;  /* 0x0000000b11007c24 */ /* 0x001fc6000f8e02ff */
[----:B------:R-:W5:Y:S04]  /*9bc0*/  LDL.LU R27, [R1+0x1b4] ;  /* 0x0001b400011b7983 */ /* 0x000f680000300800 */
[----:B------:R0:W-:Y:S04]  /*9bd0*/  STL [R1+0x2c], R0 ;  /* 0x00002c0001007387 */ /* 0x0001e80000100800 */
[----:B------:R-:W5:Y:S04]  /*9be0*/  LDL.LU R26, [R1+0x1b0] ;  /* 0x0001b000011a7983 */ /* 0x000f680000300800 */
[----:B------:R-:W5:Y:S04]  /*9bf0*/  LDL.LU R25, [R1+0x1ac] ;  /* 0x0001ac0001197983 */ /* 0x000f680000300800 */
        /* <DEDUP_REMOVED lines=21> */
[----:B--2---:R-:W-:-:S05]  /*9d50*/  IMAD R15, R15, UR11, RZ ;  /* 0x0000000b0f0f7c24 */ /* 0x004fca000f8e02ff */
[----:B------:R0:W-:Y:S01]  /*9d60*/  STL [R1+0x30], R15 ;  /* 0x0000300f01007387 */ /* 0x0001e20000100800 */
[----:B----4-:R-:W-:-:S03]  /*9d70*/  IMAD R23, R23, UR11, RZ ;  /* 0x0000000b17177c24 */ /* 0x010fc6000f8e02ff */
[----:B0-----:R-:W2:Y:S04]  /*9d80*/  LDL.LU R15, [R1+0x144] ;  /* 0x00014400010f7983 */ /* 0x001ea80000300800 */
[----:B------:R0:W-:Y:S01]  /*9d90*/  STL [R1+0x34], R23 ;  /* 0x0000341701007387 */ /* 0x0001e20000100800 */
[----:B---3--:R-:W-:-:S03]  /*9da0*/  IMAD R24, R24, UR11, RZ ;  /* 0x0000000b18187c24 */ /* 0x008fc6000f8e02ff */
[----:B0-----:R-:W3:Y:S04]  /*9db0*/  LDL.LU R23, [R1+0x140] ;  /* 0x0001400001177983 */ /* 0x001ee80000300800 */
[----:B------:R0:W-:Y:S04]  /*9dc0*/  STL [R1+0x38], R24 ;  /* 0x0000381801007387 */ /* 0x0001e80000100800 */
[----:B0-----:R-:W4:Y:S01]  /*9dd0*/  LDL.LU R24, [R1+0x130] ;  /* 0x0001300001187983 */ /* 0x001f220000300800 */
[----:B-----5:R-:W-:-:S05]  /*9de0*/  IMAD R28, R28, UR11, RZ ;  /* 0x0000000b1c1c7c24 */ /* 0x020fca000f8e02ff */
[----:B------:R0:W-:Y:S02]  /*9df0*/  STL [R1+0x3c], R28 ;  /* 0x00003c1c01007387 */ /* 0x0001e40000100800 */
[----:B0-----:R-:W-:Y:S02]  /*9e00*/  IMAD R28, R27, UR11, RZ ;  /* 0x0000000b1b1c7c24 */ /* 0x001fe4000f8e02ff */
[----:B------:R-:W-:Y:S02]  /*9e10*/  IMAD R27, R26, UR11, RZ ;  /* 0x0000000b1a1b7c24 */ /* 0x000fe4000f8e02ff */
[----:B------:R-:W-:Y:S02]  /*9e20*/  IMAD R26, R25, UR11, RZ ;  /* 0x0000000b191a7c24 */ /* 0x000fe4000f8e02ff */
[----:B------:R-:W-:Y:S01]  /*9e30*/  IMAD R25, R22, UR11, RZ ;  /* 0x0000000b16197c24 */ /* 0x000fe2000f8e02ff */
[----:B------:R-:W-:Y:S01]  /*9e40*/  STL [R1+0x40], R28 ;  /* 0x0000401c01007387 */ /* 0x000fe20000100800 */
[----:B------:R-:W-:-:S02]  /*9e50*/  IMAD R22, R21, UR11, RZ ;  /* 0x0000000b15167c24 */ /* 0x000fc4000f8e02ff */
[----:B------:R-:W-:Y:S01]  /*9e60*/  IMAD R21, R20, UR11, RZ ;  /* 0x0000000b14157c24 */ /* 0x000fe2000f8e02ff */
[----:B------:R-:W-:Y:S01]  /*9e70*/  STL [R1+0x44], R27 ;  /* 0x0000441b01007387 */ /* 0x000fe20000100800 */
[----:B------:R-:W-:Y:S02]  /*9e80*/  IMAD R20, R19, UR11, RZ ;  /* 0x0000000b13147c24 */ /* 0x000fe4000f8e02ff */
[----:B------:R-:W-:Y:S01]  /*9e90*/  IMAD R0, R0, UR11, RZ ;  /* 0x0000000b00007c24 */ /* 0x000fe2000f8e02ff */
[----:B------:R-:W-:Y:S01]  /*9ea0*/  STL [R1+0x48], R26 ;  /* 0x0000481a01007387 */ /* 0x000fe20000100800 */
[----:B------:R-:W-:-:S03]  /*9eb0*/  IMAD R19, R2, UR11, RZ ;  /* 0x0000000b02137c24 */ /* 0x000fc6000f8e02ff */
[----:B------:R-:W-:Y:S01]  /*9ec0*/  STL [R1+0x4c], R25 ;  /* 0x00004c1901007387 */ /* 0x000fe20000100800 */
[----:B------:R-:W-:-:S03]  /*9ed0*/  IMAD R2, R3, UR11, RZ ;  /* 0x0000000b03027c24 */ /* 0x000fc6000f8e02ff */
[----:B------:R-:W-:Y:S04]  /*9ee0*/  STL [R1+0x50], R22 ;  /* 0x0000501601007387 */ /* 0x000fe80000100800 */
[----:B------:R-:W-:Y:S04]  /*9ef0*/  STL [R1+0x54], R21 ;  /* 0x0000541501007387 */ /* 0x000fe80000100800 */
[----:B------:R-:W-:Y:S01]  /*9f00*/  STL [R1+0x58], R20 ;  /* 0x0000581401007387 */ /* 0x000fe20000100800 */
[----:B------:R-:W-:-:S03]  /*9f10*/  IMAD R3, R5, UR11, RZ ;  /* 0x0000000b05037c24 */ /* 0x000fc6000f8e02ff */
[----:B------:R0:W-:Y:S04]  /*9f20*/  STL [R1+0x5c], R0 ;  /* 0x00005c0001007387 */ /* 0x0001e80000100800 */
[----:B------:R-:W-:Y:S01]  /*9f30*/  STL [R1+0x60], R19 ;  /* 0x0000601301007387 */ /* 0x000fe20000100800 */
[----:B0-----:R-:W-:-:S03]  /*9f40*/  IMAD R0, R4, UR11, RZ ;  /* 0x0000000b04007c24 */ /* 0x001fc6000f8e02ff */
[----:B------:R0:W-:Y:S04]  /*9f50*/  STL [R1+0x64], R2 ;  /* 0x0000640201007387 */ /* 0x0001e80000100800 */
        /* <DEDUP_REMOVED lines=21> */
[----:B------:R-:W5:Y:S01]  /*a0b0*/  LDL.LU R13, [R1+0x12c] ;  /* 0x00012c00010d7983 */ /* 0x000f620000300800 */
[----:B0-----:R-:W-:-:S03]  /*a0c0*/  IMAD R0, R17, UR11, RZ ;  /* 0x0000000b11007c24 */ /* 0x001fc6000f8e02ff */
[----:B------:R-:W-:Y:S01]  /*a0d0*/  STL [R1+0xdc], R2 ;  /* 0x0000dc0201007387 */ /* 0x000fe20000100800 */
[----:B-1----:R-:W-:-:S03]  /*a0e0*/  IMAD R3, R11, UR11, RZ ;  /* 0x0000000b0b037c24 */ /* 0x002fc6000f8e02ff */
[----:B------:R-:W5:Y:S04]  /*a0f0*/  LDL.LU R17, [R1+0x128] ;  /* 0x0001280001117983 */ /* 0x000f680000300800 */
[----:B------:R2:W-:Y:S04]  /*a100*/  STL [R1+0xe0], R0 ;  /* 0x0000e00001007387 */ /* 0x0005e80000100800 */
[----:B------:R-:W-:Y:S01]  /*a110*/  STL [R1+0xe4], R3 ;  /* 0x0000e40301007387 */ /* 0x000fe20000100800 */
[----:B--2---:R-:W-:-:S03]  /*a120*/  IMAD R0, R15, UR11, RZ ;  /* 0x0000000b0f007c24 */ /* 0x004fc6000f8e02ff */
[----:B------:R-:W2:Y:S04]  /*a130*/  LDL.LU R15, [R1+0x124] ;  /* 0x00012400010f7983 */ /* 0x000ea80000300800 */
[----:B------:R4:W-:Y:S01]  /*a140*/  STL [R1+0xe8], R0 ;  /* 0x0000e80001007387 */ /* 0x0009e20000100800 */
[----:B---3--:R-:W-:-:S05]  /*a150*/  IMAD R2, R23, UR11, RZ ;  /* 0x0000000b17027c24 */ /* 0x008fca000f8e02ff */
[----:B------:R-:W-:Y:S04]  /*a160*/  STL [R1+0xec], R2 ;  /* 0x0000ec0201007387 */ /* 0x000fe80000100800 */
[----:B------:R-:W3:Y:S04]  /*a170*/  LDL.LU R28, [R1+0x120] ;  /* 0x00012000011c7983 */ /* 0x000ee80000300800 */
[----:B------:R-:W3:Y:S01]  /*a180*/  LDL.LU R27, [R1+0x11c] ;  /* 0x00011c00011b7983 */ /* 0x000ee20000300800 */
[----:B----4-:R-:W-:-:S05]  /*a190*/  IMAD R0, R24, UR11, RZ ;  /* 0x0000000b18007c24 */ /* 0x010fca000f8e02ff */
[----:B------:R0:W-:Y:S04]  /*a1a0*/  STL [R1+0xf0], R0 ;  /* 0x0000f00001007387 */ /* 0x0001e80000100800 */
[----:B------:R-:W4:Y:S04]  /*a1b0*/  LDL.LU R26, [R1+0x118] ;  /* 0x00011800011a7983 */ /* 0x000f280000300800 */
[----:B------:R-:W4:Y:S04]  /*a1c0*/  LDL.LU R25, [R1+0x114] ;  /* 0x0001140001197983 */ /* 0x000f280000300800 */
        /* <DEDUP_REMOVED lines=21> */
[----:B-----5:R-:W-:-:S05]  /*a320*/  IMAD R13, R13, UR11, RZ ;  /* 0x0000000b0d0d7c24 */ /* 0x020fca000f8e02ff */
[----:B------:R0:W-:Y:S01]  /*a330*/  STL [R1+0x10c], R13 ;  /* 0x00010c0d01007387 */ /* 0x0001e20000100800 */
[----:B------:R-:W-:-:S03]  /*a340*/  IMAD R17, R17, UR11, RZ ;  /* 0x0000000b11117c24 */ /* 0x000fc6000f8e02ff */
[----:B0-----:R-:W5:Y:S04]  /*a350*/  LDL.LU R13, [R1+0x7c] ;  /* 0x00007c00010d7983 */ /* 0x001f680000300800 */
[----:B------:R0:W-:Y:S04]  /*a360*/  STL [R1+0x128], R17 ;  /* 0x0001281101007387 */ /* 0x0001e80000100800 */
[----:B0-----:R-:W5:Y:S01]  /*a370*/  LDL.LU R17, [R1+0x78] ;  /* 0x0000780001117983 */ /* 0x001f620000300800 */
[----:B--2---:R-:W-:-:S05]  /*a380*/  IMAD R15, R15, UR11, RZ ;  /* 0x0000000b0f0f7c24 */ /* 0x004fca000f8e02ff */
[----:B------:R0:W-:Y:S04]  /*a390*/  STL [R1+0x124], R15 ;  /* 0x0001240f01007387 */ /* 0x0001e80000100800 */
[----:B0-----:R-:W2:Y:S01]  /*a3a0*/  LDL.LU R15, [R1+0x74] ;  /* 0x00007400010f7983 */ /* 0x001ea20000300800 */
[----:B---3--:R-:W-:Y:S02]  /*a3b0*/  IMAD R28, R28, UR11, RZ ;  /* 0x0000000b1c1c7c24 */ /* 0x008fe4000f8e02ff */
[----:B------:R-:W-:-:S03]  /*a3c0*/  IMAD R27, R27, UR11, RZ ;  /* 0x0000000b1b1b7c24 */ /* 0x000fc6000f8e02ff */
[----:B------:R0:W-:Y:S01]  /*a3d0*/  STL [R1+0x120], R28 ;  /* 0x0001201c01007387 */ /* 0x0001e20000100800 */
[----:B----4-:R-:W-:-:S03]  /*a3e0*/  IMAD R26, R26, UR11, RZ ;  /* 0x0000000b1a1a7c24 */ /* 0x010fc6000f8e02ff */
[----:B0-----:R-:W3:Y:S01]  /*a3f0*/  LDL.LU R28, [R1+0x8ac] ;  /* 0x0008ac00011c7983 */ /* 0x001ee20000300800 */
[----:B------:R-:W-:-:S03]  /*a400*/  IMAD R25, R25, UR11, RZ ;  /* 0x0000000b19197c24 */ /* 0x000fc6000f8e02ff */
[----:B------:R0:W-:Y:S01]  /*a410*/  STL [R1+0x11c], R27 ;  /* 0x00011c1b01007387 */ /* 0x0001e20000100800 */
[----:B------:R-:W-:Y:S02]  /*a420*/  IMAD R22, R22, UR11, RZ ;  /* 0x0000000b16167c24 */ /* 0x000fe4000f8e02ff */
[----:B------:R-:W-:Y:S01]  /*a430*/  IMAD R21, R21, UR11, RZ ;  /* 0x0000000b15157c24 */ /* 0x000fe2000f8e02ff */
[----:B0-----:R-:W4:Y:S01]  /*a440*/  LDL.LU R27, [R1+0x8a8] ;  /* 0x0008a800011b7983 */ /* 0x001f220000300800 */
[----:B------:R-:W-:-:S03]  /*a450*/  IMAD R20, R20, UR11, RZ ;  /* 0x0000000b14147c24 */ /* 0x000fc6000f8e02ff */
[----:B------:R0:W-:Y:S01]  /*a460*/  STL [R1+0x118], R26 ;  /* 0x0001181a01007387 */ /* 0x0001e20000100800 */
[----:B------:R-:W-:-:S03]  /*a470*/  IMAD R19, R19, UR11, RZ ;  /* 0x0000000b13137c24 */ /* 0x000fc6000f8e02ff */
[----:B0-----:R-:W3:Y:S04]  /*a480*/  LDL.LU R26, [R1+0x8a4] ;  /* 0x0008a400011a7983 */ /* 0x001ee80000300800 */
[----:B------:R0:W-:Y:S01]  /*a490*/  STL [R1+0x114], R25 ;  /* 0x0001141901007387 */ /* 0x0001e20000100800 */
[----:B------:R-:W-:Y:S02]  /*a4a0*/  IMAD R0, R0, UR11, RZ ;  /* 0x0000000b00007c24 */ /* 0x000fe4000f8e02ff */
[----:B------:R-:W-:Y:S01]  /*a4b0*/  IMAD R2, R2, UR11, RZ ;  /* 0x0000000b02027c24 */ /* 0x000fe2000f8e02ff */
[----:B0-----:R-:W4:Y:S04]  /*a4c0*/  LDL.LU R25, [R1+0x8a0] ;  /* 0x0008a00001197983 */ /* 0x001f280000300800 */
[----:B------:R0:W-:Y:S01]  /*a4d0*/  STL [R1+0x110], R22 ;  /* 0x0001101601007387 */ /* 0x0001e20000100800 */
[----:B------:R-:W-:-:S03]  /*a4e0*/  IMAD R3, R3, UR11, RZ ;  /* 0x0000000b03037c24 */ /* 0x000fc6000f8e02ff */
[----:B0-----:R-:W3:Y:S04]  /*a4f0*/  LDL.LU R22, [R1+0x89c] ;  /* 0x00089c0001167983 */ /* 0x001ee80000300800 */
[----:B------:R0:W-:Y:S01]  /*a500*/  STL [R1+0x108], R21 ;  /* 0x0001081501007387 */ /* 0x0001e20000100800 */
[----:B------:R-:W-:-:S03]  /*a510*/  IMAD R4, R4, UR11, RZ ;  /* 0x0000000b04047c24 */ /* 0x000fc6000f8e02ff */
        /* <DEDUP_REMOVED lines=34> */
[----:B------:R0:W-:Y:S04]  /*a740*/  STL [R1+0xb0], R14 ;  /* 0x0000b00e01007387 */ /* 0x0001e80000100800 */
[----:B0-----:R-:W4:Y:S04]  /*a750*/  LDL.LU R14, [R1+0x868] ;  /* 0x00086800010e7983 */ /* 0x001f280000300800 */
[----:B------:R0:W-:Y:S04]  /*a760*/  STL [R1+0xac], R16 ;  /* 0x0000ac1001007387 */ /* 0x0001e80000100800 */
        /* <DEDUP_REMOVED lines=8> */
[----:B0-----:R-:W2:Y:S01]  /*a7f0*/  LDL.LU R24, [R1+0x854] ;  /* 0x0008540001187983 */ /* 0x001ea20000300800 */
[----:B------:R-:W-:-:S02]  /*a800*/  IMAD R23, R23, UR11, RZ ;  /* 0x0000000b17177c24 */ /* 0x000fc4000f8e02ff */
[----:B------:R-:W-:Y:S02]  /*a810*/  IMAD R11, R11, UR11, RZ ;  /* 0x0000000b0b0b7c24 */ /* 0x000fe4000f8e02ff */
[----:B-----5:R-:W-:Y:S01]  /*a820*/  IMAD R13, R13, UR11, RZ ;  /* 0x0000000b0d0d7c24 */ /* 0x020fe2000f8e02ff */
[----:B------:R2:W-:Y:S01]  /*a830*/  STL [R1+0x88], R23 ;  /* 0x0000881701007387 */ /* 0x0005e20000100800 */
[----:B------:R-:W-:Y:S01]  /*a840*/  IMAD R17, R17, UR11, RZ ;  /* 0x0000000b11117c24 */ /* 0x000fe2000f8e02ff */
[----:B--2---:R-:W-:Y:S02]  /*a850*/  SHF.R.S32.HI R23, RZ, 0x1f, R24 ;  /* 0x0000001fff177819 */ /* 0x004fe40000011418 */
[----:B------:R-:W2:Y:S04]  /*a860*/  LDL.LU R24, [R1+0x70] ;  /* 0x0000700001187983 */ /* 0x000ea80000300800 */
[----:B------:R0:W-:Y:S04]  /*a870*/  STL [R1+0x84], R11 ;  /* 0x0000840b01007387 */ /* 0x0001e80000100800 */
[----:B0-----:R-:W5:Y:S04]  /*a880*/  LDL.LU R11, [R1+0x850] ;  /* 0x00085000010b7983 */ /* 0x001f680000300800 */
[----:B------:R0:W-:Y:S04]  /*a890*/  STL [R1+0x7c], R13 ;  /* 0x00007c0d01007387 */ /* 0x0001e80000100800 */
[----:B0-----:R-:W3:Y:S04]  /*a8a0*/  LDL.LU R13, [R1+0x84c] ;  /* 0x00084c00010d7983 */ /* 0x001ee80000300800 */
[----:B------:R0:W-:Y:S04]  /*a8b0*/  STL [R1+0x78], R17 ;  /* 0x0000781101007387 */ /* 0x0001e80000100800 */
[----:B0-----:R-:W4:Y:S01]  /*a8c0*/  LDL.LU R17, [R1+0x848] ;  /* 0x0008480001117983 */ /* 0x001f220000300800 */
[----:B------:R-:W-:Y:S01]  /*a8d0*/  IMAD R15, R15, UR11, RZ ;  /* 0x0000000b0f0f7c24 */ /* 0x000fe2000f8e02ff */
[----:B------:R-:W-:-:S04]  /*a8e0*/  IADD3.X R23, R23, UR33, RZ, P1, !PT ;  /* 0x0000002117177c10 */ /* 0x000fc80008ffe4ff */
[----:B------:R4:W-:Y:S02]  /*a8f0*/  STL [R1+0x74], R15 ;  /* 0x0000740f01007387 */ /* 0x0009e40000100800 */
[----:B----4-:R-:W-:Y:S01]  /*a900*/  IADD3 R15, P1, R17, UR34, RZ ;  /* 0x00000022110f7c10 */ /* 0x010fe2000ff3e0ff */
[----:B------:R-:W-:Y:S01]  /*a910*/  IMAD R29, R29, UR11, RZ ;  /* 0x0000000b1d1d7c24 */ /* 0x000fe2000f8e02ff */
[----:B------:R-:W-:-:S03]  /*a920*/  ULDC UR34, c[0x0][0x21c] ;  /* 0x0000870000227ab9 */ /* 0x000fc60000000800 */
[----:B------:R0:W-:Y:S04]  /*a930*/  STL [R1+0xc4], R15 ;  /* 0x0000c40f01007387 */ /* 0x0001e80000100800 */
[----:B0-----:R-:W4:Y:S01]  /*a940*/  LDL.LU R15, [R1+0x844] ;  /* 0x00084400010f7983 */ /* 0x001f220000300800 */
[----:B--2---:R-:W-:Y:S01]  /*a950*/  IMAD R24, R24, UR11, RZ ;  /* 0x0000000b18187c24 */ /* 0x004fe2000f8e02ff */
[----:B------:R-:W-:Y:S02]  /*a960*/  R2UR UR11, R23 ;  /* 0x00000000170b72ca */ /* 0x000fe400000e0000 */
[----:B------:R-:W-:-:S05]  /*a970*/  LEA.HI.X.SX32 R23, R17, UR35, 0x1, P1 ;  /* 0x0000002311177c11 */ /* 0x000fca00088f0eff */
[----:B------:R4:W-:Y:S02]  /*a980*/  STL [R1+0xc0], R23 ;  /* 0x0000c01701007387 */ /* 0x0009e40000100800 */
[----:B----4-:R-:W-:-:S05]  /*a990*/  IADD3 R23, P5, R15, UR32, RZ ;  /* 0x000000200f177c10 */ /* 0x010fca000ffbe0ff */
[----:B------:R3:W-:Y:S02]  /*a9a0*/  STL [R1+0x32c], R23 ;  /* 0x00032c1701007387 */ /* 0x0007e40000100800 */
[----:B---3--:R-:W-:-:S05]  /*a9b0*/  IADD3 R23, P2, R13, UR32, RZ ;  /* 0x000000200d177c10 */ /* 0x008fca000ff5e0ff */
[----:B------:R5:W-:Y:S02]  /*a9c0*/  STL [R1+0x330], R23 ;  /* 0x0003301701007387 */ /* 0x000be40000100800 */
[----:B-----5:R-:W-:-:S05]  /*a9d0*/  IADD3 R23, P1, R11, UR32, RZ ;  /* 0x000000200b177c10 */ /* 0x020fca000ff3e0ff */
[----:B------:R0:W-:Y:S01]  /*a9e0*/  STL [R1+0x334], R23 ;  /* 0x0003341701007387 */ /* 0x0001e20000100800 */
[----:B------:R-:W-:Y:S02]  /*a9f0*/  SHF.R.S32.HI R17, RZ, 0x1f, R15 ;  /* 0x0000001fff117819 */ /* 0x000fe4000001140f */
[----:B0-----:R-:W-:-:S05]  /*aa00*/  IADD3 R23, P4, R9, UR32, RZ ;  /* 0x0000002009177c10 */ /* 0x001fca000ff9e0ff */
[----:B------:R0:W-:Y:S01]  /*aa10*/  STL [R1+0x338], R23 ;  /* 0x0003381701007387 */ /* 0x0001e20000100800 */
[----:B------:R-:W-:Y:S02]  /*aa20*/  IADD3.X R17, R17, UR33, RZ, P5, !PT ;  /* 0x0000002111117c10 */ /* 0x000fe4000affe4ff */
[----:B0-----:R-:W-:-:S05]  /*aa30*/  IADD3 R23, P3, R7, UR32, RZ ;  /* 0x0000002007177c10 */ /* 0x001fca000ff7e0ff */
[----:B------:R0:W-:Y:S01]  /*aa40*/  STL [R1+0x33c], R23 ;  /* 0x00033c1701007387 */ /* 0x0001e20000100800 */
[----:B------:R-:W-:Y:S02]  /*aa50*/  SHF.R.S32.HI R15, RZ, 0x1f, R13 ;  /* 0x0000001fff0f7819 */ /* 0x000fe4000001140d */
[----:B------:R-:W-:Y:S02]  /*aa60*/  SHF.R.S32.HI R13, RZ, 0x1f, R11 ;  /* 0x0000001fff0d7819 */ /* 0x000fe4000001140b */
[----:B0-----:R-:W-:-:S05]  /*aa70*/  IADD3 R23, P6, R18, UR32, RZ ;  /* 0x0000002012177c10 */ /* 0x001fca000ffde0ff */
[----:B------:R0:W-:Y:S01]  /*aa80*/  STL [R1+0x340], R23 ;  /* 0x0003401701007387 */ /* 0x0001e20000100800 */
[----:B------:R-:W-:-:S03]  /*aa90*/  IADD3.X R13, R13, UR33, RZ, P1, !PT ;  /* 0x000000210d0d7c10 */ /* 0x000fc60008ffe4ff */
[----:B------:R1:W-:Y:S01]  /*aaa0*/  STL [R1+0x500], R17 ;  /* 0x0005001101007387 */ /* 0x0003e20000100800 */
[----:B------:R-:W-:Y:S02]  /*aab0*/  SHF.R.S32.HI R11, RZ, 0x1f, R9 ;  /* 0x0000001fff0b7819 */ /* 0x000fe40000011409 */
[----:B0-----:R-:W-:Y:S02]  /*aac0*/  IADD3 R23, P5, R16, UR32, RZ ;  /* 0x0000002010177c10 */ /* 0x001fe4000ffbe0ff */
[----:B-1----:R-:W-:Y:S02]  /*aad0*/  IADD3.X R17, R15, UR33, RZ, P2, !PT ;  /* 0x000000210f117c10 */ /* 0x002fe400097fe4ff */
[----:B------:R-:W-:Y:S01]  /*aae0*/  IADD3 R15, P2, R14, UR32, RZ ;  /* 0x000000200e0f7c10 */ /* 0x000fe2000ff5e0ff */
[----:B------:R-:W-:Y:S01]  /*aaf0*/  STL [R1+0x344], R23 ;  /* 0x0003441701007387 */ /* 0x000fe20000100800 */
[----:B------:R-:W-:-:S03]  /*ab00*/  SHF.R.S32.HI R9, RZ, 0x1f, R7 ;  /* 0x0000001fff097819 */ /* 0x000fc60000011407 */
[----:B------:R-:W-:Y:S04]  /*ab10*/  STL [R1+0x504], R17 ;  /* 0x0005041101007387 */ /* 0x000fe80000100800 */
        /* <DEDUP_REMOVED lines=9> */
[----:B------:R-:W-:Y:S01]  /*abb0*/  STL [R1+0x50c], R13 ;  /* 0x00050c0d01007387 */ /* 0x000fe20000100800 */
[----:B------:R-:W-:-:S03]  /*abc0*/  SHF.R.S32.HI R16, RZ, 0x1f, R14 ;  /* 0x0000001fff107819 */ /* 0x000fc6000001140e */
[----:B------:R0:W-:Y:S01]  /*abd0*/  STL [R1+0x350], R11 ;  /* 0x0003500b01007387 */ /* 0x0001e20000100800 */
[----:B------:R-:W-:-:S03]  /*abe0*/  SHF.R.S32.HI R14, RZ, 0x1f, R12 ;  /* 0x0000001fff0e7819 */ /* 0x000fc6000001140c */
[----:B------:R1:W-:Y:S01]  /*abf0*/  STL [R1+0x510], R9 ;  /* 0x0005100901007387 */ /* 0x0003e20000100800 */
[----:B------:R-:W-:Y:S02]  /*ac00*/  SHF.R.S32.HI R12, RZ, 0x1f, R10 ;  /* 0x0000001fff0c7819 */ /* 0x000fe4000001140a */
[----:B0-----:R-:W-:Y:S02]  /*ac10*/  IADD3 R11, P3, R8, UR32, RZ ;  /* 0x00000020080b7c10 */ /* 0x001fe4000ff7e0ff */
[----:B-1----:R-:W-:-:S03]  /*ac20*/  IADD3.X R9, R7, UR33, RZ, P6, !PT ;  /* 0x0000002107097c10 */ /* 0x002fc6000b7fe4ff */
[----:B------:R-:W-:Y:S01]  /*ac30*/  STL [R1+0x354], R11 ;  /* 0x0003540b01007387 */ /* 0x000fe20000100800 */
[----:B------:R-:W-:Y:S02]  /*ac40*/  SHF.R.S32.HI R10, RZ, 0x1f, R8 ;  /* 0x0000001fff0a7819 */ /* 0x000fe40000011408 */
[----:B------:R-:W-:Y:S01]  /*ac50*/  SHF.R.S32.HI R8, RZ, 0x1f, R6 ;  /* 0x0000001fff087819 */ /* 0x000fe20000011406 */
[----:B------:R0:W-:Y:S01]  /*ac60*/  STL [R1+0x514], R9 ;  /* 0x0005140901007387 */ /* 0x0001e20000100800 */
[----:B------:R-:W-:Y:S02]  /*ac70*/  IADD3 R6, P6, R6, UR32, RZ ;  /* 0x0000002006067c10 */ /* 0x000fe4000ffde0ff */
[----:B------:R-:W-:-:S03]  /*ac80*/  SHF.R.S32.HI R7, RZ, 0x1f, R5 ;  /* 0x0000001fff077819 */ /* 0x000fc60000011405 */
[----:B------:R1:W-:Y:S01]  /*ac90*/  STL [R1+0x358], R6 ;  /* 0x0003580601007387 */ /* 0x0003e20000100800 */
[----:B0-----:R-:W-:Y:S02]  /*aca0*/  IADD3.X R9, R18, UR33, RZ, P5, !PT ;  /* 0x0000002112097c10 */ /* 0x001fe4000affe4ff */
[----:B------:R-:W-:-:S03]  /*acb0*/  IADD3 R5, P5, R5, UR32, RZ ;  /* 0x0000002005057c10 */ /* 0x000fc6000ffbe0ff */
[----:B------:R0:W-:Y:S01]  /*acc0*/  STL [R1+0x518], R9 ;  /* 0x0005180901007387 */ /* 0x0001e20000100800 */
[----:B-1----:R-:W-:-:S03]  /*acd0*/  SHF.R.S32.HI R6, RZ, 0x1f, R4 ;  /* 0x0000001fff067819 */ /* 0x002fc60000011404 */
        /* <DEDUP_REMOVED lines=15> */
[----:B------:R-:W-:Y:S01]  /*add0*/  STL [R1+0x368], R2 ;  /* 0x0003680201007387 */ /* 0x000fe20000100800 */
[----:B0-----:R-:W-:Y:S02]  /*ade0*/  IADD3.X R9, R10, UR33, RZ, P3, !PT ;  /* 0x000000210a097c10 */ /* 0x001fe40009ffe4ff */
[----:B------:R-:W-:-:S03]  /*adf0*/  IADD3 R0, P3, R0, UR32, RZ ;  /* 0x0000002000007c10 */ /* 0x000fc6000ff7e0ff */
[----:B------:R0:W-:Y:S04]  /*ae00*/  STL [R1+0x6ec], R9 ;  /* 0x0006ec0901007387 */ /* 0x0001e80000100800 */
[----:B------:R-:W-:Y:S01]  /*ae10*/  STL [R1+0x36c], R0 ;  /* 0x00036c0001007387 */ /* 0x000fe20000100800 */
[----:B0-----:R-:W-:Y:S02]  /*ae20*/  IADD3.X R9, R8, UR33, RZ, P6, !PT ;  /* 0x0000002108097c10 */ /* 0x001fe4000b7fe4ff */
[----:B------:R-:W-:-:S03]  /*ae30*/  IADD3 R8, P6, R19, UR32, RZ ;  /* 0x0000002013087c10 */ /* 0x000fc6000ffde0ff */
[----:B------:R0:W-:Y:S04]  /*ae40*/  STL [R1+0x520], R9 ;  /* 0x0005200901007387 */ /* 0x0001e80000100800 */
[----:B------:R1:W-:Y:S04]  /*ae50*/  STL [R1+0x370], R8 ;  /* 0x0003700801007387 */ /* 0x0003e80000100800 */
[----:B0-----:R-:W2:Y:S01]  /*ae60*/  LDL.LU R9, [R1] ;  /* 0x0000000001097983 */ /* 0x001ea20000300800 */
[----:B------:R-:W-:Y:S02]  /*ae70*/  IADD3.X R7, R7, UR33, RZ, P5, !PT ;  /* 0x0000002107077c10 */ /* 0x000fe4000affe4ff */
[----:B-1----:R-:W-:-:S03]  /*ae80*/  IADD3 R8, P5, R20, UR32, RZ ;  /* 0x0000002014087c10 */ /* 0x002fc6000ffbe0ff */
[----:B------:R-:W-:Y:S01]  /*ae90*/  STL [R1+0x524], R7 ;  /* 0x0005240701007387 */ /* 0x000fe20000100800 */
[----:B------:R-:W-:-:S03]  /*aea0*/  IADD3.X R6, R6, UR33, RZ, P2, !PT ;  /* 0x0000002106067c10 */ /* 0x000fc600097fe4ff */
[----:B------:R0:W-:Y:S04]  /*aeb0*/  STL [R1+0x374], R8 ;  /* 0x0003740801007387 */ /* 0x0001e80000100800 */
[----:B------:R-:W3:Y:S01]  /*aec0*/  LDL.LU R16, [R1+0x4] ;  /* 0x0000040001107983 */ /* 0x000ee20000300800 */
[----:B0-----:R-:W-:-:S03]  /*aed0*/  IADD3 R8, P2, R21, UR32, RZ ;  /* 0x0000002015087c10 */ /* 0x001fc6000ff5e0ff */
[----:B------:R-:W-:Y:S01]  /*aee0*/  STL [R1+0x528], R6 ;  /* 0x0005280601007387 */ /* 0x000fe20000100800 */
[----:B------:R-:W-:-:S03]  /*aef0*/  IADD3.X R5, R5, UR33, RZ, P1, !PT ;  /* 0x0000002105057c10 */ /* 0x000fc60008ffe4ff */
[----:B------:R0:W-:Y:S04]  /*af00*/  STL [R1+0x378], R8 ;  /* 0x0003780801007387 */ /* 0x0001e80000100800 */
[----:B------:R-:W4:Y:S04]  /*af10*/  LDL.LU R18, [R1+0x8] ;  /* 0x0000080001127983 */ /* 0x000f280000300800 */
[----:B------:R-:W-:Y:S01]  /*af20*/  STL [R1+0x52c], R5 ;  /* 0x00052c0501007387 */ /* 0x000fe20000100800 */
[----:B0-----:R-:W-:-:S03]  /*af30*/  IADD3 R8, P1, R22, UR32, RZ ;  /* 0x0000002016087c10 */ /* 0x001fc6000ff3e0ff */
[----:B------:R-:W5:Y:S01]  /*af40*/  LDL.LU R11, [R1+0xc] ;  /* 0x00000c00010b7983 */ /* 0x000f620000300800 */
[----:B------:R-:W-:-:S03]  /*af50*/  IADD3.X R4, R4, UR33, RZ, P4, !PT ;  /* 0x0000002104047c10 */ /* 0x000fc6000a7fe4ff */
[----:B------:R0:W-:Y:S04]  /*af60*/  STL [R1+0x37c], R8 ;  /* 0x00037c0801007387 */ /* 0x0001e80000100800 */
[----:B------:R-:W5:Y:S01]  /*af70*/  LDL.LU R13, [R1+0x10] ;  /* 0x00001000010d7983 */ /* 0x000f620000300800 */
[----:B0-----:R-:W-:-:S03]  /*af80*/  IADD3 R8, P4, R25, UR32, RZ ;  /* 0x0000002019087c10 */ /* 0x001fc6000ff9e0ff */
[----:B------:R-:W-:Y:S04]  /*af90*/  STL [R1+0x530], R4 ;  /* 0x0005300401007387 */ /* 0x000fe80000100800 */
[----:B------:R0:W-:Y:S04]  /*afa0*/  STL [R1+0x380], R8 ;  /* 0x0003800801007387 */ /* 0x0001e80000100800 */
[----:B------:R-:W5:Y:S01]  /*afb0*/  LDL.LU R15, [R1+0x14] ;  /* 0x00001400010f7983 */ /* 0x000f620000300800 */
[----:B------:R-:W-:Y:S02]  /*afc0*/  IADD3.X R3, R3, UR33, RZ, P3, !PT ;  /* 0x0000002103037c10 */ /* 0x000fe40009ffe4ff */
[----:B0-----:R-:W-:-:S03]  /*afd0*/  IADD3 R8, P3, R26, UR32, RZ ;  /* 0x000000201a087c10 */ /* 0x001fc6000ff7e0ff */
[----:B------:R-:W-:Y:S04]  /*afe0*/  STL [R1+0x534], R3 ;  /* 0x0005340301007387 */ /* 0x000fe80000100800 */
[----:B------:R0:W-:Y:S01]  /*aff0*/  STL [R1+0x384], R8 ;  /* 0x0003840801007387 */ /* 0x0001e20000100800 */
[----:B------:R-:W-:-:S03]  /*b000*/  SHF.R.S32.HI R2, RZ, 0x1f, R19 ;  /* 0x0000001fff027819 */ /* 0x000fc60000011413 */
[----:B------:R-:W5:Y:S01]  /*b010*/  LDL.LU R17, [R1+0x18] ;  /* 0x0000180001117983 */ /* 0x000f620000300800 */
[----:B------:R-:W-:Y:S02]  /*b020*/  IADD3.X R2, R2, UR33, RZ, P6, !PT ;  /* 0x0000002102027c10 */ /* 0x000fe4000b7fe4ff */
[----:B0-----:R-:W-:-:S03]  /*b030*/  IADD3 R8, P6, R27, UR32, RZ ;  /* 0x000000201b087c10 */ /* 0x001fc6000ffde0ff */
[----:B------:R-:W-:Y:S01]  /*b040*/  STL [R1+0x538], R2 ;  /* 0x0005380201007387 */ /* 0x000fe20000100800 */
[----:B------:R-:W-:-:S03]  /*b050*/  SHF.R.S32.HI R0, RZ, 0x1f, R20 ;  /* 0x0000001fff007819 */ /* 0x000fc60000011414 */
[----:B------:R0:W-:Y:S04]  /*b060*/  STL [R1+0x388], R8 ;  /* 0x0003880801007387 */ /* 0x0001e80000100800 */
[----:B------:R-:W5:Y:S01]  /*b070*/  LDL.LU R14, [R1+0x1c] ;  /* 0x00001c00010e7983 */ /* 0x000f620000300800 */
[----:B------:R-:W-:Y:S02]  /*b080*/  IADD3.X R0, R0, UR33, RZ, P5, !PT ;  /* 0x0000002100007c10 */ /* 0x000fe4000affe4ff */
[----:B0-----:R-:W-:-:S03]  /*b090*/  IADD3 R8, P5, R28, UR32, RZ ;  /* 0x000000201c087c10 */ /* 0x001fc6000ffbe0ff */
[----:B------:R-:W-:Y:S04]  /*b0a0*/  STL [R1+0x53c], R0 ;  /* 0x00053c0001007387 */ /* 0x000fe80000100800 */
[----:B------:R0:W-:Y:S04]  /*b0b0*/  STL [R1+0x38c], R8 ;  /* 0x00038c0801007387 */ /* 0x0001e80000100800 */
[----:B------:R-:W5:Y:S01]  /*b0c0*/  LDL.LU R23, [R1+0x20] ;  /* 0x0000200001177983 */ /* 0x000f620000300800 */
[----:B------:R-:W-:Y:S02]  /*b0d0*/  SHF.R.S32.HI R7, RZ, 0x1f, R21 ;  /* 0x0000001fff077819 */ /* 0x000fe40000011415 */
[----:B------:R-:W-:-:S02]  /*b0e0*/  SHF.R.S32.HI R6, RZ, 0x1f, R22 ;  /* 0x0000001fff067819 */ /* 0x000fc40000011416 */
[----:B------:R-:W-:Y:S02]  /*b0f0*/  IADD3.X R7, R7, UR33, RZ, P2, !PT ;  /* 0x0000002107077c10 */ /* 0x000fe400097fe4ff */
[----:B0-----:R-:W-:Y:S02]  /*b100*/  IADD3 R8, P2, R29, UR32, RZ ;  /* 0x000000201d087c10 */ /* 0x001fe4000ff5e0ff */
[----:B------:R-:W-:Y:S01]  /*b110*/  IADD3.X R6, R6, UR33, RZ, P1, !PT ;  /* 0x0000002106067c10 */ /* 0x000fe20008ffe4ff */
[----:B------:R2:W-:Y:S04]  /*b120*/  STL [R1+0x540], R7 ;  /* 0x0005400701007387 */ /* 0x0005e80000100800 */
[----:B------:R0:W-:Y:S01]  /*b130*/  STL [R1+0x390], R8 ;  /* 0x0003900801007387 */ /* 0x0001e20000100800 */
[----:B--2---:R-:W-:-:S02]  /*b140*/  SHF.R.S32.HI R7, RZ, 0x1f, R9 ;  /* 0x0000001fff077819 */ /* 0x004fc40000011409 */
[----:B0-----:R-:W-:Y:S02]  /*b150*/  IADD3 R8, P1, R9, UR32, RZ ;  /* 0x0000002009087c10 */ /* 0x001fe4000ff3e0ff */
[----:B------:R-:W2:Y:S01]  /*b160*/  LDL.LU R9, [R1+0x24] ;  /* 0x0000240001097983 */ /* 0x000ea20000300800 */
[----:B------:R-:W-:-:S03]  /*b170*/  SHF.R.S32.HI R5, RZ, 0x1f, R25 ;  /* 0x0000001fff057819 */ /* 0x000fc60000011419 */
[----:B------:R3:W-:Y:S01]  /*b180*/  STL [R1+0x544], R6 ;  /* 0x0005440601007387 */ /* 0x0007e20000100800 */
[----:B------:R-:W-:-:S03]  /*b190*/  IADD3.X R5, R5, UR33, RZ, P4, !PT ;  /* 0x0000002105057c10 */ /* 0x000fc6000a7fe4ff */
[----:B------:R0:W-:Y:S01]  /*b1a0*/  STL [R1+0x394], R8 ;  /* 0x0003940801007387 */ /* 0x0001e20000100800 */
[----:B------:R-:W-:Y:S02]  /*b1b0*/  SHF.R.S32.HI R4, RZ, 0x1f, R26 ;  /* 0x0000001fff047819 */ /* 0x000fe4000001141a */
[----:B---3--:R-:W-:Y:S02]  /*b1c0*/  SHF.R.S32.HI R6, RZ, 0x1f, R16 ;  /* 0x0000001fff067819 */ /* 0x008fe40000011410 */
[----:B0-----:R-:W-:Y:S02]  /*b1d0*/  IADD3 R8, P4, R16, UR32, RZ ;  /* 0x0000002010087c10 */ /* 0x001fe4000ff9e0ff */
[----:B------:R-:W3:Y:S01]  /*b1e0*/  LDL.LU R16, [R1+0x28] ;  /* 0x0000280001107983 */ /* 0x000ee20000300800 */
[----:B------:R-:W-:-:S03]  /*b1f0*/  IADD3.X R10, R4, UR33, RZ, P3, !PT ;  /* 0x00000021040a7c10 */ /* 0x000fc60009ffe4ff */
[----:B------:R-:W-:Y:S01]  /*b200*/  STL [R1+0x548], R5 ;  /* 0x0005480501007387 */ /* 0x000fe20000100800 */
[----:B------:R-:W-:-:S03]  /*b210*/  SHF.R.S32.HI R3, RZ, 0x1f, R27 ;  /* 0x0000001fff037819 */ /* 0x000fc6000001141b */
[----:B------:R4:W-:Y:S01]  /*b220*/  STL [R1+0x398], R8 ;  /* 0x0003980801007387 */ /* 0x0009e20000100800 */
[----:B------:R-:W-:-:S03]  /*b230*/  IADD3.X R3, R3, UR33, RZ, P6, !PT ;  /* 0x0000002103037c10 */ /* 0x000fc6000b7fe4ff */
[----:B------:R-:W-:Y:S01]  /*b240*/  STL [R1+0x54c], R10 ;  /* 0x00054c0a01007387 */ /* 0x000fe20000100800 */
[----:B----4-:R-:W-:Y:S02]  /*b250*/  IADD3 R8, P3, R18, UR32, RZ ;  /* 0x0000002012087c10 */ /* 0x010fe4000ff7e0ff */
[----:B------:R-:W-:-:S03]  /*b260*/  SHF.R.S32.HI R5, RZ, 0x1f, R18 ;  /* 0x0000001fff057819 */ /* 0x000fc60000011412 */
[----:B------:R0:W-:Y:S01]  /*b270*/  STL [R1+0x39c], R8 ;  /* 0x00039c0801007387 */ /* 0x0001e20000100800 */
[----:B------:R-:W-:-:S03]  /*b280*/  SHF.R.S32.HI R2, RZ, 0x1f, R28 ;  /* 0x0000001fff027819 */ /* 0x000fc6000001141c */
[----:B------:R-:W4:Y:S01]  /*b290*/  LDL.LU R18, [R1+0x2c] ;  /* 0x00002c0001127983 */ /* 0x000f220000300800 */
[----:B-----5:R-:W-:Y:S02]  /*b2a0*/  SHF.R.S32.HI R4, RZ, 0x1f, R11 ;  /* 0x0000001fff047819 */ /* 0x020fe4000001140b */
[----:B0-----:R-:W-:Y:S01]  /*b2b0*/  IADD3 R8, P6, R11, UR32, RZ ;  /* 0x000000200b087c10 */ /* 0x001fe2000ffde0ff */
[----:B------:R-:W-:Y:S01]  /*b2c0*/  STL [R1+0x550], R3 ;  /* 0x0005500301007387 */ /* 0x000fe20000100800 */
[----:B------:R-:W-:-:S03]  /*b2d0*/  IADD3.X R2, R2, UR33, RZ, P5, !PT ;  /* 0x0000002102027c10 */ /* 0x000fc6000affe4ff */
[----:B------:R0:W-:Y:S01]  /*b2e0*/  STL [R1+0x3a0], R8 ;  /* 0x0003a00801007387 */ /* 0x0001e20000100800 */
[----:B------:R-:W-:-:S03]  /*b2f0*/  SHF.R.S32.HI R0, RZ, 0x1f, R29 ;  /* 0x0000001fff007819 */ /* 0x000fc6000001141d */
[----:B------:R-:W5:Y:S01]  /*b300*/  LDL.LU R11, [R1+0x30] ;  /* 0x00003000010b7983 */ /* 0x000f620000300800 */
[----:B------:R-:W-:Y:S02]  /*b310*/  IADD3.X R0, R0, UR33, RZ, P2, !PT ;  /* 0x0000002100007c10 */ /* 0x000fe400097fe4ff */
[----:B0-----:R-:W-:Y:S01]  /*b320*/  IADD3 R8, P5, R13, UR32, RZ ;  /* 0x000000200d087c10 */ /* 0x001fe2000ffbe0ff */
[----:B------:R-:W-:Y:S01]  /*b330*/  STL [R1+0x554], R2 ;  /* 0x0005540201007387 */ /* 0x000fe20000100800 */
[----:B------:R-:W-:-:S03]  /*b340*/  SHF.R.S32.HI R3, RZ, 0x1f, R13 ;  /* 0x0000001fff037819 */ /* 0x000fc6000001140d */
[----:B------:R0:W-:Y:S04]  /*b350*/  STL [R1+0x3a4], R8 ;  /* 0x0003a40801007387 */ /* 0x0001e80000100800 */
[----:B------:R-:W5:Y:S01]  /*b360*/  LDL.LU R13, [R1+0x34] ;  /* 0x00003400010d7983 */ /* 0x000f620000300800 */
[----:B0-----:R-:W-:-:S03]  /*b370*/  IADD3 R8, P2, R15, UR32, RZ ;  /* 0x000000200f087c10 */ /* 0x001fc6000ff5e0ff */
[----:B------:R-:W-:Y:S01]  /*b380*/  STL [R1+0x558], R0 ;  /* 0x0005580001007387 */ /* 0x000fe20000100800 */
[----:B------:R-:W-:-:S03]  /*b390*/  SHF.R.S32.HI R2, RZ, 0x1f, R15 ;  /* 0x0000001fff027819 */ /* 0x000fc6000001140f */
[----:B------:R0:W-:Y:S04]  /*b3a0*/  STL [R1+0x3a8], R8 ;  /* 0x0003a80801007387 */ /* 0x0001e80000100800 */
        /* <DEDUP_REMOVED lines=19> */
[----:B------:R-:W-:-:S05]  /*b4e0*/  IADD3.X R4, R4, UR33, RZ, P6, !PT ;  /* 0x0000002104047c10 */ /* 0x000fca000b7fe4ff */
[----:B------:R3:W-:Y:S01]  /*b4f0*/  STL [R1+0x568], R4 ;  /* 0x0005680401007387 */ /* 0x0007e20000100800 */
[----:B--2---:R-:W-:Y:S02]  /*b500*/  IADD3 R8, P6, R9, UR32, RZ ;  /* 0x0000002009087c10 */ /* 0x004fe4000ffde0ff */
[----:B------:R-:W-:-:S03]  /*b510*/  SHF.R.S32.HI R5, RZ, 0x1f, R9 ;  /* 0x0000001fff057819 */ /* 0x000fc60000011409 */
[----:B------:R0:W-:Y:S04]  /*b520*/  STL [R1+0x3b8], R8 ;  /* 0x0003b80801007387 */ /* 0x0001e80000100800 */
[----:B------:R-:W2:Y:S01]  /*b530*/  LDL.LU R9, [R1+0x48] ;  /* 0x0000480001097983 */ /* 0x000ea20000300800 */
[----:B------:R-:W-:-:S05]  /*b540*/  IADD3.X R3, R3, UR33, RZ, P5, !PT ;  /* 0x0000002103037c10 */ /* 0x000fca000affe4ff */
[----:B------:R4:W-:Y:S01]  /*b550*/  STL [R1+0x56c], R3 ;  /* 0x00056c0301007387 */ /* 0x0009e20000100800 */
[----:B---3--:R-:W-:Y:S02]  /*b560*/  SHF.R.S32.HI R4, RZ, 0x1f, R16 ;  /* 0x0000001fff047819 */ /* 0x008fe40000011410 */
[----:B0-----:R-:W-:Y:S02]  /*b570*/  IADD3 R8, P5, R16, UR32, RZ ;  /* 0x0000002010087c10 */ /* 0x001fe4000ffbe0ff */
[----:B------:R-:W3:Y:S01]  /*b580*/  LDL.LU R16, [R1+0x4c] ;  /* 0x00004c0001107983 */ /* 0x000ee20000300800 */
[----:B------:R-:W-:-:S03]  /*b590*/  IADD3.X R2, R2, UR33, RZ, P2, !PT ;  /* 0x0000002102027c10 */ /* 0x000fc600097fe4ff */
[----:B------:R0:W-:Y:S01]  /*b5a0*/  STL [R1+0x3bc], R8 ;  /* 0x0003bc0801007387 */ /* 0x0001e20000100800 */
[----:B------:R-:W-:Y:S02]  /*b5b0*/  IADD3.X R0, R0, UR33, RZ, P1, !PT ;  /* 0x0000002100007c10 */ /* 0x000fe40008ffe4ff */
[----:B------:R-:W-:Y:S02]  /*b5c0*/  IADD3.X R7, R7, UR33, RZ, P4, !PT ;  /* 0x0000002107077c10 */ /* 0x000fe4000a7fe4ff */
[----:B----4-:R-:W-:Y:S02]  /*b5d0*/  SHF.R.S32.HI R3, RZ, 0x1f, R18 ;  /* 0x0000001fff037819 */ /* 0x010fe40000011412 */
[----:B0-----:R-:W-:Y:S02]  /*b5e0*/  IADD3 R8, P2, R18, UR32, RZ ;  /* 0x0000002012087c10 */ /* 0x001fe4000ff5e0ff */
[----:B------:R-:W4:Y:S04]  /*b5f0*/  LDL.LU R18, [R1+0x50] ;  /* 0x0000500001127983 */ /* 0x000f280000300800 */
[----:B------:R5:W-:Y:S04]  /*b600*/  STL [R1+0x570], R2 ;  /* 0x0005700201007387 */ /* 0x000be80000100800 */
[----:B------:R0:W-:Y:S01]  /*b610*/  STL [R1+0x3c0], R8 ;  /* 0x0003c00801007387 */ /* 0x0001e20000100800 */
[----:B-----5:R-:W-:-:S02]  /*b620*/  SHF.R.S32.HI R2, RZ, 0x1f, R11 ;  /* 0x0000001fff027819 */ /* 0x020fc4000001140b */
[----:B0-----:R-:W-:Y:S02]  /*b630*/  IADD3 R8, P1, R11, UR32, RZ ;  /* 0x000000200b087c10 */ /* 0x001fe4000ff3e0ff */
[----:B------:R-:W5:Y:S04]  /*b640*/  LDL.LU R11, [R1+0x54] ;  /* 0x00005400010b7983 */ /* 0x000f680000300800 */
[----:B------:R0:W-:Y:S04]  /*b650*/  STL [R1+0x574], R0 ;  /* 0x0005740001007387 */ /* 0x0001e80000100800 */
[----:B------:R1:W-:Y:S01]  /*b660*/  STL [R1+0x3c4], R8 ;  /* 0x0003c40801007387 */ /* 0x0003e20000100800 */
[----:B------:R-:W-:-:S02]  /*b670*/  IADD3.X R6, R6, UR33, RZ, P3, !PT ;  /* 0x0000002106067c10 */ /* 0x000fc40009ffe4ff */
[----:B0-----:R-:W-:Y:S02]  /*b680*/  SHF.R.S32.HI R0, RZ, 0x1f, R13 ;  /* 0x0000001fff007819 */ /* 0x001fe4000001140d */
[----:B-1----:R-:W-:Y:S02]  /*b690*/  IADD3 R8, P4, R13, UR32, RZ ;  /* 0x000000200d087c10 */ /* 0x002fe4000ff9e0ff */
[----:B------:R-:W5:Y:S04]  /*b6a0*/  LDL.LU R13, [R1+0x58] ;  /* 0x00005800010d7983 */ /* 0x000f680000300800 */
[----:B------:R0:W-:Y:S04]  /*b6b0*/  STL [R1+0x578], R7 ;  /* 0x0005780701007387 */ /* 0x0001e80000100800 */
[----:B------:R1:W-:Y:S01]  /*b6c0*/  STL [R1+0x3c8], R8 ;  /* 0x0003c80801007387 */ /* 0x0003e20000100800 */
[----:B0-----:R-:W-:-:S02]  /*b6d0*/  SHF.R.S32.HI R7, RZ, 0x1f, R15 ;  /* 0x0000001fff077819 */ /* 0x001fc4000001140f */
[----:B-1----:R-:W-:Y:S02]  /*b6e0*/  IADD3 R8, P3, R15, UR32, RZ ;  /* 0x000000200f087c10 */ /* 0x002fe4000ff7e0ff */
[----:B------:R-:W5:Y:S01]  /*b6f0*/  LDL.LU R15, [R1+0x5c] ;  /* 0x00005c00010f7983 */ /* 0x000f620000300800 */
[----:B------:R-:W-:-:S03]  /*b700*/  IADD3.X R5, R5, UR33, RZ, P6, !PT ;  /* 0x0000002105057c10 */ /* 0x000fc6000b7fe4ff */
[----:B------:R0:W-:Y:S04]  /*b710*/  STL [R1+0x57c], R6 ;  /* 0x00057c0601007387 */ /* 0x0001e80000100800 */
[----:B------:R1:W-:Y:S01]  /*b720*/  STL [R1+0x3cc], R8 ;  /* 0x0003cc0801007387 */ /* 0x0003e20000100800 */
[----:B0-----:R-:W-:Y:S02]  /*b730*/  SHF.R.S32.HI R6, RZ, 0x1f, R17 ;  /* 0x0000001fff067819 */ /* 0x001fe40000011411 */
        /* <DEDUP_REMOVED lines=15> */
[----:B------:R-:W-:Y:S04]  /*b830*/  STL [R1+0x588], R3 ;  /* 0x0005880301007387 */ /* 0x000fe80000100800 */
[----:B------:R2:W-:Y:S04]  /*b840*/  STL [R1+0x3d8], R8 ;  /* 0x0003d80801007387 */ /* 0x0005e80000100800 */
[----:B------:R-:W-:Y:S01]  /*b850*/  STL [R1+0x58c], R10 ;  /* 0x00058c0a01007387 */ /* 0x000fe20000100800 */
[----:B--2---:R-:W-:Y:S02]  /*b860*/  IADD3 R8, P1, R9, UR32, RZ ;  /* 0x0000002009087c10 */ /* 0x004fe4000ff3e0ff */
[----:B------:R-:W-:-:S03]  /*b870*/  SHF.R.S32.HI R3, RZ, 0x1f, R9 ;  /* 0x0000001fff037819 */ /* 0x000fc60000011409 */
[----:B------:R3:W-:Y:S04]  /*b880*/  STL [R1+0x3dc], R8 ;  /* 0x0003dc0801007387 */ /* 0x0007e80000100800 */
[----:B------:R-:W2:Y:S01]  /*b890*/  LDL.LU R9, [R1+0x6c] ;  /* 0x00006c0001097983 */ /* 0x000ea20000300800 */
[----:B------:R-:W-:Y:S02]  /*b8a0*/  IADD3.X R0, R0, UR33, RZ, P4, !PT ;  /* 0x0000002100007c10 */ /* 0x000fe4000a7fe4ff */
[----:B---3--:R-:W-:-:S03]  /*b8b0*/  IADD3 R8, P4, R16, UR32, RZ ;  /* 0x0000002010087c10 */ /* 0x008fc6000ff9e0ff */
[----:B------:R-:W-:Y:S01]  /*b8c0*/  STL [R1+0x590], R0 ;  /* 0x0005900001007387 */ /* 0x000fe20000100800 */
[----:B------:R-:W-:-:S03]  /*b8d0*/  SHF.R.S32.HI R2, RZ, 0x1f, R16 ;  /* 0x0000001fff027819 */ /* 0x000fc60000011410 */
[----:B------:R4:W-:Y:S01]  /*b8e0*/  STL [R1+0x3e0], R8 ;  /* 0x0003e00801007387 */ /* 0x0009e20000100800 */
[----:B------:R-:W-:-:S03]  /*b8f0*/  IADD3.X R7, R7, UR33, RZ, P3, !PT ;  /* 0x0000002107077c10 */ /* 0x000fc60009ffe4ff */
[----:B------:R-:W3:Y:S01]  /*b900*/  LDL.LU R16, [R1+0x80] ;  /* 0x0000800001107983 */ /* 0x000ee20000300800 */
[----:B------:R-:W-:-:S03]  /*b910*/  IADD3.X R6, R6, UR33, RZ, P6, !PT ;  /* 0x0000002106067c10 */ /* 0x000fc6000b7fe4ff */
[----:B------:R-:W-:Y:S01]  /*b920*/  STL [R1+0x594], R7 ;  /* 0x0005940701007387 */ /* 0x000fe20000100800 */
[----:B------:R-:W-:Y:S02]  /*b930*/  IADD3.X R5, R5, UR33, RZ, P5, !PT ;  /* 0x0000002105057c10 */ /* 0x000fe4000affe4ff */
[----:B----4-:R-:W-:Y:S02]  /*b940*/  IADD3 R8, P3, R18, UR32, RZ ;  /* 0x0000002012087c10 */ /* 0x010fe4000ff7e0ff */
[----:B------:R-:W-:-:S03]  /*b950*/  SHF.R.S32.HI R0, RZ, 0x1f, R18 ;  /* 0x0000001fff007819 */ /* 0x000fc60000011412 */
[----:B------:R5:W-:Y:S04]  /*b960*/  STL [R1+0x3e4], R8 ;  /* 0x0003e40801007387 */ /* 0x000be80000100800 */
[----:B------:R-:W4:Y:S04]  /*b970*/  LDL.LU R18, [R1+0x8c] ;  /* 0x00008c0001127983 */ /* 0x000f280000300800 */
[----:B------:R-:W-:Y:S01]  /*b980*/  STL [R1+0x598], R6 ;  /* 0x0005980601007387 */ /* 0x000fe20000100800 */
[----:B-----5:R-:W-:Y:S02]  /*b990*/  IADD3 R8, P6, R11, UR32, RZ ;  /* 0x000000200b087c10 */ /* 0x020fe4000ffde0ff */
[----:B------:R-:W-:-:S03]  /*b9a0*/  SHF.R.S32.HI R7, RZ, 0x1f, R11 ;  /* 0x0000001fff077819 */ /* 0x000fc6000001140b */
[----:B------:R0:W-:Y:S04]  /*b9b0*/  STL [R1+0x3e8], R8 ;  /* 0x0003e80801007387 */ /* 0x0001e80000100800 */
[----:B------:R-:W5:Y:S01]  /*b9c0*/  LDL.LU R11, [R1+0x98] ;  /* 0x00009800010b7983 */ /* 0x000f620000300800 */
[----:B------:R-:W-:-:S03]  /*b9d0*/  IADD3.X R4, R4, UR33, RZ, P2, !PT ;  /* 0x0000002104047c10 */ /* 0x000fc600097fe4ff */
[----:B------:R-:W-:Y:S01]  /*b9e0*/  STL [R1+0x59c], R5 ;  /* 0x00059c0501007387 */ /* 0x000fe20000100800 */
[----:B0-----:R-:W-:Y:S02]  /*b9f0*/  IADD3 R8, P5, R13, UR32, RZ ;  /* 0x000000200d087c10 */ /* 0x001fe4000ffbe0ff */
[----:B------:R-:W-:-:S03]  /*ba00*/  SHF.R.S32.HI R6, RZ, 0x1f, R13 ;  /* 0x0000001fff067819 */ /* 0x000fc6000001140d */
[----:B------:R0:W-:Y:S04]  /*ba10*/  STL [R1+0x3ec], R8 ;  /* 0x0003ec0801007387 */ /* 0x0001e80000100800 */
[----:B------:R-:W5:Y:S04]  /*ba20*/  LDL.LU R13, [R1+0xa0] ;  /* 0x0000a000010d7983 */ /* 0x000f680000300800 */
[----:B------:R-:W-:Y:S01]  /*ba30*/  STL [R1+0x5a0], R4 ;  /* 0x0005a00401007387 */ /* 0x000fe20000100800 */
[----:B0-----:R-:W-:Y:S02]  /*ba40*/  IADD3 R8, P2, R15, UR32, RZ ;  /* 0x000000200f087c10 */ /* 0x001fe4000ff5e0ff */
[----:B------:R-:W-:-:S03]  /*ba50*/  SHF.R.S32.HI R5, RZ, 0x1f, R15 ;  /* 0x0000001fff057819 */ /* 0x000fc6000001140f */
[----:B------:R0:W-:Y:S04]  /*ba60*/  STL [R1+0x3f0], R8 ;  /* 0x0003f00801007387 */ /* 0x0001e80000100800 */
[----:B------:R-:W5:Y:S01]  /*ba70*/  LDL.LU R15, [R1+0xa8] ;  /* 0x0000a800010f7983 */ /* 0x000f620000300800 */
[----:B------:R-:W-:-:S05]  /*ba80*/  IADD3.X R3, R3, UR33, RZ, P1, !PT ;  /* 0x0000002103037c10 */ /* 0x000fca0008ffe4ff */
[----:B------:R-:W-:Y:S01]  /*ba90*/  STL [R1+0x5a4], R3 ;  /* 0x0005a40301007387 */ /* 0x000fe20000100800 */
[----:B0-----:R-:W-:Y:S02]  /*baa0*/  IADD3 R8, P1, R17, UR32, RZ ;  /* 0x0000002011087c10 */ /* 0x001fe4000ff3e0ff */
[----:B------:R-:W-:-:S03]  /*bab0*/  SHF.R.S32.HI R4, RZ, 0x1f, R17 ;  /* 0x0000001fff047819 */ /* 0x000fc60000011411 */
[----:B------:R0:W-:Y:S04]  /*bac0*/  STL [R1+0x3f4], R8 ;  /* 0x0003f40801007387 */ /* 0x0001e80000100800 */
[----:B------:R-:W5:Y:S01]  /*bad0*/  LDL.LU R17, [R1+0xb4] ;  /* 0x0000b40001117983 */ /* 0x000f620000300800 */
[----:B------:R-:W-:Y:S02]  /*bae0*/  IADD3.X R2, R2, UR33, RZ, P4, !PT ;  /* 0x0000002102027c10 */ /* 0x000fe4000a7fe4ff */
[----:B------:R-:W-:-:S03]  /*baf0*/  IADD3.X R0, R0, UR33, RZ, P3, !PT ;  /* 0x0000002100007c10 */ /* 0x000fc60009ffe4ff */
[----:B------:R1:W-:Y:S01]  /*bb00*/  STL [R1+0x5a8], R2 ;  /* 0x0005a80201007387 */ /* 0x0003e20000100800 */
[----:B0-----:R-:W-:Y:S02]  /*bb10*/  IADD3 R8, P4, R14, UR32, RZ ;  /* 0x000000200e087c10 */ /* 0x001fe4000ff9e0ff */
[----:B------:R-:W-:-:S03]  /*bb20*/  SHF.R.S32.HI R3, RZ, 0x1f, R14 ;  /* 0x0000001fff037819 */ /* 0x000fc6000001140e */
[----:B------:R0:W-:Y:S04]  /*bb30*/  STL [R1+0x3f8], R8 ;  /* 0x0003f80801007387 */ /* 0x0001e80000100800 */
[----:B------:R-:W5:Y:S04]  /*bb40*/  LDL.LU R14, [R1+0xc8] ;  /* 0x0000c800010e7983 */ /* 0x000f680000300800 */
[----:B------:R2:W-:Y:S01]  /*bb50*/  STL [R1+0x5ac], R0 ;  /* 0x0005ac0001007387 */ /* 0x0005e20000100800 */
[----:B-1----:R-:W-:Y:S02]  /*bb60*/  SHF.R.S32.HI R2, RZ, 0x1f, R23 ;  /* 0x0000001fff027819 */ /* 0x002fe40000011417 */
[----:B0-----:R-:W-:-:S02]  /*bb70*/  IADD3 R8, P3, R23, UR32, RZ ;  /* 0x0000002017087c10 */ /* 0x001fc4000ff7e0ff */
[----:B------:R-:W5:Y:S01]  /*bb80*/  LDL.LU R23, [R1+0xcc] ;  /* 0x0000cc0001177983 */ /* 0x000f620000300800 */
[----:B------:R-:W-:-:S03]  /*bb90*/  IADD3.X R7, R7, UR33, RZ, P6, !PT ;  /* 0x0000002107077c10 */ /* 0x000fc6000b7fe4ff */
[----:B------:R0:W-:Y:S01]  /*bba0*/  STL [R1+0x3fc], R8 ;  /* 0x0003fc0801007387 */ /* 0x0001e20000100800 */
[----:B--2---:R-:W-:Y:S02]  /*bbb0*/  SHF.R.S32.HI R0, RZ, 0x1f, R9 ;  /* 0x0000001fff007819 */ /* 0x004fe40000011409 */
[----:B0-----:R-:W-:Y:S02]  /*bbc0*/  IADD3 R8, P6, R9, UR32, RZ ;  /* 0x0000002009087c10 */ /* 0x001fe4000ffde0ff */
[----:B------:R-:W2:Y:S01]  /*bbd0*/  LDL.LU R9, [R1+0xd8] ;  /* 0x0000d80001097983 */ /* 0x000ea20000300800 */
[----:B------:R-:W-:-:S03]  /*bbe0*/  IADD3.X R6, R6, UR33, RZ, P5, !PT ;  /* 0x0000002106067c10 */ /* 0x000fc6000affe4ff */
[----:B------:R3:W-:Y:S04]  /*bbf0*/  STL [R1+0x5b0], R7 ;  /* 0x0005b00701007387 */ /* 0x0007e80000100800 */
[----:B------:R0:W-:Y:S01]  /*bc00*/  STL [R1+0x400], R8 ;  /* 0x0004000801007387 */ /* 0x0001e20000100800 */
[----:B---3--:R-:W-:Y:S02]  /*bc10*/  SHF.R.S32.HI R7, RZ, 0x1f, R16 ;  /* 0x0000001fff077819 */ /* 0x008fe40000011410 */
[----:B0-----:R-:W-:Y:S02]  /*bc20*/  IADD3 R8, P5, R16, UR32, RZ ;  /* 0x0000002010087c10 */ /* 0x001fe4000ffbe0ff */
[----:B------:R-:W3:Y:S01]  /*bc30*/  LDL.LU R16, [R1+0xdc] ;  /* 0x0000dc0001107983 */ /* 0x000ee20000300800 */
[----:B------:R-:W-:-:S03]  /*bc40*/  IADD3.X R5, R5, UR33, RZ, P2, !PT ;  /* 0x0000002105057c10 */ /* 0x000fc600097fe4ff */
[----:B------:R4:W-:Y:S04]  /*bc50*/  STL [R1+0x5b4], R6 ;  /* 0x0005b40601007387 */ /* 0x0009e80000100800 */
[----:B------:R0:W-:Y:S01]  /*bc60*/  STL [R1+0x404], R8 ;  /* 0x0004040801007387 */ /* 0x0001e20000100800 */
[----:B------:R-:W-:Y:S02]  /*bc70*/  IADD3.X R4, R4, UR33, RZ, P1, !PT ;  /* 0x0000002104047c10 */ /* 0x000fe40008ffe4ff */
[----:B----4-:R-:W-:Y:S02]  /*bc80*/  SHF.R.S32.HI R6, RZ, 0x1f, R18 ;  /* 0x0000001fff067819 */ /* 0x010fe40000011412 */
[----:B0-----:R-:W-:Y:S02]  /*bc90*/  IADD3 R8, P2, R18, UR32, RZ ;  /* 0x0000002012087c10 */ /* 0x001fe4000ff5e0ff */
[----:B------:R-:W4:Y:S04]  /*bca0*/  LDL.LU R18, [R1+0xe0] ;  /* 0x0000e00001127983 */ /* 0x000f280000300800 */
[----:B------:R5:W-:Y:S04]  /*bcb0*/  STL [R1+0x5b8], R5 ;  /* 0x0005b80501007387 */ /* 0x000be80000100800 */
[----:B------:R0:W-:Y:S01]  /*bcc0*/  STL [R1+0x408], R8 ;  /* 0x0004080801007387 */ /* 0x0001e20000100800 */
[----:B------:R-:W-:-:S02]  /*bcd0*/  IADD3.X R3, R3, UR33, RZ, P4, !PT ;  /* 0x0000002103037c10 */ /* 0x000fc4000a7fe4ff */
[----:B-----5:R-:W-:Y:S02]  /*bce0*/  SHF.R.S32.HI R5, RZ, 0x1f, R11 ;  /* 0x0000001fff057819 */ /* 0x020fe4000001140b */
        /* <DEDUP_REMOVED lines=21> */
[----:B------:R0:W-:Y:S01]  /*be40*/  STL [R1+0x418], R8 ;  /* 0x0004180801007387 */ /* 0x0001e20000100800 */
[----:B------:R-:W-:-:S03]  /*be50*/  IADD3.X R6, R6, UR33, RZ, P2, !PT ;  /* 0x0000002106067c10 */ /* 0x000fc600097fe4ff */
[----:B------:R-:W-:Y:S01]  /*be60*/  STL [R1+0x5cc], R10 ;  /* 0x0005cc0a01007387 */ /* 0x000fe20000100800 */
[----:B0-----:R-:W-:Y:S02]  /*be70*/  IADD3 R8, P5, R14, UR32, RZ ;  /* 0x000000200e087c10 */ /* 0x001fe4000ffbe0ff */
        /* <DEDUP_REMOVED lines=8> */
[----:B------:R-:W-:-:S05]  /*bf00*/  IADD3.X R5, R5, UR33, RZ, P1, !PT ;  /* 0x0000002105057c10 */ /* 0x000fca0008ffe4ff */
[----:B------:R-:W-:Y:S01]  /*bf10*/  STL [R1+0x5d4], R5 ;  /* 0x0005d40501007387 */ /* 0x000fe20000100800 */
[----:B--2---:R-:W-:Y:S02]  /*bf20*/  IADD3 R8, P1, R9, UR32, RZ ;  /* 0x0000002009087c10 */ /* 0x004fe4000ff3e0ff */
[----:B------:R-:W-:-:S03]  /*bf30*/  SHF.R.S32.HI R6, RZ, 0x1f, R9 ;  /* 0x0000001fff067819 */ /* 0x000fc60000011409 */
[----:B------:R3:W-:Y:S04]  /*bf40*/  STL [R1+0x424], R8 ;  /* 0x0004240801007387 */ /* 0x0007e80000100800 */
[----:B------:R-:W2:Y:S01]  /*bf50*/  LDL.LU R9, [R1+0x124] ;  /* 0x0001240001097983 */ /* 0x000ea20000300800 */
[----:B------:R-:W-:Y:S02]  /*bf60*/  IADD3.X R4, R4, UR33, RZ, P4, !PT ;  /* 0x0000002104047c10 */ /* 0x000fe4000a7fe4ff */
[----:B------:R-:W-:-:S03]  /*bf70*/  IADD3.X R3, R3, UR33, RZ, P3, !PT ;  /* 0x0000002103037c10 */ /* 0x000fc60009ffe4ff */
[----:B------:R-:W-:Y:S01]  /*bf80*/  STL [R1+0x5d8], R4 ;  /* 0x0005d80401007387 */ /* 0x000fe20000100800 */
[----:B---3--:R-:W-:Y:S02]  /*bf90*/  IADD3 R8, P4, R16, UR32, RZ ;  /* 0x0000002010087c10 */ /* 0x008fe4000ff9e0ff */
[----:B------:R-:W-:-:S03]  /*bfa0*/  SHF.R.S32.HI R5, RZ, 0x1f, R16 ;  /* 0x0000001fff057819 */ /* 0x000fc60000011410 */
[----:B------:R4:W-:Y:S04]  /*bfb0*/  STL [R1+0x428], R8 ;  /* 0x0004280801007387 */ /* 0x0009e80000100800 */
[----:B------:R-:W3:Y:S01]  /*bfc0*/  LDL.LU R16, [R1+0x120] ;  /* 0x0001200001107983 */ /* 0x000ee20000300800 */
[----:B------:R-:W-:-:S03]  /*bfd0*/  IADD3.X R2, R2, UR33, RZ, P6, !PT ;  /* 0x0000002102027c10 */ /* 0x000fc6000b7fe4ff */
[----:B------:R-:W-:Y:S01]  /*bfe0*/  STL [R1+0x5dc], R3 ;  /* 0x0005dc0301007387 */ /* 0x000fe20000100800 */
[----:B----4-:R-:W-:Y:S02]  /*bff0*/  IADD3 R8, P3, R18, UR32, RZ ;  /* 0x0000002012087c10 */ /* 0x010fe4000ff7e0ff */
[----:B------:R-:W-:-:S03]  /*c000*/  SHF.R.S32.HI R4, RZ, 0x1f, R18 ;  /* 0x0000001fff047819 */ /* 0x000fc60000011412 */
[----:B------:R5:W-:Y:S04]  /*c010*/  STL [R1+0x42c], R8 ;  /* 0x00042c0801007387 */ /* 0x000be80000100800 */
[----:B------:R-:W4:Y:S01]  /*c020*/  LDL.LU R18, [R1+0x11c] ;  /* 0x00011c0001127983 */ /* 0x000f220000300800 */
[----:B------:R-:W-:-:S03]  /*c030*/  IADD3.X R0, R0, UR33, RZ, P5, !PT ;  /* 0x0000002100007c10 */ /* 0x000fc6000affe4ff */
        /* <DEDUP_REMOVED lines=11> */
[----:B------:R1:W-:Y:S01]  /*c0f0*/  STL [R1+0x5e8], R7 ;  /* 0x0005e80701007387 */ /* 0x0003e20000100800 */
[----:B0-----:R-:W-:Y:S02]  /*c100*/  IADD3 R8, P2, R15, UR32, RZ ;  /* 0x000000200f087c10 */ /* 0x001fe4000ff5e0ff */
[----:B------:R-:W-:-:S03]  /*c110*/  SHF.R.S32.HI R0, RZ, 0x1f, R15 ;  /* 0x0000001fff007819 */ /* 0x000fc6000001140f */
[----:B------:R0:W-:Y:S01]  /*c120*/  STL [R1+0x438], R8 ;  /* 0x0004380801007387 */ /* 0x0001e20000100800 */
[----:B------:R-:W-:-:S03]  /*c130*/  IADD3.X R6, R6, UR33, RZ, P1, !PT ;  /* 0x0000002106067c10 */ /* 0x000fc60008ffe4ff */
[----:B------:R-:W5:Y:S04]  /*c140*/  LDL.LU R15, [R1+0x110] ;  /* 0x00011000010f7983 */ /* 0x000f680000300800 */
[----:B------:R0:W-:Y:S01]  /*c150*/  STL [R1+0x5ec], R6 ;  /* 0x0005ec0601007387 */ /* 0x0001e20000100800 */
[----:B-1----:R-:W-:Y:S02]  /*c160*/  SHF.R.S32.HI R7, RZ, 0x1f, R17 ;  /* 0x0000001fff077819 */ /* 0x002fe40000011411 */
[----:B0-----:R-:W-:Y:S02]  /*c170*/  IADD3 R8, P1, R17, UR32, RZ ;  /* 0x0000002011087c10 */ /* 0x001fe4000ff3e0ff */
[----:B------:R-:W5:Y:S01]  /*c180*/  LDL.LU R17, [R1+0x108] ;  /* 0x0001080001117983 */ /* 0x000f620000300800 */
[----:B------:R-:W-:-:S03]  /*c190*/  IADD3.X R5, R5, UR33, RZ, P4, !PT ;  /* 0x0000002105057c10 */ /* 0x000fc6000a7fe4ff */
[----:B------:R0:W-:Y:S01]  /*c1a0*/  STL [R1+0x43c], R8 ;  /* 0x00043c0801007387 */ /* 0x0001e20000100800 */
[----:B------:R-:W-:Y:S02]  /*c1b0*/  IADD3.X R4, R4, UR33, RZ, P3, !PT ;  /* 0x0000002104047c10 */ /* 0x000fe40009ffe4ff */
[----:B------:R-:W-:Y:S02]  /*c1c0*/  SHF.R.S32.HI R6, RZ, 0x1f, R14 ;  /* 0x0000001fff067819 */ /* 0x000fe4000001140e */
[----:B0-----:R-:W-:Y:S02]  /*c1d0*/  IADD3 R8, P4, R14, UR32, RZ ;  /* 0x000000200e087c10 */ /* 0x001fe4000ff9e0ff */
        /* <DEDUP_REMOVED lines=9> */
[----:B--2---:R-:W-:Y:S02]  /*c270*/  SHF.R.S32.HI R4, RZ, 0x1f, R9 ;  /* 0x0000001fff047819 */ /* 0x004fe40000011409 */
[----:B0-----:R-:W-:Y:S02]  /*c280*/  IADD3 R8, P6, R9, UR32, RZ ;  /* 0x0000002009087c10 */ /* 0x001fe4000ffde0ff */
[----:B------:R-:W2:Y:S01]  /*c290*/  LDL.LU R9, [R1+0xfc] ;  /* 0x0000fc0001097983 */ /* 0x000ea20000300800 */
[----:B------:R-:W-:-:S03]  /*c2a0*/  IADD3.X R2, R2, UR33, RZ, P5, !PT ;  /* 0x0000002102027c10 */ /* 0x000fc6000affe4ff */
[----:B------:R3:W-:Y:S04]  /*c2b0*/  STL [R1+0x5f8], R3 ;  /* 0x0005f80301007387 */ /* 0x0007e80000100800 */
[----:B------:R0:W-:Y:S01]  /*c2c0*/  STL [R1+0x448], R8 ;  /* 0x0004480801007387 */ /* 0x0001e20000100800 */
[----:B------:R-:W-:Y:S02]  /*c2d0*/  IADD3.X R0, R0, UR33, RZ, P2, !PT ;  /* 0x0000002100007c10 */ /* 0x000fe400097fe4ff */
[----:B---3--:R-:W-:Y:S02]  /*c2e0*/  SHF.R.S32.HI R3, RZ, 0x1f, R16 ;  /* 0x0000001fff037819 */ /* 0x008fe40000011410 */
[----:B0-----:R-:W-:Y:S02]  /*c2f0*/  IADD3 R8, P5, R16, UR32, RZ ;  /* 0x0000002010087c10 */ /* 0x001fe4000ffbe0ff */
[----:B------:R-:W3:Y:S04]  /*c300*/  LDL.LU R16, [R1+0xf8] ;  /* 0x0000f80001107983 */ /* 0x000ee80000300800 */
[----:B------:R-:W-:Y:S04]  /*c310*/  STL [R1+0x5fc], R2 ;  /* 0x0005fc0201007387 */ /* 0x000fe80000100800 */
[----:B------:R4:W-:Y:S01]  /*c320*/  STL [R1+0x44c], R8 ;  /* 0x00044c0801007387 */ /* 0x0009e20000100800 */
[----:B------:R-:W-:-:S02]  /*c330*/  IADD3.X R7, R7, UR33, RZ, P1, !PT ;  /* 0x0000002107077c10 */ /* 0x000fc40008ffe4ff */
[----:B----4-:R-:W-:Y:S02]  /*c340*/  IADD3 R8, P2, R18, UR32, RZ ;  /* 0x0000002012087c10 */ /* 0x010fe4000ff5e0ff */
[----:B------:R-:W-:Y:S02]  /*c350*/  SHF.R.S32.HI R2, RZ, 0x1f, R18 ;  /* 0x0000001fff027819 */ /* 0x000fe40000011412 */
        /* <DEDUP_REMOVED lines=13> */
[----:B------:R-:W-:Y:S04]  /*c430*/  STL [R1+0x608], R6 ;  /* 0x0006080601007387 */ /* 0x000fe80000100800 */
[----:B------:R0:W-:Y:S04]  /*c440*/  STL [R1+0x458], R8 ;  /* 0x0004580801007387 */ /* 0x0001e80000100800 */
[----:B------:R-:W-:Y:S01]  /*c450*/  STL [R1+0x60c], R10 ;  /* 0x00060c0a01007387 */ /* 0x000fe20000100800 */
[----:B0-----:R-:W-:-:S02]  /*c460*/  IADD3 R8, P3, R15, UR32, RZ ;  /* 0x000000200f087c10 */ /* 0x001fc4000ff7e0ff */
[----:B------:R-:W-:-:S03]  /*c470*/  SHF.R.S32.HI R6, RZ, 0x1f, R15 ;  /* 0x0000001fff067819 */ /* 0x000fc6000001140f */
[----:B------:R0:W-:Y:S01]  /*c480*/  STL [R1+0x45c], R8 ;  /* 0x00045c0801007387 */ /* 0x0001e20000100800 */
[----:B------:R-:W-:-:S03]  /*c490*/  IADD3.X R4, R4, UR33, RZ, P6, !PT ;  /* 0x0000002104047c10 */ /* 0x000fc6000b7fe4ff */
[----:B------:R-:W5:Y:S01]  /*c4a0*/  LDL.LU R15, [R1+0x12c] ;  /* 0x00012c00010f7983 */ /* 0x000f620000300800 */
[----:B0-----:R-:W-:-:S03]  /*c4b0*/  IADD3 R8, P6, R17, UR32, RZ ;  /* 0x0000002011087c10 */ /* 0x001fc6000ffde0ff */
[----:B------:R-:W-:Y:S01]  /*c4c0*/  STL [R1+0x610], R4 ;  /* 0x0006100401007387 */ /* 0x000fe20000100800 */
[----:B------:R-:W-:-:S03]  /*c4d0*/  SHF.R.S32.HI R5, RZ, 0x1f, R17 ;  /* 0x0000001fff057819 */ /* 0x000fc60000011411 */
[----:B------:R0:W-:Y:S04]  /*c4e0*/  STL [R1+0x62c], R8 ;  /* 0x00062c0801007387 */ /* 0x0001e80000100800 */
[----:B------:R-:W5:Y:S01]  /*c4f0*/  LDL.LU R17, [R1+0x130] ;  /* 0x0001300001117983 */ /* 0x000f620000300800 */
[----:B------:R-:W-:Y:S02]  /*c500*/  IADD3.X R3, R3, UR33, RZ, P5, !PT ;  /* 0x0000002103037c10 */ /* 0x000fe4000affe4ff */
[----:B------:R-:W-:-:S03]  /*c510*/  IADD3.X R2, R2, UR33, RZ, P2, !PT ;  /* 0x0000002102027c10 */ /* 0x000fc600097fe4ff */
[----:B------:R1:W-:Y:S01]  /*c520*/  STL [R1+0x614], R3 ;  /* 0x0006140301007387 */ /* 0x0003e20000100800 */
[----:B0-----:R-:W-:-:S05]  /*c530*/  IADD3 R8, P5, R14, UR32, RZ ;  /* 0x000000200e087c10 */ /* 0x001fca000ffbe0ff */
[----:B------:R0:W-:Y:S01]  /*c540*/  STL [R1+0x634], R8 ;  /* 0x0006340801007387 */ /* 0x0001e20000100800 */
[----:B-1----:R-:W-:Y:S02]  /*c550*/  SHF.R.S32.HI R3, RZ, 0x1f, R23 ;  /* 0x0000001fff037819 */ /* 0x002fe40000011417 */
[----:B0-----:R-:W-:Y:S02]  /*c560*/  IADD3 R8, P2, R23, UR32, RZ ;  /* 0x0000002017087c10 */ /* 0x001fe4000ff5e0ff */
        /* <DEDUP_REMOVED lines=12> */
[----:B---3--:R-:W-:-:S05]  /*c630*/  IADD3 R8, P4, R16, UR32, RZ ;  /* 0x0000002010087c10 */ /* 0x008fca000ff9e0ff */
[----:B------:R0:W-:Y:S04]  /*c640*/  STL [R1+0x64c], R8 ;  /* 0x00064c0801007387 */ /* 0x0001e80000100800 */
[----:B0-----:R-:W3:Y:S04]  /*c650*/  LDL.LU R8, [R1+0xb0] ;  /* 0x0000b00001087983 */ /* 0x001ee80000300800 */
[----:B------:R-:W-:Y:S01]  /*c660*/  STL [R1+0x624], R6 ;  /* 0x0006240601007387 */ /* 0x000fe20000100800 */
[----:B----4-:R-:W-:-:S03]  /*c670*/  IADD3 R12, P3, R18, UR32, RZ ;  /* 0x00000020120c7c10 */ /* 0x010fc6000ff7e0ff */
[----:B------:R-:W4:Y:S01]  /*c680*/  LDL.LU R10, [R1+0xac] ;  /* 0x0000ac00010a7983 */ /* 0x000f220000300800 */
[----:B------:R-:W-:-:S03]  /*c690*/  IADD3.X R5, R5, UR33, RZ, P6, !PT ;  /* 0x0000002105057c10 */ /* 0x000fc6000b7fe4ff */
[----:B------:R0:W-:Y:S01]  /*c6a0*/  STL [R1+0x654], R12 ;  /* 0x0006540c01007387 */ /* 0x0001e20000100800 */
[----:B------:R-:W-:-:S04]  /*c6b0*/  SHF.R.S32.HI R4, RZ, 0x1f, R14 ;  /* 0x0000001fff047819 */ /* 0x000fc8000001140e */
[----:B------:R-:W-:Y:S01]  /*c6c0*/  IADD3.X R4, R4, UR33, RZ, P5, !PT ;  /* 0x0000002104047c10 */ /* 0x000fe2000affe4ff */
[----:B0-----:R-:W4:Y:S01]  /*c6d0*/  LDL.LU R12, [R1+0xa4] ;  /* 0x0000a400010c7983 */ /* 0x001f220000300800 */
[----:B-----5:R-:W-:Y:S02]  /*c6e0*/  SHF.R.S32.HI R6, RZ, 0x1f, R11 ;  /* 0x0000001fff067819 */ /* 0x020fe4000001140b */
[----:B------:R-:W-:Y:S01]  /*c6f0*/  IADD3 R11, P6, R11, UR32, RZ ;  /* 0x000000200b0b7c10 */ /* 0x000fe2000ffde0ff */
[----:B------:R-:W-:Y:S04]  /*c700*/  STL [R1+0x628], R5 ;  /* 0x0006280501007387 */ /* 0x000fe80000100800 */
[----:B------:R0:W-:Y:S04]  /*c710*/  STL [R1+0x65c], R11 ;  /* 0x00065c0b01007387 */ /* 0x0001e80000100800 */
[----:B------:R-:W5:Y:S01]  /*c720*/  LDL.LU R14, [R1+0x9c] ;  /* 0x00009c00010e7983 */ /* 0x000f620000300800 */
[----:B------:R-:W-:-:S03]  /*c730*/  SHF.R.S32.HI R0, RZ, 0x1f, R16 ;  /* 0x0000001fff007819 */ /* 0x000fc60000011410 */
[----:B------:R-:W-:Y:S01]  /*c740*/  STL [R1+0x630], R4 ;  /* 0x0006300401007387 */ /* 0x000fe20000100800 */
[----:B------:R-:W-:-:S03]  /*c750*/  IADD3.X R3, R3, UR33, RZ, P2, !PT ;  /* 0x0000002103037c10 */ /* 0x000fc600097fe4ff */
[----:B------:R-:W5:Y:S01]  /*c760*/  LDL.LU R16, [R1+0x94] ;  /* 0x0000940001107983 */ /* 0x000f620000300800 */
[----:B0-----:R-:W-:Y:S02]  /*c770*/  IADD3 R11, P5, R13, UR32, RZ ;  /* 0x000000200d0b7c10 */ /* 0x001fe4000ffbe0ff */
[----:B------:R-:W-:-:S03]  /*c780*/  SHF.R.S32.HI R7, RZ, 0x1f, R18 ;  /* 0x0000001fff077819 */ /* 0x000fc60000011412 */
[----:B------:R0:W-:Y:S01]  /*c790*/  STL [R1+0x664], R11 ;  /* 0x0006640b01007387 */ /* 0x0001e20000100800 */
[----:B------:R-:W-:-:S03]  /*c7a0*/  SHF.R.S32.HI R5, RZ, 0x1f, R13 ;  /* 0x0000001fff057819 */ /* 0x000fc6000001140d */
[----:B------:R-:W5:Y:S01]  /*c7b0*/  LDL.LU R18, [R1+0x90] ;  /* 0x0000900001127983 */ /* 0x000f620000300800 */
[----:B------:R-:W-:-:S03]  /*c7c0*/  IADD3.X R13, R2, UR33, RZ, P1, !PT ;  /* 0x00000021020d7c10 */ /* 0x000fc60008ffe4ff */
[----:B------:R-:W-:Y:S01]  /*c7d0*/  STL [R1+0x638], R3 ;  /* 0x0006380301007387 */ /* 0x000fe20000100800 */
[----:B0-----:R-:W-:-:S05]  /*c7e0*/  IADD3 R11, P2, R15, UR32, RZ ;  /* 0x000000200f0b7c10 */ /* 0x001fca000ff5e0ff */
[----:B------:R0:W-:Y:S01]  /*c7f0*/  STL [R1+0x66c], R11 ;  /* 0x00066c0b01007387 */ /* 0x0001e20000100800 */
[----:B------:R-:W-:-:S03]  /*c800*/  SHF.R.S32.HI R4, RZ, 0x1f, R15 ;  /* 0x0000001fff047819 */ /* 0x000fc6000001140f */
[----:B0-----:R-:W5:Y:S01]  /*c810*/  LDL.LU R11, [R1+0x88] ;  /* 0x00008800010b7983 */ /* 0x001f620000300800 */
[----:B------:R-:W-:-:S03]  /*c820*/  IADD3 R2, P1, R17, UR32, RZ ;  /* 0x0000002011027c10 */ /* 0x000fc6000ff3e0ff */
[----:B------:R0:W-:Y:S01]  /*c830*/  STL [R1+0x640], R13 ;  /* 0x0006400d01007387 */ /* 0x0001e20000100800 */
[----:B------:R-:W-:-:S03]  /*c840*/  SHF.R.S32.HI R3, RZ, 0x1f, R17 ;  /* 0x0000001fff037819 */ /* 0x000fc60000011411 */
[----:B0-----:R-:W5:Y:S04]  /*c850*/  LDL.LU R13, [R1+0x84] ;  /* 0x00008400010d7983 */ /* 0x001f680000300800 */
[----:B------:R-:W5:Y:S04]  /*c860*/  LDL.LU R15, [R1+0x7c] ;  /* 0x00007c00010f7983 */ /* 0x000f680000300800 */
[----:B------:R0:W-:Y:S04]  /*c870*/  STL [R1+0x674], R2 ;  /* 0x0006740201007387 */ /* 0x0001e80000100800 */
[----:B------:R-:W5:Y:S01]  /*c880*/  LDL.LU R17, [R1+0x78] ;  /* 0x0000780001117983 */ /* 0x000f620000300800 */
[----:B------:R-:W-:-:S05]  /*c890*/  IADD3.X R0, R0, UR33, RZ, P4, !PT ;  /* 0x0000002100007c10 */ /* 0x000fca000a7fe4ff */
[----:B------:R2:W-:Y:S01]  /*c8a0*/  STL [R1+0x648], R0 ;  /* 0x0006480001007387 */ /* 0x0005e20000100800 */
[----:B0-----:R-:W-:Y:S02]  /*c8b0*/  SHF.R.S32.HI R2, RZ, 0x1f, R23 ;  /* 0x0000001fff027819 */ /* 0x001fe40000011417 */
[----:B------:R-:W-:Y:S02]  /*c8c0*/  IADD3 R19, P4, R23, UR32, RZ ;  /* 0x0000002017137c10 */ /* 0x000fe4000ff9e0ff */
        /* <DEDUP_REMOVED lines=8> */
[----:B------:R0:W-:Y:S04]  /*c950*/  STL [R1+0x684], R19 ;  /* 0x0006841301007387 */ /* 0x0001e80000100800 */
[----:B------:R-:W-:Y:S01]  /*c960*/  STL [R1+0x658], R20 ;  /* 0x0006581401007387 */ /* 0x000fe20000100800 */
[----:B---3--:R-:W-:Y:S02]  /*c970*/  SHF.R.S32.HI R7, RZ, 0x1f, R8 ;  /* 0x0000001fff077819 */ /* 0x008fe40000011408 */
[----:B0-----:R-:W-:-:S02]  /*c980*/  IADD3 R19, P6, R8, UR32, RZ ;  /* 0x0000002008137c10 */ /* 0x001fc4000ffde0ff */
[----:B------:R-:W-:-:S03]  /*c990*/  IADD3.X R8, R5, UR33, RZ, P5, !PT ;  /* 0x0000002105087c10 */ /* 0x000fc6000affe4ff */
[----:B------:R-:W-:Y:S01]  /*c9a0*/  STL [R1+0x68c], R19 ;  /* 0x00068c1301007387 */ /* 0x000fe20000100800 */
[----:B----4-:R-:W-:Y:S02]  /*c9b0*/  SHF.R.S32.HI R6, RZ, 0x1f, R10 ;  /* 0x0000001fff067819 */ /* 0x010fe4000001140a */
[----:B------:R-:W-:Y:S01]  /*c9c0*/  IADD3 R10, P5, R10, UR32, RZ ;  /* 0x000000200a0a7c10 */ /* 0x000fe2000ffbe0ff */
[----:B------:R0:W-:Y:S04]  /*c9d0*/  STL [R1+0x660], R8 ;  /* 0x0006600801007387 */ /* 0x0001e80000100800 */
[----:B------:R1:W-:Y:S01]  /*c9e0*/  STL [R1+0x694], R10 ;  /* 0x0006940a01007387 */ /* 0x0003e20000100800 */
[----:B0-----:R-:W-:Y:S02]  /*c9f0*/  IADD3.X R8, R4, UR33, RZ, P2, !PT ;  /* 0x0000002104087c10 */ /* 0x001fe400097fe4ff */
[----:B-1----:R-:W-:-:S03]  /*ca00*/  IADD3 R10, P2, R12, UR32, RZ ;  /* 0x000000200c0a7c10 */ /* 0x002fc6000ff5e0ff */
[----:B------:R0:W-:Y:S04]  /*ca10*/  STL [R1+0x668], R8 ;  /* 0x0006680801007387 */ /* 0x0001e80000100800 */
[----:B------:R5:W-:Y:S01]  /*ca20*/  STL [R1+0x69c], R10 ;  /* 0x00069c0a01007387 */ /* 0x000be20000100800 */
[----:B0-----:R-:W-:Y:S02]  /*ca30*/  IADD3.X R8, R3, UR33, RZ, P1, !PT ;  /* 0x0000002103087c10 */ /* 0x001fe40008ffe4ff */
[----:B-----5:R-:W-:-:S03]  /*ca40*/  IADD3 R10, P1, R14, UR32, RZ ;  /* 0x000000200e0a7c10 */ /* 0x020fc6000ff3e0ff */
[----:B------:R0:W-:Y:S04]  /*ca50*/  STL [R1+0x670], R8 ;  /* 0x0006700801007387 */ /* 0x0001e80000100800 */
[----:B------:R1:W-:Y:S01]  /*ca60*/  STL [R1+0x6a4], R10 ;  /* 0x0006a40a01007387 */ /* 0x0003e20000100800 */
[----:B0-----:R-:W-:Y:S02]  /*ca70*/  IADD3.X R8, R2, UR33, RZ, P4, !PT ;  /* 0x0000002102087c10 */ /* 0x001fe4000a7fe4ff */
[----:B-1----:R-:W-:-:S03]  /*ca80*/  IADD3 R10, P4, R16, UR32, RZ ;  /* 0x00000020100a7c10 */ /* 0x002fc6000ff9e0ff */
[----:B------:R0:W-:Y:S01]  /*ca90*/  STL [R1+0x678], R8 ;  /* 0x0006780801007387 */ /* 0x0001e20000100800 */
[----:B------:R-:W-:-:S03]  /*caa0*/  IADD3.X R7, R7, UR33, RZ, P6, !PT ;  /* 0x0000002107077c10 */ /* 0x000fc6000b7fe4ff */
[----:B------:R-:W-:Y:S01]  /*cab0*/  STL [R1+0x6ac], R10 ;  /* 0x0006ac0a01007387 */ /* 0x000fe20000100800 */
[----:B0-----:R-:W-:Y:S02]  /*cac0*/  IADD3.X R8, R0, UR33, RZ, P3, !PT ;  /* 0x0000002100087c10 */ /* 0x001fe40009ffe4ff */
[----:B------:R-:W-:-:S03]  /*cad0*/  IADD3 R0, P3, R18, UR32, RZ ;  /* 0x0000002012007c10 */ /* 0x000fc6000ff7e0ff */
[----:B------:R-:W-:Y:S01]  /*cae0*/  STL [R1+0x680], R8 ;  /* 0x0006800801007387 */ /* 0x000fe20000100800 */
[----:B------:R-:W-:-:S03]  /*caf0*/  SHF.R.S32.HI R5, RZ, 0x1f, R12 ;  /* 0x0000001fff057819 */ /* 0x000fc6000001140c */
[----:B------:R0:W-:Y:S01]  /*cb00*/  STL [R1+0x6b4], R0 ;  /* 0x0006b40001007387 */ /* 0x0001e20000100800 */
[----:B------:R-:W-:-:S03]  /*cb10*/  SHF.R.S32.HI R4, RZ, 0x1f, R14 ;  /* 0x0000001fff047819 */ /* 0x000fc6000001140e */
[----:B------:R1:W-:Y:S01]  /*cb20*/  STL [R1+0x688], R7 ;  /* 0x0006880701007387 */ /* 0x0003e20000100800 */
[----:B0-----:R-:W-:Y:S02]  /*cb30*/  IADD3.X R0, R6, UR33, RZ, P5, !PT ;  /* 0x0000002106007c10 */ /* 0x001fe4000affe4ff */
[----:B------:R-:W-:Y:S02]  /*cb40*/  IADD3 R8, P6, R11, UR32, RZ ;  /* 0x000000200b087c10 */ /* 0x000fe4000ffde0ff */
[----:B------:R-:W-:-:S03]  /*cb50*/  IADD3.X R6, R5, UR33, RZ, P2, !PT ;  /* 0x0000002105067c10 */ /* 0x000fc600097fe4ff */
[----:B------:R-:W-:Y:S01]  /*cb60*/  STL [R1+0x6bc], R8 ;  /* 0x0006bc0801007387 */ /* 0x000fe20000100800 */
[----:B------:R-:W-:-:S03]  /*cb70*/  IADD3.X R5, R4, UR33, RZ, P1, !PT ;  /* 0x0000002104057c10 */ /* 0x000fc60008ffe4ff */
[----:B------:R0:W-:Y:S01]  /*cb80*/  STL [R1+0x690], R0 ;  /* 0x0006900001007387 */ /* 0x0001e20000100800 */
[----:B-1----:R-:W-:Y:S02]  /*cb90*/  IADD3 R7, P5, R13, UR32, RZ ;  /* 0x000000200d077c10 */ /* 0x002fe4000ffbe0ff */
[----:B0-----:R-:W-:-:S03]  /*cba0*/  IADD3 R0, P2, R15, UR32, RZ ;  /* 0x000000200f007c10 */ /* 0x001fc6000ff5e0ff */
[----:B------:R-:W-:Y:S04]  /*cbb0*/  STL [R1+0x6c4], R7 ;  /* 0x0006c40701007387 */ /* 0x000fe80000100800 */
[----:B------:R-:W-:Y:S01]  /*cbc0*/  STL [R1+0x698], R6 ;  /* 0x0006980601007387 */ /* 0x000fe20000100800 */
[----:B------:R-:W-:-:S03]  /*cbd0*/  IADD3 R4, P1, R17, UR32, RZ ;  /* 0x0000002011047c10 */ /* 0x000fc6000ff3e0ff */
[----:B------:R-:W-:Y:S04]  /*cbe0*/  STL [R1+0x6cc], R0 ;  /* 0x0006cc0001007387 */ /* 0x000fe80000100800 */
[----:B------:R-:W-:Y:S04]  /*cbf0*/  STL [R1+0x6a0], R5 ;  /* 0x0006a00501007387 */ /* 0x000fe80000100800 */
[----:B------:R0:W-:Y:S01]  /*cc00*/  STL [R1+0x6d4], R4 ;  /* 0x0006d40401007387 */ /* 0x0001e20000100800 */
[----:B------:R-:W-:Y:S02]  /*cc10*/  SHF.R.S32.HI R3, RZ, 0x1f, R16 ;  /* 0x0000001fff037819 */ /* 0x000fe40000011410 */
[----:B0-----:R-:W-:-:S02]  /*cc20*/  SHF.R.S32.HI R4, RZ, 0x1f, R17 ;  /* 0x0000001fff047819 */ /* 0x001fc40000011411 */
[----:B------:R-:W0:Y:S01]  /*cc30*/  S2R R17, SR_TID.X ;  /* 0x0000000000117919 */ /* 0x000e220000002100 */
[----:B------:R-:W-:Y:S02]  /*cc40*/  IADD3.X R0, R3, UR33, RZ, P4, !PT ;  /* 0x0000002103007c10 */ /* 0x000fe4000a7fe4ff */
[----:B------:R-:W-:Y:S02]  /*cc50*/  IADD3 R3, P4, R23, UR32, RZ ;  /* 0x0000002017037c10 */ /* 0x000fe4000ff9e0ff */
[----:B------:R-:W-:Y:S02]  /*cc60*/  SHF.R.S32.HI R5, RZ, 0x1f, R23 ;  /* 0x0000001fff057819 */ /* 0x000fe40000011417 */
[----:B------:R-:W1:Y:S01]  /*cc70*/  S2R R23, SR_TID.X ;  /* 0x0000000000177919 */ /* 0x000e620000002100 */
[----:B------:R-:W-:Y:S01]  /*cc80*/  SHF.R.S32.HI R2, RZ, 0x1f, R18 ;  /* 0x0000001fff027819 */ /* 0x000fe20000011412 */
[----:B------:R3:W-:Y:S03]  /*cc90*/  STL [R1+0x6a8], R0 ;  /* 0x0006a80001007387 */ /* 0x0007e60000100800 */
[----:B------:R-:W-:Y:S01]  /*cca0*/  IADD3.X R2, R2, UR33, RZ, P3, !PT ;  /* 0x0000002102027c10 */ /* 0x000fe20009ffe4ff */
[----:B------:R4:W-:Y:S01]  /*ccb0*/  STL [R1+0x6dc], R3 ;  /* 0x0006dc0301007387 */ /* 0x0009e20000100800 */
[----:B---3--:R-:W-:-:S03]  /*ccc0*/  IADD3 R0, P3, R24, UR32, RZ ;  /* 0x0000002018007c10 */ /* 0x008fc6000ff7e0ff */
[----:B------:R3:W-:Y:S01]  /*ccd0*/  STL [R1+0x6b0], R2 ;  /* 0x0006b00201007387 */ /* 0x0007e20000100800 */
[----:B------:R-:W-:Y:S01]  /*cce0*/  SHF.R.S32.HI R6, RZ, 0x1f, R24 ;  /* 0x0000001fff067819 */ /* 0x000fe20000011418 */
[----:B------:R-:W-:Y:S02]  /*ccf0*/  ULDC UR32, c[0x0][0x238] ;  /* 0x00008e0000207ab9 */ /* 0x000fe40000000800 */
[----:B------:R5:W-:Y:S01]  /*cd00*/  STL [R1+0x6e4], R0 ;  /* 0x0006e40001007387 */ /* 0x000be20000100800 */
[----:B----4-:R-:W-:Y:S02]  /*cd10*/  SHF.R.S32.HI R3, RZ, 0x1f, R15 ;  /* 0x0000001fff037819 */ /* 0x010fe4000001140f */
[----:B---3--:R-:W-:Y:S02]  /*cd20*/  SHF.R.S32.HI R2, RZ, 0x1f, R13 ;  /* 0x0000001fff027819 */ /* 0x008fe4000001140d */
[----:B-----5:R-:W-:-:S04]  /*cd30*/  SHF.R.S32.HI R0, RZ, 0x1f, R11 ;  /* 0x0000001fff007819 */ /* 0x020fc8000001140b */
[----:B------:R-:W-:Y:S02]  /*cd40*/  IADD3.X R0, R0, UR33, RZ, P6, !PT ;  /* 0x0000002100007c10 */ /* 0x000fe4000b7fe4ff */
[----:B------:R-:W-:Y:S02]  /*cd50*/  IADD3.X R2, R2, UR33, RZ, P5, !PT ;  /* 0x0000002102027c10 */ /* 0x000fe4000affe4ff */
[----:B------:R-:W-:Y:S01]  /*cd60*/  IADD3.X R3, R3, UR33, RZ, P2, !PT ;  /* 0x0000002103037c10 */ /* 0x000fe200097fe4ff */
[----:B------:R3:W-:Y:S01]  /*cd70*/  STL [R1+0x6b8], R0 ;  /* 0x0006b80001007387 */ /* 0x0007e20000100800 */
[----:B0-----:R-:W-:-:S03]  /*cd80*/  SHF.R.U32.HI R17, RZ, 0x5, R17 ;  /* 0x00000005ff117819 */ /* 0x001fc60000011611 */
[----:B------:R0:W-:Y:S01]  /*cd90*/  STL [R1+0x6c0], R2 ;  /* 0x0006c00201007387 */ /* 0x0001e20000100800 */
[----:B------:R-:W-:Y:S02]  /*cda0*/  SGXT.U32 R17, R17, 0x2 ;  /* 0x000000021111781a */ /* 0x000fe40000000000 */
[----:B---3--:R-:W-:Y:S01]  /*cdb0*/  IADD3.X R0, R4, UR33, RZ, P1, !PT ;  /* 0x0000002104007c10 */ /* 0x008fe20008ffe4ff */
[----:B------:R-:W-:Y:S01]  /*cdc0*/  STL [R1+0x6c8], R3 ;  /* 0x0006c80301007387 */ /* 0x000fe20000100800 */
[----:B0-----:R-:W-:-:S03]  /*cdd0*/  IADD3.X R2, R5, UR33, RZ, P4, !PT ;  /* 0x0000002105027c10 */ /* 0x001fc6000a7fe4ff */
[----:B------:R0:W-:Y:S01]  /*cde0*/  STL [R1+0x6d0], R0 ;  /* 0x0006d00001007387 */ /* 0x0001e20000100800 */
[----:B------:R-:W-:Y:S02]  /*cdf0*/  LOP3.LUT R15, R17, 0x74, RZ, 0xfc, !PT ;  /* 0x00000074110f7812 */ /* 0x000fe400078efcff */
[--C-:B-1----:R-:W-:Y:S01]  /*ce00*/  SHF.R.U32.HI R17, RZ, 0x5, R23.reuse ;  /* 0x00000005ff117819 */ /* 0x102fe20000011617 */
[----:B------:R-:W-:Y:S01]  /*ce10*/  STL [R1+0x6d8], R2 ;  /* 0x0006d80201007387 */ /* 0x000fe20000100800 */
[----:B0-----:R-:W-:Y:S01]  /*ce20*/  IADD3.X R0, R6, UR33, RZ, P3, !PT ;  /* 0x0000002106007c10 */ /* 0x001fe20009ffe4ff */
[----:B------:R-:W-:Y:S01]  /*ce30*/  USHF.R.S32.HI UR35, URZ, 0x1f, UR10 ;  /* 0x0000001f3f237899 */ /* 0x000fe2000801140a */
[----:B------:R-:W-:Y:S01]  /*ce40*/  SGXT.U32 R17, R17, 0x2 ;  /* 0x000000021111781a */ /* 0x000fe20000000000 */
[----:B------:R-:W-:Y:S02]  /*ce50*/  ULDC UR33, c[0x0][0x238] ;  /* 0x00008e0000217ab9 */ /* 0x000fe40000000800 */
[----:B------:R0:W-:Y:S01]  /*ce60*/  STL [R1+0x6e0], R0 ;  /* 0x0006e00001007387 */ /* 0x0001e20000100800 */
[----:B------:R-:W-:-:S04]  /*ce70*/  SHF.R.U32.HI R23, RZ, 0x5, R23 ;  /* 0x00000005ff177819 */ /* 0x000fc80000011617 */
[----:B------:R-:W-:Y:S01]  /*ce80*/  SGXT.U32 R23, R23, 0x2 ;  /* 0x000000021717781a */ /* 0x000fe20000000000 */
[----:B------:R-:W-:-:S03]  /*ce90*/  ULEA.HI UR35, UR35, UR10, URZ, 0x7 ;  /* 0x0000000a23237291 */ /* 0x000fc6000f8f383f */
[----:B------:R-:W-:Y:S01]  /*cea0*/  LOP3.LUT R23, R23, 0x6c, RZ, 0xfc, !PT ;  /* 0x0000006c17177812 */ /* 0x000fe200078efcff */
[----:B------:R-:W-:Y:S01]  /*ceb0*/  ULDC UR10, c[0x0][0x238] ;  /* 0x00008e00000a7ab9 */ /* 0x000fe20000000800 */
[----:B--2---:R-:W-:-:S04]  /*cec0*/  SHF.R.S32.HI R7, RZ, 0x1f, R9 ;  /* 0x0000001fff077819 */ /* 0x004fc80000011409 */
[----:B0-----:R-:W-:Y:S01]  /*ced0*/  IADD3.X R0, R7, UR34, RZ, P0, !PT ;  /* 0x0000002207007c10 */ /* 0x001fe200087fe4ff */
[----:B------:R-:W-:-:S04]  /*cee0*/  ULDC UR34, c[0x0][0x238] ;  /* 0x00008e0000227ab9 */ /* 0x000fc80000000800 */
[----:B------:R0:W-:Y:S02]  /*cef0*/  STL [R1+0x6e8], R0 ;  /* 0x0006e80001007387 */ /* 0x0001e40000100800 */
[----:B0-----:R-:W-:Y:S01]  /*cf00*/  IMAD R0, R15, UR32, RZ ;  /* 0x000000200f007c24 */ /* 0x001fe2000f8e02ff */
[----:B------:R-:W-:Y:S01]  /*cf10*/  LOP3.LUT R15, R17, 0x70, RZ, 0xfc, !PT ;  /* 0x00000070110f7812 */ /* 0x000fe200078efcff */
[----:B------:R-:W-:Y:S01]  /*cf20*/  ULDC UR32, c[0x0][0x238] ;  /* 0x00008e0000207ab9 */ /* 0x000fe20000000800 */
[----:B------:R-:W0:Y:S03]  /*cf30*/  S2R R17, SR_TID.X ;  /* 0x0000000000117919 */ /* 0x000e260000002100 */
[----:B------:R-:W-:Y:S01]  /*cf40*/  IMAD R0, R15, UR10, RZ ;  /* 0x0000000a0f007c24 */ /* 0x000fe2000f8e02ff */
[----:B------:R-:W-:Y:S01]  /*cf50*/  ULDC UR10, c[0x0][0x238] ;  /* 0x00008e00000a7ab9 */ /* 0x000fe20000000800 */
[----:B------:R-:W-:Y:S01]  /*cf60*/  IMAD R0, R23, UR34, RZ ;  /* 0x0000002217007c24 */ /* 0x000fe2000f8e02ff */
[----:B------:R-:W-:Y:S01]  /*cf70*/  ULDC UR34, c[0x0][0x238] ;  /* 0x00008e0000227ab9 */ /* 0x000fe20000000800 */
[----:B------:R-:W1:Y:S01]  /*cf80*/  S2R R23, SR_TID.X ;  /* 0x0000000000177919 */ /* 0x000e620000002100 */
[----:B0-----:R-:W-:-:S04]  /*cf90*/  SHF.R.U32.HI R15, RZ, 0x5, R17 ;  /* 0x00000005ff0f7819 */ /* 0x001fc80000011611 */
[----:B------:R-:W-:Y:S02]  /*cfa0*/  SGXT.U32 R15, R15, 0x2 ;  /* 0x000000020f0f781a */ /* 0x000fe40000000000 */
[----:B------:R-:W-:Y:S02]  /*cfb0*/  SHF.R.U32.HI R17, RZ, 0x5, R17 ;  /* 0x00000005ff117819 */ /* 0x000fe40000011611 */
[C---:B------:R-:W-:Y:S02]  /*cfc0*/  LOP3.LUT R13, R15.reuse, 0x68, RZ, 0xfc, !PT ;  /* 0x000000680f0d7812 */ /* 0x040fe400078efcff */
[----:B------:R-:W-:Y:S02]  /*cfd0*/  LOP3.LUT R15, R15, 0x64, RZ, 0xfc, !PT ;  /* 0x000000640f0f7812 */ /* 0x000fe400078efcff */
[----:B------:R-:W-:-:S03]  /*cfe0*/  SGXT.U32 R17, R17, 0x2 ;  /* 0x000000021111781a */ /* 0x000fc60000000000 */
[----:B------:R-:W-:Y:S01]  /*cff0*/  IMAD R0, R15, UR32, RZ ;  /* 0x000000200f007c24 */ /* 0x000fe2000f8e02ff */
[----:B------:R-:W-:Y:S01]  /*d000*/  LOP3.LUT R15, R17, 0x60, RZ, 0xfc, !PT ;  /* 0x00000060110f7812 */ /* 0x000fe200078efcff */
[----:B------:R-:W-:Y:S01]  /*d010*/  IMAD R2, R13, UR33, RZ ;  /* 0x000000210d027c24 */ /* 0x000fe2000f8e02ff */
[--C-:B-1----:R-:W-:Y:S01]  /*d020*/  SHF.R.U32.HI R17, RZ, 0x5, R23.reuse ;  /* 0x00000005ff117819 */ /* 0x102fe20000011617 */
[----:B------:R-:W-:Y:S01]  /*d030*/  ULDC UR33, c[0x0][0x238] ;  /* 0x00008e0000217ab9 */ /* 0x000fe20000000800 */
[----:B------:R-:W-:Y:S02]  /*d040*/  ULDC UR32, c[0x0][0x238] ;  /* 0x00008e0000207ab9 */ /* 0x000fe40000000800 */
[----:B------:R-:W-:Y:S01]  /*d050*/  SGXT.U32 R17, R17, 0x2 ;  /* 0x000000021111781a */ /* 0x000fe20000000000 */
[----:B------:R-:W-:Y:S01]  /*d060*/  IMAD R0, R15, UR10, RZ ;  /* 0x0000000a0f007c24 */ /* 0x000fe2000f8e02ff */
[----:B------:R-:W-:Y:S01]  /*d070*/  SHF.R.U32.HI R23, RZ, 0x5, R23 ;  /* 0x00000005ff177819 */ /* 0x000fe20000011617 */
[----:B------:R-:W-:Y:S01]  /*d080*/  ULDC UR10, c[0x0][0x238] ;  /* 0x00008e00000a7ab9 */ /* 0x000fe20000000800 */
[----:B------:R-:W-:-:S02]  /*d090*/  LOP3.LUT R15, R17, 0x5c, RZ, 0xfc, !PT ;  /* 0x0000005c110f7812 */ /* 0x000fc400078efcff */
[----:B------:R-:W0:Y:S01]  /*d0a0*/  S2R R17, SR_TID.X ;  /* 0x0000000000117919 */ /* 0x000e220000002100 */
[----:B------:R-:W-:-:S04]  /*d0b0*/  SGXT.U32 R23, R23, 0x2 ;  /* 0x000000021717781a */ /* 0x000fc80000000000 */
[----:B------:R-:W-:Y:S01]  /*d0c0*/  LOP3.LUT R23, R23, 0x58, RZ, 0xfc, !PT ;  /* 0x0000005817177812 */ /* 0x000fe200078efcff */
[----:B------:R-:W-:Y:S01]  /*d0d0*/  IMAD R0, R15, UR34, RZ ;  /* 0x000000220f007c24 */ /* 0x000fe2000f8e02ff */
[----:B------:R-:W-:-:S03]  /*d0e0*/  ULDC UR34, c[0x0][0x238] ;  /* 0x00008e0000227ab9 */ /* 0x000fc60000000800 */
        /* <DEDUP_REMOVED lines=64> */
[----:B------:R-:W-:Y:S01]  /*d4f0*/  ULDC UR33, c[0x0][0x238] ;  /* 0x00008e0000217ab9 */ /* 0x000fe20000000800 */
[----:B------:R-:W-:Y:S01]  /*d500*/  IMAD R0, R17, UR32, RZ ;  /* 0x0000002011007c24 */ /* 0x000fe2000f8e02ff */
[----:B------:R-:W-:Y:S01]  /*d510*/  SGXT.U32 R15, R15, 0x2 ;  /* 0x000000020f0f781a */ /* 0x000fe20000000000 */
[----:B------:R-:W-:Y:S01]  /*d520*/  STL [R1+0x120], RZ ;  /* 0x000120ff01007387 */ /* 0x000fe20000100800 */
[----:B------:R-:W-:Y:S01]  /*d530*/  SHF.R.U32.HI R17, RZ, 0x5, R23 ;  /* 0x00000005ff117819 */ /* 0x000fe20000011617 */
[----:B------:R-:W-:Y:S01]  /*d540*/  ULDC UR32, c[0x0][0x238] ;  /* 0x00008e0000207ab9 */ /* 0x000fe20000000800 */
[----:B------:R-:W-:-:S02]  /*d550*/  LOP3.LUT R23, R15, 0x20, RZ, 0xfc, !PT ;  /* 0x000000200f177812 */ /* 0x000fc400078efcff */
[----:B------:R-:W-:Y:S02]  /*d560*/  SGXT.U32 R17, R17, 0x2 ;  /* 0x000000021111781a */ /* 0x000fe40000000000 */
[----:B------:R-:W-:Y:S01]  /*d570*/  LOP3.LUT R15, R15, 0x1c, RZ, 0xfc, !PT ;  /* 0x0000001c0f0f7812 */ /* 0x000fe200078efcff */
[----:B------:R-:W-:Y:S01]  /*d580*/  IMAD R0, R23, UR10, RZ ;  /* 0x0000000a17007c24 */ /* 0x000fe2000f8e02ff */
[----:B------:R-:W-:Y:S01]  /*d590*/  LOP3.LUT R23, R17, 0x18, RZ, 0xfc, !PT ;  /* 0x0000001811177812 */ /* 0x000fe200078efcff */
[----:B------:R-:W-:Y:S02]  /*d5a0*/  ULDC UR10, c[0x0][0x238] ;  /* 0x00008e00000a7ab9 */ /* 0x000fe40000000800 */
[----:B------:R-:W-:Y:S01]  /*d5b0*/  IMAD R0, R15, UR34, RZ ;  /* 0x000000220f007c24 */ /* 0x000fe2000f8e02ff */
[----:B------:R-:W-:Y:S01]  /*d5c0*/  LOP3.LUT R17, R17, 0x14, RZ, 0xfc, !PT ;  /* 0x0000001411117812 */ /* 0x000fe200078efcff */
[----:B------:R-:W-:Y:S01]  /*d5d0*/  IMAD R0, R23, UR33, RZ ;  /* 0x0000002117007c24 */ /* 0x000fe2000f8e02ff */
[----:B------:R-:W-:Y:S01]  /*d5e0*/  ULDC UR34, c[0x0][0x238] ;  /* 0x00008e0000227ab9 */ /* 0x000fe20000000800 */
[----:B------:R-:W0:Y:S01]  /*d5f0*/  S2R R23, SR_TID.X ;  /* 0x0000000000177919 */ /* 0x000e220000002100 */
[----:B------:R-:W-:Y:S01]  /*d600*/  ULDC UR33, c[0x0][0x238] ;  /* 0x00008e0000217ab9 */ /* 0x000fe20000000800 */
[----:B0-----:R-:W-:-:S05]  /*d610*/  IMAD.SHL.U32 R0, R23, 0x2, RZ ;  /* 0x0000000217007824 */ /* 0x001fca00078e00ff */
        /* <DEDUP_REMOVED lines=32> */
[----:B------:R-:W-:Y:S01]  /*d820*/  SHF.R.U32.HI R23, RZ, 0x5, R23 ;  /* 0x00000005ff177819 */ /* 0x000fe20000011617 */
[----:B------:R-:W-:Y:S01]  /*d830*/  IMAD R2, R17, UR32, RZ ;  /* 0x0000002011027c24 */ /* 0x000fe2000f8e02ff */
[----:B------:R-:W-:-:S02]  /*d840*/  ULDC UR32, c[0x0][0x238] ;  /* 0x00008e0000207ab9 */ /* 0x000fc40000000800 */
[----:B------:R-:W-:-:S04]  /*d850*/  SGXT.U32 R23, R23, 0x2 ;  /* 0x000000021717781a */ /* 0x000fc80000000000 */
[C---:B------:R-:W-:Y:S02]  /*d860*/  LOP3.LUT R13, R23.reuse, 0x10, RZ, 0xfc, !PT ;  /* 0x00000010170d7812 */ /* 0x040fe400078efcff */
[C---:B------:R-:W-:Y:S02]  /*d870*/  LOP3.LUT R15, R23.reuse, 0xc, RZ, 0xfc, !PT ;  /* 0x0000000c170f7812 */ /* 0x040fe400078efcff */
[C---:B------:R-:W-:Y:S02]  /*d880*/  LOP3.LUT R17, R23.reuse, 0x8, RZ, 0xfc, !PT ;  /* 0x0000000817117812 */ /* 0x040fe400078efcff */
[----:B------:R-:W-:Y:S01]  /*d890*/  LOP3.LUT R23, R23, 0x4, RZ, 0xfc, !PT ;  /* 0x0000000417177812 */ /* 0x000fe200078efcff */
[----:B0-----:R-:W-:Y:S02]  /*d8a0*/  IMAD R0, R13, UR10, RZ ;  /* 0x0000000a0d007c24 */ /* 0x001fe4000f8e02ff */
[----:B------:R-:W-:Y:S02]  /*d8b0*/  IMAD R3, R15, UR34, RZ ;  /* 0x000000220f037c24 */ /* 0x000fe4000f8e02ff */
[----:B------:R-:W-:-:S02]  /*d8c0*/  IMAD R2, R17, UR33, RZ ;  /* 0x0000002111027c24 */ /* 0x000fc4000f8e02ff */
[----:B------:R-:W-:Y:S01]  /*d8d0*/  IMAD R0, R23, UR32, RZ ;  /* 0x0000002017007c24 */ /* 0x000fe2000f8e02ff */
[----:B-1----:R-:W-:-:S12]  /*d8e0*/  USHF.R.S32.HI UR35, URZ, 0x7, UR35 ;  /* 0x000000073f237899 */ /* 0x002fd80008011423 */
.L_x_2:
[----:B0-----:R0:W-:Y:S01]  /*d8f0*/  STL [R1+0xd64], R20 ;  /* 0x000d641401007387 */ /* 0x0011e20000100800 */
[----:B------:R-:W-:Y:S01]  /*d900*/  ULDC UR10, c[0x0][0x238] ;  /* 0x00008e00000a7ab9 */ /* 0x000fe20000000800 */
[----:B------:R-:W-:Y:S01]  /*d910*/  ULDC UR32, c[0x0][0x238] ;  /* 0x00008e0000207ab9 */ /* 0x000fe20000000800 */
[----:B------:R-:W1:Y:S01]  /*d920*/  S2R R0, SR_TID.X ;  /* 0x0000000000007919 */ /* 0x000e620000002100 */
[----:B------:R-:W2:Y:S01]  /*d930*/  S2R R2, SR_TID.X ;  /* 0x0000000000027919 */ /* 0x000ea20000002100 */
[----:B------:R-:W3:Y:S01]  /*d940*/  S2R R14, SR_TID.X ;  /* 0x00000000000e7919 */ /* 0x000ee20000002100 */
[----:B------:R-:W4:Y:S01]  /*d950*/  S2R R5, SR_TID.X ;  /* 0x0000000000057919 */ /* 0x000f220000002100 */
[----:B------:R-:W5:Y:S01]  /*d960*/  S2R R12, SR_TID.X ;  /* 0x00000000000c7919 */ /* 0x000f620000002100 */
[----:B------:R-:W-:Y:S01]  /*d970*/  PRMT R6, RZ, 0x7610, R6 ;  /* 0x00007610ff067816 */ /* 0x000fe20000000006 */
[----:B------:R-:W-:Y:S01]  /*d980*/  ULDC UR33, c[0x0][0x238] ;  /* 0x00008e0000217ab9 */ /* 0x000fe20000000800 */
[----:B------:R5:W-:Y:S04]  /*d990*/  STL [R1+0xd60], R21 ;  /* 0x000d601501007387 */ /* 0x000be80000100800 */
[----:B------:R5:W-:Y:S04]  /*d9a0*/  STL [R1+0xd5c], R24 ;  /* 0x000d5c1801007387 */ /* 0x000be80000100800 */
[----:B------:R-:W-:Y:S04]  /*d9b0*/  STL [R1+0xd58], R22 ;  /* 0x000d581601007387 */ /* 0x000fe80000100800 */
[----:B------:R-:W4:Y:S04]  /*d9c0*/  LDL R7, [R1+0xc4] ;  /* 0x0000c40001077983 */ /* 0x000f280000100800 */
[----:B------:R-:W5:Y:S01]  /*d9d0*/  LDL R15, [R1+0xc0] ;  /* 0x0000c000010f7983 */ /* 0x000f620000100800 */
[----:B-1----:R-:W-:-:S02]  /*d9e0*/  SHF.R.U32.HI R3, RZ, 0x5, R0 ;  /* 0x00000005ff037819 */ /* 0x002fc40000011600 */
[----:B--2---:R-:W-:Y:S02]  /*d9f0*/  SHF.R.U32.HI R2, RZ, 0x5, R2 ;  /* 0x00000005ff027819 */ /* 0x004fe40000011602 */
[----:B------:R-:W-:Y:S02]  /*da00*/  SGXT.U32 R3, R3, 0x2 ;  /* 0x000000020303781a */ /* 0x000fe40000000000 */
[----:B------:R-:W-:Y:S02]  /*da10*/  SGXT.U32 R2, R2, 0x2 ;  /* 0x000000020202781a */ /* 0x000fe40000000000 */
[----:B---3--:R-:W-:Y:S02]  /*da20*/  SHF.R.U32.HI R17, RZ, 0x5, R14 ;  /* 0x00000005ff117819 */ /* 0x008fe4000001160e */
[----:B------:R-:W-:Y:S02]  /*da30*/  SHF.R.U32.HI R0, RZ, 0x5, R0 ;  /* 0x00000005ff007819 */ /* 0x000fe40000011600 */
[----:B------:R-:W-:-:S02]  /*da40*/  LOP3.LUT R10, R3, 0x4, RZ, 0xfc, !PT ;  /* 0x00000004030a7812 */ /* 0x000fc400078efcff */
[----:B------:R-:W-:Y:S02]  /*da50*/  LOP3.LUT R2, R2, 0x4, RZ, 0xfc, !PT ;  /* 0x0000000402027812 */ /* 0x000fe400078efcff */
[----:B------:R-:W-:Y:S02]  /*da60*/  LOP3.LUT R3, R3, 0x8, RZ, 0xfc, !PT ;  /* 0x0000000803037812 */ /* 0x000fe400078efcff */
[----:B------:R-:W-:Y:S02]  /*da70*/  SGXT.U32 R17, R17, 0x2 ;  /* 0x000000021111781a */ /* 0x000fe40000000000 */
[----:B------:R-:W-:Y:S01]  /*da80*/  SGXT.U32 R0, R0, 0x2 ;  /* 0x000000020000781a */ /* 0x000fe20000000000 */
[----:B------:R-:W-:Y:S01]  /*da90*/  IMAD R10, R10, UR10, RZ ;  /* 0x0000000a0a0a7c24 */ /* 0x000fe2000f8e02ff */
[----:B------:R-:W-:Y:S01]  /*daa0*/  ISETP.GE.AND P5, PT, R2, UR9, PT ;  /* 0x0000000902007c0c */ /* 0x000fe2000bfa6270 */
[----:B------:R-:W-:Y:S01]  /*dab0*/  IMAD R3, R3, UR32, RZ ;  /* 0x0000002003037c24 */ /* 0x000fe2000f8e02ff */
[----:B------:R-:W-:Y:S01]  /*dac0*/  LOP3.LUT R4, R0, 0x8, RZ, 0xfc, !PT ;  /* 0x0000000800047812 */ /* 0x000fe200078efcff */
[----:B------:R-:W-:Y:S01]  /*dad0*/  ULDC UR32, c[0x0][0x238] ;  /* 0x00008e0000207ab9 */ /* 0x000fe20000000800 */
[----:B------:R-:W-:-:S02]  /*dae0*/  LOP3.LUT R2, R17, 0x6c, RZ, 0xfc, !PT ;  /* 0x0000006c11027812 */ /* 0x000fc400078efcff */
[----:B0-----:R-:W-:Y:S01]  /*daf0*/  PRMT R20, RZ, 0x7610, R20 ;  /* 0x00007610ff147816 */ /* 0x001fe20000000014 */
[----:B------:R-:W-:Y:S01]  /*db00*/  STL [R1+0xd54], R23 ;  /* 0x000d541701007387 */ /* 0x000fe20000100800 */
[----:B------:R-:W-:Y:S01]  /*db10*/  ISETP.GE.AND P2, PT, R4, UR9, PT ;  /* 0x0000000904007c0c */ /* 0x000fe2000bf46270 */
[----:B------:R-:W-:Y:S01]  /*db20*/  ULDC UR10, c[0x0][0x238] ;  /* 0x00008e00000a7ab9 */ /* 0x000fe20000000800 */
[----:B------:R-:W-:Y:S02]  /*db30*/  ISETP.GE.AND P1, PT, R2, UR9, PT ;  /* 0x0000000902007c0c */ /* 0x000fe4000bf26270 */
[-C--:B----4-:R-:W-:Y:S02]  /*db40*/  IADD3 R4, P4, R10, R7.reuse, RZ ;  /* 0x000000070a047210 */ /* 0x090fe40007f9e0ff */
[----:B------:R-:W-:Y:S02]  /*db50*/  IADD3 R2, P3, R3, R7, RZ ;  /* 0x0000000703027210 */ /* 0x000fe40007f7e0ff */
[----:B------:R-:W-:-:S02]  /*db60*/  SHF.R.U32.HI R3, RZ, 0x5, R5 ;  /* 0x00000005ff037819 */ /* 0x000fc40000011605 */
[----:B-----5:R-:W-:Y:S02]  /*db70*/  LEA.HI.X.SX32 R5, R10, R15, 0x1, P4 ;  /* 0x0000000f0a057211 */ /* 0x020fe400020f0eff */
[----:B------:R-:W-:Y:S02]  /*db80*/  SGXT.U32 R3, R3, 0x2 ;  /* 0x000000020303781a */ /* 0x000fe40000000000 */
[--C-:B------:R-:W-:Y:S01]  /*db90*/  SHF.R.U32.HI R10, RZ, 0x5, R12.reuse ;  /* 0x00000005ff0a7819 */ /* 0x100fe2000001160c */
[----:B------:R0:W2:Y:S01]  /*dba0*/  @!P5 LDG.E.U8 R20, desc[UR60][R4.64] ;  /* 0x0000003c0414d981 */ /* 0x0000a2000c1e1100 */
[----:B------:R-:W-:Y:S02]  /*dbb0*/  SHF.R.U32.HI R12, RZ, 0x5, R12 ;  /* 0x00000005ff0c7819 */ /* 0x000fe4000001160c */
[----:B------:R-:W-:Y:S02]  /*dbc0*/  LOP3.LUT R3, R3, 0xc, RZ, 0xfc, !PT ;  /* 0x0000000c03037812 */ /* 0x000fe400078efcff */
[----:B------:R-:W-:-:S02]  /*dbd0*/  SGXT.U32 R12, R12, 0x2 ;  /* 0x000000020c0c781a */ /* 0x000fc40000000000 */
[----:B------:R-:W-:Y:S02]  /*dbe0*/  ISETP.GE.AND P4, PT, R3, UR9, PT ;  /* 0x0000000903007c0c */ /* 0x000fe4000bf86270 */
[----:B------:R-:W-:-:S05]  /*dbf0*/  LOP3.LUT R3, R12, 0x8, RZ, 0xfc, !PT ;  /* 0x000000080c037812 */ /* 0x000fca00078efcff */
[----:B------:R-:W-:Y:S01]  /*dc00*/  IMAD R3, R3, UR32, RZ ;  /* 0x0000002003037c24 */ /* 0x000fe2000f8e02ff */
[----:B0-----:R-:W0:Y:S01]  /*dc10*/  S2R R5, SR_TID.X ;  /* 0x0000000000057919 */ /* 0x001e220000002100 */
[----:B------:R-:W-:Y:S01]  /*dc20*/  SGXT.U32 R10, R10, 0x2 ;  /* 0x000000020a0a781a */ /* 0x000fe20000000000 */
[----:B------:R-:W-:Y:S02]  /*dc30*/  ULDC UR32, c[0x0][0x238] ;  /* 0x00008e0000207ab9 */ /* 0x000fe40000000800 */
[----:B------:R-:W-:-:S05]  /*dc40*/  LEA.HI.X.SX32 R3, R3, R15, 0x1, P3 ;  /* 0x0000000f03037211 */ /* 0x000fca00018f0eff */
[----:B------:R1:W3:Y:S01]  /*dc50*/  @!P2 LDG.E.U8 R6, desc[UR60][R2.64] ;  /* 0x0000003c0206a981 */ /* 0x0002e2000c1e1100 */
[----:B------:R-:W-:-:S05]  /*dc60*/  LOP3.LUT R12, R10, 0xc, RZ, 0xfc, !PT ;  /* 0x0000000c0a0c7812 */ /* 0x000fca00078efcff */
[----:B------:R-:W-:Y:S01]  /*dc70*/  IMAD R12, R12, UR10, RZ ;  /* 0x0000000a0c0c7c24 */ /* 0x000fe2000f8e02ff */
[----:B------:R-:W-:Y:S01]  /*dc80*/  ULDC UR10, c[0x0][0x238] ;  /* 0x00008e00000a7ab9 */ /* 0x000fe20000000800 */
[----:B0-----:R-:W-:-:S04]  /*dc90*/  SHF.R.U32.HI R5, RZ, 0x5, R5 ;  /* 0x00000005ff057819 */ /* 0x001fc80000011605 */
[----:B------:R-:W-:-:S04]  /*dca0*/  SGXT.U32 R5, R5, 0x2 ;  /* 0x000000020505781a */ /* 0x000fc80000000000 */
[----:B------:R-:W-:-:S04]  /*dcb0*/  LOP3.LUT R5, R5, 0x10, RZ, 0xfc, !PT ;  /* 0x0000001005057812 */ /* 0x000fc800078efcff */
[----:B------:R-:W-:Y:S02]  /*dcc0*/  ISETP.GE.AND P3, PT, R5, UR9, PT ;  /* 0x0000000905007c0c */ /* 0x000fe4000bf66270 */
[----:B------:R-:W-:Y:S02]  /*dcd0*/  LOP3.LUT R5, R10, 0x10, RZ, 0xfc, !PT ;  /* 0x000000100a057812 */ /* 0x000fe400078efcff */
[----:B------:R-:W-:-:S03]  /*dce0*/  IADD3 R4, P6, R12, R7, RZ ;  /* 0x000000070c047210 */ /* 0x000fc60007fde0ff */
[----:B------:R-:W-:Y:S01]  /*dcf0*/  IMAD R5, R5, UR10, RZ ;  /* 0x0000000a05057c24 */ /* 0x000fe2000f8e02ff */
[----:B------:R-:W-:Y:S01]  /*dd00*/  PRMT R21, RZ, 0x7610, R21 ;  /* 0x00007610ff157816 */ /* 0x000fe20000000015 */
[----:B------:R-:W-:-:S03]  /*dd10*/  ULDC UR10, c[0x0][0x238] ;  /* 0x00008e00000a7ab9 */ /* 0x000fc60000000800 */
[----:B-1----:R-:W-:Y:S02]  /*dd20*/  IADD3 R2, P5, R5, R7, RZ ;  /* 0x0000000705027210 */ /* 0x002fe40007fbe0ff */
[----:B------:R-:W-:Y:S02]  /*dd30*/  LEA.HI.X.SX32 R5, R12, R15, 0x1, P6 ;  /* 0x0000000f0c057211 */ /* 0x000fe400030f0eff */
[----:B------:R-:W-:-:S03]  /*dd40*/  PRMT R24, RZ, 0x7610, R24 ;  /* 0x00007610ff187816 */ /* 0x000fc60000000018 */
[----:B------:R-:W4:Y:S01]  /*dd50*/  @!P4 LDG.E.U8 R21, desc[UR60][R4.64] ;  /* 0x0000003c0415c981 */ /* 0x000f22000c1e1100 */
[----:B------:R-:W-:-:S03]  /*dd60*/  PRMT R13, RZ, 0x7610, R13 ;  /* 0x00007610ff0d7816 */ /* 0x000fc6000000000d */
[----:B--2---:R0:W-:Y:S04]  /*dd70*/  STL [R1+0x20], R20 ;  /* 0x0000201401007387 */ /* 0x0041e80000100800 */
[----:B0-----:R-:W2:Y:S04]  /*dd80*/  LDL.LU R20, [R1+0xd64] ;  /* 0x000d640001147983 */ /* 0x001ea80000300800 */
[----:B---3--:R0:W-:Y:S02]  /*dd90*/  STL [R1+0x1c], R6 ;  /* 0x00001c0601007387 */ /* 0x0081e40000100800 */
[----:B0-----:R-:W0:Y:S02]  /*dda0*/  S2R R6, SR_TID.X ;  /* 0x0000000000067919 */ /* 0x001e240000002100 */
[----:B0-----:R-:W-:-:S04]  /*ddb0*/  SHF.R.U32.HI R10, RZ, 0x5, R6 ;  /* 0x00000005ff0a7819 */ /* 0x001fc80000011606 */
[----:B------:R-:W-:-:S04]  /*ddc0*/  SGXT.U32 R10, R10, 0x2 ;  /* 0x000000020a0a781a */ /* 0x000fc80000000000 */
[----:B------:R-:W-:Y:S02]  /*ddd0*/  LOP3.LUT R12, R10, 0x14, RZ, 0xfc, !PT ;  /* 0x000000140a0c7812 */ /* 0x000fe400078efcff */
[--C-:B------:R-:W-:Y:S02]  /*dde0*/  SHF.R.U32.HI R10, RZ, 0x5, R6.reuse ;  /* 0x00000005ff0a7819 */ /* 0x100fe40000011606 */
[----:B------:R-:W-:Y:S02]  /*ddf0*/  ISETP.GE.AND P2, PT, R12, UR9, PT ;  /* 0x000000090c007c0c */ /* 0x000fe4000bf46270 */
[----:B------:R-:W-:Y:S02]  /*de00*/  SHF.R.U32.HI R12, RZ, 0x5, R6 ;  /* 0x00000005ff0c7819 */ /* 0x000fe40000011606 */
[----:B------:R-:W-:Y:S02]  /*de10*/  SGXT.U32 R10, R10, 0x2 ;  /* 0x000000020a0a781a */ /* 0x000fe40000000000 */
[----:B------:R-:W-:-:S02]  /*de20*/  SGXT.U32 R12, R12, 0x2 ;  /* 0x000000020c0c781a */ /* 0x000fc40000000000 */
[----:B------:R-:W-:Y:S02]  /*de30*/  LOP3.LUT R6, R10, 0x14, RZ, 0xfc, !PT ;  /* 0x000000140a067812 */ /* 0x000fe400078efcff */
[----:B------:R-:W-:-:S03]  /*de40*/  LOP3.LUT R3, R12, 0x10, RZ, 0xfc, !PT ;  /* 0x000000100c037812 */ /* 0x000fc600078efcff */
[----:B------:R-:W-:Y:S01]  /*de50*/  IMAD R6, R6, UR10, RZ ;  /* 0x0000000a06067c24 */ /* 0x000fe2000f8e02ff */
[----:B------:R-:W-:Y:S01]  /*de60*/  LOP3.LUT R12, R12, 0x18, RZ, 0xfc, !PT ;  /* 0x000000180c0c7812 */ /* 0x000fe200078efcff */
[----:B------:R-:W-:Y:S01]  /*de70*/  IMAD R3, R3, UR32, RZ ;  /* 0x0000002003037c24 */ /* 0x000fe2000f8e02ff */
[----:B------:R-:W-:Y:S01]  /*de80*/  ULDC UR32, c[0x0][0x238] ;  /* 0x00008e0000207ab9 */ /* 0x000fe20000000800 */
[----:B----4-:R0:W-:Y:S01]  /*de90*/  STL [R1+0x18], R21 ;  /* 0x0000181501007387 */ /* 0x0101e20000100800 */
[C---:B------:R-:W-:Y:S01]  /*dea0*/  IADD3 R4, P6, R6.reuse, R7, RZ ;  /* 0x0000000706047210 */ /* 0x040fe20007fde0ff */
[----:B------:R-:W-:Y:S01]  /*deb0*/  ULDC UR10, c[0x0][0x238] ;  /* 0x00008e00000a7ab9 */ /* 0x000fe20000000800 */
[-C--:B------:R-:W-:Y:S02]  /*dec0*/  LEA.HI.X.SX32 R3, R3, R15.reuse, 0x1, P5 ;  /* 0x0000000f03037211 */ /* 0x080fe400028f0eff */
[----:B------:R-:W-:-:S03]  /*ded0*/  LEA.HI.X.SX32 R5, R6, R15, 0x1, P6 ;  /* 0x0000000f06057211 */ /* 0x000fc600030f0eff */
[----:B------:R1:W3:Y:S04]  /*dee0*/  @!P3 LDG.E.U8 R24, desc[UR60][R2.64] ;  /* 0x0000003c0218b981 */ /* 0x0002e8000c1e1100 */
[----:B------:R4:W5:Y:S01]  /*def0*/  @!P2 LDG.E.U8 R13, desc[UR60][R4.64] ;  /* 0x0000003c040da981 */ /* 0x000962000c1e1100 */
[----:B------:R-:W-:Y:S02]  /*df00*/  ISETP.GE.AND P4, PT, R12, UR9, PT ;  /* 0x000000090c007c0c */ /* 0x000fe4000bf86270 */
[----:B------:R-:W-:Y:S01]  /*df10*/  LOP3.LUT R12, R10, 0x18, RZ, 0xfc, !PT ;  /* 0x000000180a0c7812 */ /* 0x000fe200078efcff */
[----:B0-----:R-:W2:Y:S01]  /*df20*/  LDL.LU R21, [R1+0xd60] ;  /* 0x000d600001157983 */ /* 0x001ea20000300800 */
[----:B------:R-:W0:Y:S03]  /*df30*/  S2R R10, SR_TID.X ;  /* 0x00000000000a7919 */ /* 0x000e260000002100 */
[----:B------:R-:W-:Y:S01]  /*df40*/  IMAD R12, R12, UR32, RZ ;  /* 0x000000200c0c7c24 */ /* 0x000fe2000f8e02ff */
[----:B------:R-:W-:Y:S01]  /*df50*/  PRMT R22, RZ, 0x7610, R22 ;  /* 0x00007610ff167816 */ /* 0x000fe20000000016 */
[----:B------:R-:W-:-:S03]  /*df60*/  ULDC UR32, c[0x0][0x238] ;  /* 0x00008e0000207ab9 */ /* 0x000fc60000000800 */
[----:B-1----:R-:W-:Y:S01]  /*df70*/  IADD3 R2, P5, R12, R7, RZ ;  /* 0x000000070c027210 */ /* 0x002fe20007fbe0ff */
[----:B------:R-:W1:Y:S01]  /*df80*/  S2R R6, SR_TID.X ;  /* 0x0000000000067919 */ /* 0x000e620000002100 */
[----:B0-----:R-:W-:-:S04]  /*df90*/  SHF.R.U32.HI R12, RZ, 0x5, R10 ;  /* 0x00000005ff0c7819 */ /* 0x001fc8000001160a */
[----:B------:R-:W-:-:S04]  /*dfa0*/  SGXT.U32 R12, R12, 0x2 ;  /* 0x000000020c0c781a */ /* 0x000fc80000000000 */
[----:B------:R-:W-:-:S04]  /*dfb0*/  LOP3.LUT R12, R12, 0x1c, RZ, 0xfc, !PT ;  /* 0x0000001c0c0c7812 */ /* 0x000fc800078efcff */
[----:B------:R-:W-:Y:S02]  /*dfc0*/  ISETP.GE.AND P3, PT, R12, UR9, PT ;  /* 0x000000090c007c0c */ /* 0x000fe4000bf66270 */
[----:B------:R-:W0:Y:S01]  /*dfd0*/  S2R R12, SR_TID.X ;  /* 0x00000000000c7919 */ /* 0x000e220000002100 */
[----:B------:R-:W-:-:S04]  /*dfe0*/  SHF.R.U32.HI R10, RZ, 0x5, R10 ;  /* 0x00000005ff0a7819 */ /* 0x000fc8000001160a */
[----:B------:R-:W-:-:S04]  /*dff0*/  SGXT.U32 R10, R10, 0x2 ;  /* 0x000000020a0a781a */ /* 0x000fc80000000000 */
[----:B------:R-:W-:Y:S02]  /*e000*/  LOP3.LUT R3, R10, 0x18, RZ, 0xfc, !PT ;  /* 0x000000180a037812 */ /* 0x000fe400078efcff */
[----:B-1----:R-:W-:-:S04]  /*e010*/  SHF.R.U32.HI R10, RZ, 0x5, R6 ;  /* 0x00000005ff0a7819 */ /* 0x002fc80000011606 */
[----:B------:R-:W-:Y:S01]  /*e020*/  SGXT.U32 R10, R10, 0x2 ;  /* 0x000000020a0a781a */ /* 0x000fe20000000000 */
[----:B------:R-:W-:Y:S01]  /*e030*/  IMAD R3, R3, UR10, RZ ;  /* 0x0000000a03037c24 */ /* 0x000fe2000f8e02ff */
[----:B------:R-:W-:-:S04]  /*e040*/  ULDC UR10, c[0x0][0x238] ;  /* 0x00008e00000a7ab9 */ /* 0x000fc80000000800 */
[----:B------:R-:W-:-:S05]  /*e050*/  LEA.HI.X.SX32 R3, R3, R15, 0x1, P5 ;  /* 0x0000000f03037211 */ /* 0x000fca00028f0eff */
[----:B------:R1:W2:Y:S01]  /*e060*/  @!P4 LDG.E.U8 R22, desc[UR60][R2.64] ;  /* 0x0000003c0216c981 */ /* 0x0002a2000c1e1100 */
[----:B0-----:R-:W-:-:S04]  /*e070*/  SHF.R.U32.HI R12, RZ, 0x5, R12 ;  /* 0x00000005ff0c7819 */ /* 0x001fc8000001160c */
[----:B------:R-:W-:-:S04]  /*e080*/  SGXT.U32 R12, R12, 0x2 ;  /* 0x000000020c0c781a */ /* 0x000fc80000000000 */
[----:B----4-:R-:W-:-:S04]  /*e090*/  LOP3.LUT R4, R12, 0x20, RZ, 0xfc, !PT ;  /* 0x000000200c047812 */ /* 0x010fc800078efcff */
[----:B------:R-:W-:Y:S02]  /*e0a0*/  ISETP.GE.AND P2, PT, R4, UR9, PT ;  /* 0x0000000904007c0c */ /* 0x000fe4000bf46270 */
[----:B------:R-:W-:Y:S01]  /*e0b0*/  PRMT R29, RZ, 0x7610, R29 ;  /* 0x00007610ff1d7816 */ /* 0x000fe2000000001d */
[----:B---3--:R0:W-:Y:S04]  /*e0c0*/  STL [R1+0x14], R24 ;  /* 0x0000141801007387 */ /* 0x0081e80000100800 */
[----:B0-----:R-:W3:Y:S04]  /*e0d0*/  LDL.LU R24, [R1+0xd5c] ;  /* 0x000d5c0001187983 */ /* 0x001ee80000300800 */
[----:B-----5:R0:W-:Y:S02]  /*e0e0*/  STL [R1+0xc], R13 ;  /* 0x00000c0d01007387 */ /* 0x0201e40000100800 */
[----:B0-----:R-:W-:-:S05]  /*e0f0*/  LOP3.LUT R13, R10, 0x20, RZ, 0xfc, !PT ;  /* 0x000000200a0d7812 */ /* 0x001fca00078efcff */
[----:B------:R-:W-:Y:S01]  /*e100*/  IMAD R13, R13, UR10, RZ ;  /* 0x0000000a0d0d7c24 */ /* 0x000fe2000f8e02ff */
[----:B------:R-:W-:Y:S01]  /*e110*/  LOP3.LUT R5, R12, 0x1c, RZ, 0xfc, !PT ;  /* 0x0000001c0c057812 */ /* 0x000fe200078efcff */
[----:B------:R-:W-:-:S03]  /*e120*/  ULDC UR10, c[0x0][0x238] ;  /* 0x00008e00000a7ab9 */ /* 0x000fc60000000800 */
[----:B-1----:R-:W-:-:S04]  /*e130*/  IADD3 R2, P5, R13, R7, RZ ;  /* 0x000000070d027210 */ /* 0x002fc80007fbe0ff */
[----:B------:R-:W-:-:S05]  /*e140*/  LEA.HI.X.SX32 R3, R13, R15, 0x1, P5 ;  /* 0x0000000f0d037211 */ /* 0x000fca00028f0eff */
[----:B------:R-:W4:Y:S04]  /*e150*/  @!P2 LDG.E.U8 R29, desc[UR60][R2.64] ;  /* 0x0000003c021da981 */ /* 0x000f28000c1e1100 */
[----:B--2---:R0:W-:Y:S04]  /*e160*/  STL [R1+0x8], R22 ;  /* 0x0000081601007387 */ /* 0x0041e80000100800 */
[----:B0-----:R-:W2:Y:S01]  /*e170*/  LDL.LU R22, [R1+0xd58] ;  /* 0x000d580001167983 */ /* 0x001ea20000300800 */
[----:B------:R-:W0:Y:S03]  /*e180*/  S2R R12, SR_TID.X ;  /* 0x00000000000c7919 */ /* 0x000e260000002100 */
[----:B----4-:R1:W-:Y:S04]  /*e190*/  STL [R1+0xd4c], R29 ;  /* 0x000d4c1d01007387 */ /* 0x0103e80000100800 */
[----:B-1----:R-:W4:Y:S01]  /*e1a0*/  LDL R29, [R1+0xc0] ;  /* 0x0000c000011d7983 */ /* 0x002f220000100800 */
[----:B------:R-:W-:Y:S01]  /*e1b0*/  IMAD R5, R5, UR32, RZ ;  /* 0x0000002005057c24 */ /* 0x000fe2000f8e02ff */
[----:B------:R-:W-:Y:S01]  /*e1c0*/  SHF.R.U32.HI R6, RZ, 0x5, R6 ;  /* 0x00000005ff067819 */ /* 0x000fe20000011606 */
[----:B------:R-:W-:-:S03]  /*e1d0*/  ULDC UR32, c[0x0][0x238] ;  /* 0x00008e0000207ab9 */ /* 0x000fc60000000800 */
[----:B------:R-:W-:Y:S02]  /*e1e0*/  IADD3 R4, P6, R5, R7, RZ ;  /* 0x0000000705047210 */ /* 0x000fe40007fde0ff */
[----:B0-----:R-:W-:-:S04]  /*e1f0*/  SHF.R.U32.HI R5, RZ, 0x5, R12 ;  /* 0x00000005ff057819 */ /* 0x001fc8000001160c */
[----:B------:R-:W-:-:S04]  /*e200*/  SGXT.U32 R5, R5, 0x2 ;  /* 0x000000020505781a */ /* 0x000fc80000000000 */
[----:B------:R-:W-:Y:S02]  /*e210*/  LOP3.LUT R5, R5, 0x1c, RZ, 0xfc, !PT ;  /* 0x0000001c05057812 */ /* 0x000fe400078efcff */
[----:B------:R-:W-:-:S03]  /*e220*/  SHF.R.U32.HI R12, RZ, 0x5, R12 ;  /* 0x00000005ff0c7819 */ /* 0x000fc6000001160c */
[----:B------:R-:W-:Y:S01]  /*e230*/  IMAD R5, R5, UR10, RZ ;  /* 0x0000000a05057c24 */ /* 0x000fe2000f8e02ff */
[----:B------:R-:W-:Y:S01]  /*e240*/  SGXT.U32 R12, R12, 0x2 ;  /* 0x000000020c0c781a */ /* 0x000fe20000000000 */
[----:B------:R-:W-:Y:S01]  /*e250*/  ULDC UR10, c[0x0][0x238] ;  /* 0x00008e00000a7ab9 */ /* 0x000fe20000000800 */
[----:B------:R-:W-:Y:S02]  /*e260*/  PRMT R11, RZ, 0x7610, R11 ;  /* 0x00007610ff0b7816 */ /* 0x000fe4000000000b */
[----:B------:R-:W-:Y:S02]  /*e270*/  LEA.HI.X.SX32 R5, R5, R15, 0x1, P6 ;  /* 0x0000000f05057211 */ /* 0x000fe400030f0eff */
[----:B------:R-:W-:Y:S02]  /*e280*/  LOP3.LUT R12, R12, 0x24, RZ, 0xfc, !PT ;  /* 0x000000240c0c7812 */ /* 0x000fe400078efcff */
[----:B------:R-:W-:Y:S01]  /*e290*/  SGXT.U32 R6, R6, 0x2 ;  /* 0x000000020606781a */ /* 0x000fe20000000000 */
[----:B------:R0:W5:Y:S01]  /*e2a0*/  @!P3 LDG.E.U8 R11, desc[UR60][R4.64] ;  /* 0x0000003c040bb981 */ /* 0x000162000c1e1100 */
[----:B------:R-:W-:-:S02]  /*e2b0*/  LOP3.LUT R10, R10, 0x28, RZ, 0xfc, !PT ;  /* 0x000000280a0a7812 */ /* 0x000fc400078efcff */
[----:B------:R-:W-:Y:S02]  /*e2c0*/  ISETP.GE.AND P4, PT, R12, UR9, PT ;  /* 0x000000090c007c0c */ /* 0x000fe4000bf86270 */
[----:B------:R-:W-:Y:S02]  /*e2d0*/  LOP3.LUT R12, R6, 0x24, RZ, 0xfc, !PT ;  /* 0x00000024060c7812 */ /* 0x000fe400078efcff */
[----:B------:R-:W-:Y:S02]  /*e2e0*/  ISETP.GE.AND P3, PT, R10, UR9, PT ;  /* 0x000000090a007c0c */ /* 0x000fe4000bf66270 */
[----:B------:R-:W-:Y:S01]  /*e2f0*/  LOP3.LUT R10, R6, 0x28, RZ, 0xfc, !PT ;  /* 0x00000028060a7812 */ /* 0x000fe200078efcff */
[----:B------:R-:W-:Y:S01]  /*e300*/  IMAD R12, R12, UR32, RZ ;  /* 0x000000200c0c7c24 */ /* 0x000fe2000f8e02ff */
[----:B------:R-:W-:Y:S01]  /*e310*/  PRMT R28, RZ, 0x7610, R28 ;  /* 0x00007610ff1c7816 */ /* 0x000fe2000000001c */
[----:B------:R-:W-:Y:S02]  /*e320*/  ULDC UR32, c[0x0][0x238] ;  /* 0x00008e0000207ab9 */ /* 0x000fe40000000800 */
[----:B------:R-:W-:Y:S01]  /*e330*/  IMAD R10, R10, UR10, RZ ;  /* 0x0000000a0a0a7c24 */ /* 0x000fe2000f8e02ff */
[----:B0-----:R-:W-:-:S02]  /*e340*/  IADD3 R4, P6, R12, R7, RZ ;  /* 0x000000070c047210 */ /* 0x001fc40007fde0ff */
[----:B------:R-:W-:Y:S01]  /*e350*/  PRMT R27, RZ, 0x7610, R27 ;  /* 0x00007610ff1b7816 */ /* 0x000fe2000000001b */
[----:B------:R-:W0:Y:S01]  /*e360*/  S2R R13, SR_TID.X ;  /* 0x00000000000d7919 */ /* 0x000e220000002100 */
[----:B------:R-:W-:Y:S01]  /*e370*/  IADD3 R2, P5, R10, R7, RZ ;  /* 0x000000070a027210 */ /* 0x000fe20007fbe0ff */
[----:B------:R-:W-:Y:S01]  /*e380*/  ULDC UR10, c[0x0][0x238] ;  /* 0x00008e00000a7ab9 */ /* 0x000fe20000000800 */
[-C--:B----4-:R-:W-:Y:S02]  /*e390*/  LEA.HI.X.SX32 R5, R12, R29.reuse, 0x1, P6 ;  /* 0x0000001d0c057211 */ /* 0x090fe400030f0eff */
[----:B------:R-:W-:-:S03]  /*e3a0*/  LEA.HI.X.SX32 R3, R10, R29, 0x1, P5 ;  /* 0x0000001d0a037211 */ /* 0x000fc600028f0eff */
[----:B------:R-:W4:Y:S04]  /*e3b0*/  @!P4 LDG.E.U8 R28, desc[UR60][R4.64] ;  /* 0x0000003c041cc981 */ /* 0x000f28000c1e1100 */
[----:B------:R-:W3:Y:S04]  /*e3c0*/  @!P3 LDG.E.U8 R27, desc[UR60][R2.64] ;  /* 0x0000003c021bb981 */ /* 0x000ee8000c1e1100 */
[----:B-----5:R1:W-:Y:S02]  /*e3d0*/  STL [R1], R11 ;  /* 0x0000000b01007387 */ /* 0x0203e40000100800 */
[----:B-1----:R-:W1:Y:S01]  /*e3e0*/  S2R R11, SR_TID.X ;  /* 0x00000000000b7919 */ /* 0x002e620000002100 */
[----:B------:R-:W-:-:S04]  /*e3f0*/  LOP3.LUT R6, R6, 0x2c, RZ, 0xfc, !PT ;  /* 0x0000002c06067812 */ /* 0x000fc800078efcff */
[----:B------:R-:W-:Y:S02]  /*e400*/  ISETP.GE.AND P2, PT, R6, UR9, PT ;  /* 0x0000000906007c0c */ /* 0x000fe4000bf46270 */
[----:B-1----:R-:W-:Y:S01]  /*e410*/  SHF.R.U32.HI R6, RZ, 0x5, R11 ;  /* 0x00000005ff067819 */ /* 0x002fe2000001160b */
[----:B----4-:R-:W-:Y:S04]  /*e420*/  STL [R1+0xd48], R28 ;  /* 0x000d481c01007387 */ /* 0x010fe80000100800 */
[----:B---3--:R1:W-:Y:S04]  /*e430*/  STL [R1+0xd50], R27 ;  /* 0x000d501b01007387 */ /* 0x0083e80000100800 */
[----:B-1----:R-:W3:Y:S01]  /*e440*/  LDL R27, [R1+0xc4] ;  /* 0x0000c400011b7983 */ /* 0x002ee20000100800 */
[----:B------:R-:W-:-:S04]  /*e450*/  SGXT.U32 R6, R6, 0x2 ;  /* 0x000000020606781a */ /* 0x000fc80000000000 */
[----:B------:R-:W-:-:S05]  /*e460*/  LOP3.LUT R10, R6, 0x2c, RZ, 0xfc, !PT ;  /* 0x0000002c060a7812 */ /* 0x000fca00078efcff */
[----:B------:R-:W-:Y:S01]  /*e470*/  IMAD R10, R10, UR32, RZ ;  /* 0x000000200a0a7c24 */ /* 0x000fe2000f8e02ff */
[----:B------:R-:W-:Y:S01]  /*e480*/  SHF.R.U32.HI R11, RZ, 0x5, R11 ;  /* 0x00000005ff0b7819 */ /* 0x000fe2000001160b */
[----:B------:R-:W-:-:S03]  /*e490*/  ULDC UR32, c[0x0][0x238] ;  /* 0x00008e0000207ab9 */ /* 0x000fc60000000800 */
[----:B------:R-:W-:Y:S02]  /*e4a0*/  IADD3 R4, P6, R10, R7, RZ ;  /* 0x000000070a047210 */ /* 0x000fe40007fde0ff */
[C---:B------:R-:W-:Y:S02]  /*e4b0*/  LOP3.LUT R7, R6.reuse, 0x30, RZ, 0xfc, !PT ;  /* 0x0000003006077812 */ /* 0x040fe400078efcff */
[----:B------:R-:W-:-:S04]  /*e4c0*/  LOP3.LUT R6, R6, 0x34, RZ, 0xfc, !PT ;  /* 0x0000003406067812 */ /* 0x000fc800078efcff */
[----:B------:R-:W-:Y:S02]  /*e4d0*/  ISETP.GE.AND P3, PT, R6, UR9, PT ;  /* 0x0000000906007c0c */ /* 0x000fe4000bf66270 */
[----:B------:R-:W1:Y:S01]  /*e4e0*/  S2R R6, SR_TID.X ;  /* 0x0000000000067919 */ /* 0x000e620000002100 */
[----:B------:R-:W-:Y:S02]  /*e4f0*/  SGXT.U32 R11, R11, 0x2 ;  /* 0x000000020b0b781a */ /* 0x000fe40000000000 */
[----:B------:R-:W-:Y:S01]  /*e500*/  PRMT R26, RZ, 0x7610, R26 ;  /* 0x00007610ff1a7816 */ /* 0x000fe2000000001a */
[----:B------:R-:W-:Y:S01]  /*e510*/  IMAD R7, R7, UR10, RZ ;  /* 0x0000000a07077c24 */ /* 0x000fe2000f8e02ff */
[----:B------:R-:W-:Y:S01]  /*e520*/  LEA.HI.X.SX32 R5, R10, R29, 0x1, P6 ;  /* 0x0000001d0a057211 */ /* 0x000fe200030f0eff */
[----:B------:R-:W-:Y:S01]  /*e530*/  ULDC UR10, c[0x0][0x238] ;  /* 0x00008e00000a7ab9 */ /* 0x000fe20000000800 */
[----:B------:R-:W-:Y:S02]  /*e540*/  LOP3.LUT R11, R11, 0x30, RZ, 0xfc, !PT ;  /* 0x000000300b0b7812 */ /* 0x000fe400078efcff */
[----:B0-----:R-:W-:Y:S01]  /*e550*/  SHF.R.U32.HI R10, RZ, 0x5, R13 ;  /* 0x00000005ff0a7819 */ /* 0x001fe2000001160d */
[----:B------:R0:W4:Y:S01]  /*e560*/  @!P2 LDG.E.U8 R26, desc[UR60][R4.64] ;  /* 0x0000003c041aa981 */ /* 0x000122000c1e1100 */
[----:B------:R-:W-:-:S02]  /*e570*/  ISETP.GE.AND P4, PT, R11, UR9, PT ;  /* 0x000000090b007c0c */ /* 0x000fc4000bf86270 */
[----:B------:R-:W-:Y:S01]  /*e580*/  SGXT.U32 R10, R10, 0x2 ;  /* 0x000000020a0a781a */ /* 0x000fe20000000000 */
[----:B------:R-:W5:Y:S01]  /*e590*/  S2R R11, SR_TID.X ;  /* 0x00000000000b7919 */ /* 0x000f620000002100 */
[----:B-1----:R-:W-:-:S04]  /*e5a0*/  SHF.R.U32.HI R6, RZ, 0x5, R6 ;  /* 0x00000005ff067819 */ /* 0x002fc80000011606 */
[----:B------:R-:W-:-:S04]  /*e5b0*/  SGXT.U32 R6, R6, 0x2 ;  /* 0x000000020606781a */ /* 0x000fc80000000000 */
[C---:B------:R-:W-:Y:S02]  /*e5c0*/  LOP3.LUT R15, R6.reuse, 0x34, RZ, 0xfc, !PT ;  /* 0x00000034060f7812 */ /* 0x040fe400078efcff */
[----:B------:R-:W-:-:S03]  /*e5d0*/  LOP3.LUT R6, R6, 0x38, RZ, 0xfc, !PT ;  /* 0x0000003806067812 */ /* 0x000fc600078efcff */
[----:B------:R-:W-:Y:S01]  /*e5e0*/  IMAD R15, R15, UR32, RZ ;  /* 0x000000200f0f7c24 */ /* 0x000fe2000f8e02ff */
[----:B------:R-:W-:Y:S01]  /*e5f0*/  ISETP.GE.AND P2, PT, R6, UR9, PT ;  /* 0x0000000906007c0c */ /* 0x000fe2000bf46270 */
[----:B------:R-:W-:Y:S01]  /*e600*/  ULDC UR32, c[0x0][0x238] ;  /* 0x00008e0000207ab9 */ /* 0x000fe20000000800 */
[----:B------:R-:W-:Y:S02]  /*e610*/  PRMT R9, RZ, 0x7610, R9 ;  /* 0x00007610ff097816 */ /* 0x000fe40000000009 */
[C---:B------:R-:W-:Y:S02]  /*e620*/  LOP3.LUT R12, R10.reuse, 0x38, RZ, 0xfc, !PT ;  /* 0x000000380a0c7812 */ /* 0x040fe400078efcff */
[----:B------:R-:W-:Y:S02]  /*e630*/  LOP3.LUT R10, R10, 0x40, RZ, 0xfc, !PT ;  /* 0x000000400a0a7812 */ /* 0x000fe400078efcff */
[----:B------:R-:W-:Y:S02]  /*e640*/  SHF.R.U32.HI R28, RZ, 0x5, R13 ;  /* 0x00000005ff1c7819 */ /* 0x000fe4000001160d */
[----:B------:R-:W-:Y:S01]  /*e650*/  PRMT R25, RZ, 0x7610, R25 ;  /* 0x00007610ff197816 */ /* 0x000fe20000000019 */
[----:B------:R-:W-:Y:S01]  /*e660*/  IMAD R12, R12, UR10, RZ ;  /* 0x0000000a0c0c7c24 */ /* 0x000fe2000f8e02ff */
[----:B------:R-:W-:Y:S01]  /*e670*/  SGXT.U32 R28, R28, 0x2 ;  /* 0x000000021c1c781a */ /* 0x000fe20000000000 */
[----:B------:R-:W-:Y:S01]  /*e680*/  ULDC UR10, c[0x0][0x238] ;  /* 0x00008e00000a7ab9 */ /* 0x000fe20000000800 */
[----:B0-----:R-:W-:-:S02]  /*e690*/  PRMT R5, RZ, 0x7610, R5 ;  /* 0x00007610ff057816 */ /* 0x001fc40000000005 */
[----:B-----5:R-:W-:-:S04]  /*e6a0*/  SHF.R.U32.HI R11, RZ, 0x5, R11 ;  /* 0x00000005ff0b7819 */ /* 0x020fc8000001160b */
[----:B------:R-:W-:-:S04]  /*e6b0*/  SGXT.U32 R11, R11, 0x2 ;  /* 0x000000020b0b781a */ /* 0x000fc80000000000 */
[----:B------:R-:W-:Y:S02]  /*e6c0*/  LOP3.LUT R11, R11, 0x3c, RZ, 0xfc, !PT ;  /* 0x0000003c0b0b7812 */ /* 0x000fe400078efcff */
[----:B------:R-:W-:Y:S02]  /*e6d0*/  PRMT R23, RZ, 0x7610, R23 ;  /* 0x00007610ff177816 */ /* 0x000fe40000000017 */
[----:B------:R-:W-:-:S04]  /*e6e0*/  LOP3.LUT R0, R17, 0x68, RZ, 0xfc, !PT ;  /* 0x0000006811007812 */ /* 0x000fc800078efcff */
[----:B------:R-:W-:Y:S02]  /*e6f0*/  ISETP.GE.AND P0, PT, R0, UR9, PT ;  /* 0x0000000900007c0c */ /* 0x000fe4000bf06270 */
[----:B------:R-:W-:Y:S02]  /*e700*/  PRMT R0, RZ, 0x7610, R0 ;  /* 0x00007610ff007816 */ /* 0x000fe40000000000 */
[----:B------:R-:W-:Y:S02]  /*e710*/  PRMT R16, RZ, 0x7610, R16 ;  /* 0x00007610ff107816 */ /* 0x000fe40000000010 */
[-C--:B---3--:R-:W-:Y:S02]  /*e720*/  IADD3 R2, P5, R7, R27.reuse, RZ ;  /* 0x0000001b07027210 */ /* 0x088fe40007fbe0ff */
[----:B------:R-:W-:Y:S02]  /*e730*/  IADD3 R6, P6, R15, R27, RZ ;  /* 0x0000001b0f067210 */ /* 0x000fe40007fde0ff */
[----:B------:R-:W-:-:S02]  /*e740*/  LEA.HI.X.SX32 R3, R7, R29, 0x1, P5 ;  /* 0x0000001d07037211 */ /* 0x000fc400028f0eff */
[----:B------:R-:W-:-:S03]  /*e750*/  LEA.HI.X.SX32 R7, R15, R29, 0x1, P6 ;  /* 0x0000001d0f077211 */ /* 0x000fc600030f0eff */
[----:B------:R0:W3:Y:S04]  /*e760*/  @!P4 LDG.E.U8 R25, desc[UR60][R2.64] ;  /* 0x0000003c0219c981 */ /* 0x0000e8000c1e1100 */
[----:B------:R-:W5:Y:S01]  /*e770*/  @!P3 LDG.E.U8 R9, desc[UR60][R6.64] ;  /* 0x0000003c0609b981 */ /* 0x000f62000c1e1100 */
[----:B------:R-:W-:Y:S02]  /*e780*/  ISETP.GE.AND P3, PT, R10, UR9, PT ;  /* 0x000000090a007c0c */ /* 0x000fe4000bf66270 */
[----:B------:R-:W1:Y:S01]  /*e790*/  S2R R10, SR_TID.X ;  /* 0x00000000000a7919 */ /* 0x000e620000002100 */
[----:B------:R-:W-:Y:S02]  /*e7a0*/  LOP3.LUT R15, R28, 0x40, RZ, 0xfc, !PT ;  /* 0x000000401c0f7812 */ /* 0x000fe400078efcff */
[----:B0-----:R-:W-:-:S03]  /*e7b0*/  IADD3 R2, P5, R12, R27, RZ ;  /* 0x0000001b0c027210 */ /* 0x001fc60007fbe0ff */
[----:B------:R-:W-:Y:S01]  /*e7c0*/  IMAD R15, R15, UR10, RZ ;  /* 0x0000000a0f0f7c24 */ /* 0x000fe2000f8e02ff */
[----:B------:R-:W-:Y:S01]  /*e7d0*/  LEA.HI.X.SX32 R3, R12, R29, 0x1, P5 ;  /* 0x0000001d0c037211 */ /* 0x000fe200028f0eff */
[----:B------:R-:W-:-:S04]  /*e7e0*/  ULDC UR10, c[0x0][0x238] ;  /* 0x00008e00000a7ab9 */ /* 0x000fc80000000800 */
[----:B------:R0:W4:Y:S02]  /*e7f0*/  @!P2 LDG.E.U8 R5, desc[UR60][R2.64] ;  /* 0x0000003c0205a981 */ /* 0x000124000c1e1100 */
[----:B0-----:R-:W-:Y:S02]  /*e800*/  IADD3 R2, P6, R15, R27, RZ ;  /* 0x0000001b0f027210 */ /* 0x001fe40007fde0ff */
[----:B------:R-:W0:Y:S01]  /*e810*/  S2R R15, SR_TID.X ;  /* 0x00000000000f7919 */ /* 0x000e220000002100 */
[----:B------:R-:W-:Y:S02]  /*e820*/  ISETP.GE.AND P4, PT, R11, UR9, PT ;  /* 0x000000090b007c0c */ /* 0x000fe4000bf86270 */
[C---:B------:R-:W-:Y:S02]  /*e830*/  LOP3.LUT R11, R28.reuse, 0x3c, RZ, 0xfc, !PT ;  /* 0x0000003c1c0b7812 */ /* 0x040fe400078efcff */
[----:B------:R-:W-:Y:S02]  /*e840*/  LOP3.LUT R28, R28, 0x44, RZ, 0xfc, !PT ;  /* 0x000000441c1c7812 */ /* 0x000fe400078efcff */
[----:B-1----:R-:W-:-:S04]  /*e850*/  SHF.R.U32.HI R10, RZ, 0x5, R10 ;  /* 0x00000005ff0a7819 */ /* 0x002fc8000001160a */
[----:B------:R-:W-:Y:S01]  /*e860*/  SGXT.U32 R10, R10, 0x2 ;  /* 0x000000020a0a781a */ /* 0x000fe20000000000 */
[----:B------:R-:W-:Y:S01]  /*e870*/  IMAD R11, R11, UR32, RZ ;  /* 0x000000200b0b7c24 */ /* 0x000fe2000f8e02ff */
[----:B------:R-:W-:Y:S01]  /*e880*/  ISETP.GE.AND P2, PT, R28, UR9, PT ;  /* 0x000000091c007c0c */ /* 0x000fe2000bf46270 */
[----:B------:R-:W-:Y:S01]  /*e890*/  ULDC UR32, c[0x0][0x238] ;  /* 0x00008e0000207ab9 */ /* 0x000fe20000000800 */
[----:B------:R-:W-:Y:S02]  /*e8a0*/  LOP3.LUT R28, R10, 0x44, RZ, 0xfc, !PT ;  /* 0x000000440a1c7812 */ /* 0x000fe400078efcff */
[----:B------:R-:W-:-:S03]  /*e8b0*/  IADD3 R12, P5, R11, R27, RZ ;  /* 0x0000001b0b0c7210 */ /* 0x000fc60007fbe0ff */
[----:B------:R-:W-:Y:S01]  /*e8c0*/  IMAD R28, R28, UR10, RZ ;  /* 0x0000000a1c1c7c24 */ /* 0x000fe2000f8e02ff */
[----:B------:R-:W-:Y:S01]  /*e8d0*/  LEA.HI.X.SX32 R13, R11, R29, 0x1, P5 ;  /* 0x0000001d0b0d7211 */ /* 0x000fe200028f0eff */
[----:B------:R-:W-:Y:S01]  /*e8e0*/  ULDC UR10, c[0x0][0x238] ;  /* 0x00008e00000a7ab9 */ /* 0x000fe20000000800 */
[----:B------:R-:W-:Y:S02]  /*e8f0*/  LOP3.LUT R3, R10, 0x40, RZ, 0xfc, !PT ;  /* 0x000000400a037812 */ /* 0x000fe400078efcff */
[C---:B------:R-:W-:Y:S01]  /*e900*/  IADD3 R10, P5, R28.reuse, R27, RZ ;  /* 0x0000001b1c0a7210 */ /* 0x040fe20007fbe0ff */
[----:B------:R1:W2:Y:S03]  /*e910*/  @!P4 LDG.E.U8 R23, desc[UR60][R12.64] ;  /* 0x0000003c0c17c981 */ /* 0x0002a6000c1e1100 */
[----:B------:R-:W-:Y:S02]  /*e920*/  LEA.HI.X.SX32 R11, R28, R29, 0x1, P5 ;  /* 0x0000001d1c0b7211 */ /* 0x000fe400028f0eff */
[--C-:B0-----:R-:W-:Y:S01]  /*e930*/  SHF.R.U32.HI R28, RZ, 0x5, R15.reuse ;  /* 0x00000005ff1c7819 */ /* 0x101fe2000001160f */
[----:B------:R-:W-:Y:S01]  /*e940*/  IMAD R3, R3, UR32, RZ ;  /* 0x0000002003037c24 */ /* 0x000fe2000f8e02ff */
[----:B------:R-:W-:Y:S01]  /*e950*/  ULDC UR32, c[0x0][0x238] ;  /* 0x00008e0000207ab9 */ /* 0x000fe20000000800 */
[----:B------:R0:W4:Y:S01]  /*e960*/  @!P2 LDG.E.U8 R0, desc[UR60][R10.64] ;  /* 0x0000003c0a00a981 */ /* 0x000122000c1e1100 */
[----:B-1----:R-:W-:-:S02]  /*e970*/  SHF.R.U32.HI R13, RZ, 0x5, R15 ;  /* 0x00000005ff0d7819 */ /* 0x002fc4000001160f */
[----:B------:R-:W-:-:S04]  /*e980*/  SHF.R.U32.HI R15, RZ, 0x5, R15 ;  /* 0x00000005ff0f7819 */ /* 0x000fc8000001160f */
[----:B------:R-:W-:Y:S02]  /*e990*/  SGXT.U32 R15, R15, 0x2 ;  /* 0x000000020f0f781a */ /* 0x000fe40000000000 */
[----:B------:R-:W-:Y:S02]  /*e9a0*/  SGXT.U32 R28, R28, 0x2 ;  /* 0x000000021c1c781a */ /* 0x000fe40000000000 */
[C---:B------:R-:W-:Y:S02]  /*e9b0*/  LOP3.LUT R12, R15.reuse, 0x4c, RZ, 0xfc, !PT ;  /* 0x0000004c0f0c7812 */ /* 0x040fe400078efcff */
[----:B------:R-:W-:-:S04]  /*e9c0*/  LOP3.LUT R15, R15, 0x50, RZ, 0xfc, !PT ;  /* 0x000000500f0f7812 */ /* 0x000fc800078efcff */
[----:B------:R-:W-:Y:S02]  /*e9d0*/  ISETP.GE.AND P4, PT, R15, UR9, PT ;  /* 0x000000090f007c0c */ /* 0x000fe4000bf86270 */
[----:B------:R-:W-:Y:S02]  /*e9e0*/  LOP3.LUT R15, R28, 0x4c, RZ, 0xfc, !PT ;  /* 0x0000004c1c0f7812 */ /* 0x000fe400078efcff */
[----:B------:R-:W-:-:S03]  /*e9f0*/  ISETP.GE.AND P2, PT, R12, UR9, PT ;  /* 0x000000090c007c0c */ /* 0x000fc6000bf46270 */
[----:B------:R-:W-:Y:S01]  /*ea00*/  IMAD R15, R15, UR32, RZ ;  /* 0x000000200f0f7c24 */ /* 0x000fe2000f8e02ff */
[----:B------:R-:W-:Y:S01]  /*ea10*/  PRMT R6, RZ, 0x7610, R6 ;  /* 0x00007610ff067816 */ /* 0x000fe20000000006 */
[----:B------:R-:W-:-:S03]  /*ea20*/  ULDC UR32, c[0x0][0x238] ;  /* 0x00008e0000207ab9 */ /* 0x000fc60000000800 */
[----:B0-----:R-:W-:-:S04]  /*ea30*/  IADD3 R10, P5, R15, R27, RZ ;  /* 0x0000001b0f0a7210 */ /* 0x001fc80007fbe0ff */
[----:B------:R-:W-:-:S05]  /*ea40*/  LEA.HI.X.SX32 R11, R15, R29, 0x1, P5 ;  /* 0x0000001d0f0b7211 */ /* 0x000fca00028f0eff */
[----:B------:R-:W3:Y:S01]  /*ea50*/  @!P2 LDG.E.U8 R16, desc[UR60][R10.64] ;  /* 0x0000003c0a10a981 */ /* 0x000ee2000c1e1100 */
[----:B------:R-:W0:Y:S01]  /*ea60*/  S2R R15, SR_TID.X ;  /* 0x00000000000f7919 */ /* 0x000e220000002100 */
[----:B------:R-:W-:Y:S02]  /*ea70*/  LEA.HI.X.SX32 R3, R3, R29, 0x1, P6 ;  /* 0x0000001d03037211 */ /* 0x000fe400030f0eff */
[----:B------:R-:W-:-:S03]  /*ea80*/  SGXT.U32 R13, R13, 0x2 ;  /* 0x000000020d0d781a */ /* 0x000fc60000000000 */
[----:B------:R1:W5:Y:S01]  /*ea90*/  @!P3 LDG.E.U8 R6, desc[UR60][R2.64] ;  /* 0x0000003c0206b981 */ /* 0x000362000c1e1100 */
[----:B0-----:R-:W-:-:S04]  /*eaa0*/  SHF.R.U32.HI R15, RZ, 0x5, R15 ;  /* 0x00000005ff0f7819 */ /* 0x001fc8000001160f */
[----:B------:R-:W-:Y:S02]  /*eab0*/  SGXT.U32 R15, R15, 0x2 ;  /* 0x000000020f0f781a */ /* 0x000fe40000000000 */
[----:B-1----:R-:W-:Y:S02]  /*eac0*/  LOP3.LUT R3, R13, 0x48, RZ, 0xfc, !PT ;  /* 0x000000480d037812 */ /* 0x002fe400078efcff */
[----:B------:R-:W-:Y:S02]  /*ead0*/  LOP3.LUT R13, R28, 0x48, RZ, 0xfc, !PT ;  /* 0x000000481c0d7812 */ /* 0x000fe400078efcff */
[----:B------:R-:W-:-:S03]  /*eae0*/  ISETP.GE.AND P3, PT, R3, UR9, PT ;  /* 0x0000000903007c0c */ /* 0x000fc6000bf66270 */
[----:B------:R-:W-:Y:S01]  /*eaf0*/  IMAD R13, R13, UR33, RZ ;  /* 0x000000210d0d7c24 */ /* 0x000fe2000f8e02ff */
[----:B------:R-:W-:Y:S01]  /*eb00*/  PRMT R4, RZ, 0x7610, R4 ;  /* 0x00007610ff047816 */ /* 0x000fe20000000004 */
[----:B------:R-:W0:Y:S01]  /*eb10*/  S2R R10, SR_TID.X ;  /* 0x00000000000a7919 */ /* 0x000e220000002100 */
[----:B------:R-:W-:Y:S01]  /*eb20*/  LOP3.LUT R28, R28, 0x50, RZ, 0xfc, !PT ;  /* 0x000000501c1c7812 */ /* 0x000fe200078efcff */
[----:B------:R-:W-:Y:S01]  /*eb30*/  ULDC UR33, c[0x0][0x238] ;  /* 0x00008e0000217ab9 */ /* 0x000fe20000000800 */
[----:B------:R-:W-:-:S04]  /*eb40*/  IADD3 R2, P6, R13, R27, RZ ;  /* 0x0000001b0d027210 */ /* 0x000fc80007fde0ff */
[----:B------:R-:W-:Y:S01]  /*eb50*/  LEA.HI.X.SX32 R3, R13, R29, 0x1, P6 ;  /* 0x0000001d0d037211 */ /* 0x000fe200030f0eff */
[----:B------:R-:W-:Y:S01]  /*eb60*/  IMAD R28, R28, UR10, RZ ;  /* 0x0000000a1c1c7c24 */ /* 0x000fe2000f8e02ff */
[----:B------:R-:W-:Y:S01]  /*eb70*/  PRMT R18, RZ, 0x7610, R18 ;  /* 0x00007610ff127816 */ /* 0x000fe20000000012 */
[----:B------:R-:W-:Y:S02]  /*eb80*/  ULDC UR10, c[0x0][0x238] ;  /* 0x00008e00000a7ab9 */ /* 0x000fe40000000800 */
[----:B------:R-:W4:Y:S01]  /*eb90*/  @!P3 LDG.E.U8 R4, desc[UR60][R2.64] ;  /* 0x0000003c0204b981 */ /* 0x000f22000c1e1100 */
[----:B------:R-:W-:-:S04]  /*eba0*/  IADD3 R12, P6, R28, R27, RZ ;  /* 0x0000001b1c0c7210 */ /* 0x000fc80007fde0ff */
[----:B------:R-:W-:-:S05]  /*ebb0*/  LEA.HI.X.SX32 R13, R28, R29, 0x1, P6 ;  /* 0x0000001d1c0d7211 */ /* 0x000fca00030f0eff */
[----:B------:R1:W4:Y:S01]  /*ebc0*/  @!P4 LDG.E.U8 R18, desc[UR60][R12.64] ;  /* 0x0000003c0c12c981 */ /* 0x000322000c1e1100 */
[----:B------:R-:W-:-:S04]  /*ebd0*/  SHF.R.U32.HI R14, RZ, 0x5, R14 ;  /* 0x00000005ff0e7819 */ /* 0x000fc8000001160e */
[----:B------:R-:W-:-:S04]  /*ebe0*/  SGXT.U32 R14, R14, 0x2 ;  /* 0x000000020e0e781a */ /* 0x000fc80000000000 */
[----:B-1----:R-:W-:Y:S02]  /*ebf0*/  LOP3.LUT R13, R14, 0x54, RZ, 0xfc, !PT ;  /* 0x000000540e0d7812 */ /* 0x002fe400078efcff */
[----:B0-----:R-:W-:Y:S02]  /*ec00*/  SHF.R.U32.HI R28, RZ, 0x5, R10 ;  /* 0x00000005ff1c7819 */ /* 0x001fe4000001160a */
[----:B------:R-:W-:Y:S02]  /*ec10*/  PRMT R8, RZ, 0x7610, R8 ;  /* 0x00007610ff087816 */ /* 0x000fe40000000008 */
[----:B------:R-:W-:Y:S02]  /*ec20*/  SGXT.U32 R28, R28, 0x2 ;  /* 0x000000021c1c781a */ /* 0x000fe40000000000 */
[----:B------:R-:W-:Y:S02]  /*ec30*/  PRMT R3, RZ, 0x7610, R3 ;  /* 0x00007610ff037816 */ /* 0x000fe40000000003 */
[----:B------:R-:W-:Y:S01]  /*ec40*/  PRMT R11, RZ, 0x7610, R11 ;  /* 0x00007610ff0b7816 */ /* 0x000fe2000000000b */
[----:B--2---:R0:W-:Y:S04]  /*ec50*/  STL [R1+0x10], R23 ;  /* 0x0000101701007387 */ /* 0x0041e80000100800 */
[----:B0-----:R-:W2:Y:S04]  /*ec60*/  LDL.LU R23, [R1+0xd54] ;  /* 0x000d540001177983 */ /* 0x001ea80000300800 */
[----:B---3--:R0:W-:Y:S02]  /*ec70*/  STL [R1+0x4], R16 ;  /* 0x0000041001007387 */ /* 0x0081e40000100800 */
[----:B0-----:R-:W-:-:S02]  /*ec80*/  LOP3.LUT R16, R15, 0x54, RZ, 0xfc, !PT ;  /* 0x000000540f107812 */ /* 0x001fc400078efcff */
[----:B------:R-:W0:Y:S02]  /*ec90*/  S2R R15, SR_TID.X ;  /* 0x00000000000f7919 */ /* 0x000e240000002100 */
[----:B0-----:R-:W-:-:S04]  /*eca0*/  SHF.R.U32.HI R2, RZ, 0x5, R15 ;  /* 0x00000005ff027819 */ /* 0x001fc8000001160f */
[----:B------:R-:W-:-:S04]  /*ecb0*/  SGXT.U32 R2, R2, 0x2 ;  /* 0x000000020202781a */ /* 0x000fc80000000000 */
[----:B------:R-:W-:-:S05]  /*ecc0*/  LOP3.LUT R15, R2, 0x54, RZ, 0xfc, !PT ;  /* 0x00000054020f7812 */ /* 0x000fca00078efcff */
[----:B------:R-:W-:Y:S01]  /*ecd0*/  IMAD R15, R15, UR10, RZ ;  /* 0x0000000a0f0f7c24 */ /* 0x000fe2000f8e02ff */
[----:B------:R-:W-:Y:S01]  /*ece0*/  ISETP.GE.AND P5, PT, R16, UR9, PT ;  /* 0x0000000910007c0c */ /* 0x000fe2000bfa6270 */
[----:B------:R-:W-:-:S03]  /*ecf0*/  ULDC UR10, c[0x0][0x238] ;  /* 0x00008e00000a7ab9 */ /* 0x000fc60000000800 */
[----:B------:R-:W-:Y:S02]  /*ed00*/  IADD3 R12, P2, R15, R27, RZ ;  /* 0x0000001b0f0c7210 */ /* 0x000fe40007f5e0ff */
[----:B------:R-:W0:Y:S01]  /*ed10*/  S2R R15, SR_TID.X ;  /* 0x00000000000f7919 */ /* 0x000e220000002100 */
[----:B------:R-:W-:Y:S01]  /*ed20*/  IMAD R13, R13, UR10, RZ ;  /* 0x0000000a0d0d7c24 */ /* 0x000fe2000f8e02ff */
[----:B------:R-:W-:Y:S01]  /*ed30*/  LOP3.LUT R2, R2, 0x58, RZ, 0xfc, !PT ;  /* 0x0000005802027812 */ /* 0x000fe200078efcff */
[----:B------:R-:W-:-:S03]  /*ed40*/  ULDC UR10, c[0x0][0x238] ;  /* 0x00008e00000a7ab9 */ /* 0x000fc60000000800 */
[----:B------:R-:W-:Y:S02]  /*ed50*/  LEA.HI.X.SX32 R13, R13, R29, 0x1, P2 ;  /* 0x0000001d0d0d7211 */ /* 0x000fe400010f0eff */
[----:B------:R-:W-:Y:S02]  /*ed60*/  ISETP.GE.AND P4, PT, R2, UR9, PT ;  /* 0x0000000902007c0c */ /* 0x000fe4000bf86270 */
[----:B------:R-:W-:Y:S01]  /*ed70*/  LOP3.LUT R16, R17, 0x58, RZ, 0xfc, !PT ;  /* 0x0000005811107812 */ /* 0x000fe200078efcff */
[----:B------:R1:W3:Y:S01]  /*ed80*/  @!P5 LDG.E.U8 R8, desc[UR60][R12.64] ;  /* 0x0000003c0c08d981 */ /* 0x0002e2000c1e1100 */
[----:B------:R-:W-:-:S03]  /*ed90*/  LOP3.LUT R2, R28, 0x70, RZ, 0xfc, !PT ;  /* 0x000000701c027812 */ /* 0x000fc600078efcff */
[----:B------:R-:W-:Y:S01]  /*eda0*/  IMAD R16, R16, UR32, RZ ;  /* 0x0000002010107c24 */ /* 0x000fe2000f8e02ff */
[----:B------:R-:W-:Y:S01]  /*edb0*/  ISETP.GE.AND P2, PT, R2, UR9, PT ;  /* 0x0000000902007c0c */ /* 0x000fe2000bf46270 */
[----:B------:R-:W-:Y:S01]  /*edc0*/  ULDC UR32, c[0x0][0x238] ;  /* 0x00008e0000207ab9 */ /* 0x000fe20000000800 */
[----:B------:R-:W-:Y:S01]  /*edd0*/  LOP3.LUT R2, R17, 0x60, RZ, 0xfc, !PT ;  /* 0x0000006011027812 */ /* 0x000fe200078efcff */
[----:B-1----:R-:W1:Y:S01]  /*ede0*/  S2R R13, SR_TID.X ;  /* 0x00000000000d7919 */ /* 0x002e620000002100 */
[----:B------:R-:W-:-:S03]  /*edf0*/  IADD3 R14, P6, R16, R27, RZ ;  /* 0x0000001b100e7210 */ /* 0x000fc60007fde0ff */
[----:B------:R-:W-:Y:S01]  /*ee00*/  IMAD R2, R2, UR10, RZ ;  /* 0x0000000a02027c24 */ /* 0x000fe2000f8e02ff */
[----:B------:R-:W-:Y:S01]  /*ee10*/  ULDC UR10, c[0x0][0x238] ;  /* 0x00008e00000a7ab9 */ /* 0x000fe20000000800 */
[----:B0-----:R-:W-:-:S04]  /*ee20*/  SHF.R.U32.HI R15, RZ, 0x5, R15 ;  /* 0x00000005ff0f7819 */ /* 0x001fc8000001160f */
[----:B------:R-:W-:-:S04]  /*ee30*/  SGXT.U32 R15, R15, 0x2 ;  /* 0x000000020f0f781a */ /* 0x000fc80000000000 */
[----:B------:R-:W-:-:S04]  /*ee40*/  LOP3.LUT R15, R15, 0x60, RZ, 0xfc, !PT ;  /* 0x000000600f0f7812 */ /* 0x000fc800078efcff */
[----:B------:R-:W-:Y:S02]  /*ee50*/  ISETP.GE.AND P3, PT, R15, UR9, PT ;  /* 0x000000090f007c0c */ /* 0x000fe4000bf66270 */
[----:B------:R-:W-:Y:S02]  /*ee60*/  LEA.HI.X.SX32 R15, R16, R29, 0x1, P6 ;  /* 0x0000001d100f7211 */ /* 0x000fe400030f0eff */
[----:B------:R-:W-:-:S03]  /*ee70*/  IADD3 R16, P6, R2, R27, RZ ;  /* 0x0000001b02107210 */ /* 0x000fc60007fde0ff */
[----:B------:R0:W3:Y:S01]  /*ee80*/  @!P4 LDG.E.U8 R3, desc[UR60][R14.64] ;  /* 0x0000003c0e03c981 */ /* 0x0000e2000c1e1100 */
[----:B------:R-:W-:Y:S02]  /*ee90*/  LEA.HI.X.SX32 R17, R2, R29, 0x1, P6 ;  /* 0x0000001d02117211 */ /* 0x000fe400030f0eff */
[--C-:B------:R-:W-:Y:S02]  /*eea0*/  SHF.R.U32.HI R2, RZ, 0x5, R10.reuse ;  /* 0x00000005ff027819 */ /* 0x100fe4000001160a */
[----:B------:R-:W-:Y:S01]  /*eeb0*/  SHF.R.U32.HI R10, RZ, 0x5, R10 ;  /* 0x00000005ff0a7819 */ /* 0x000fe2000001160a */
[----:B------:R5:W4:Y:S03]  /*eec0*/  @!P3 LDG.E.U8 R11, desc[UR60][R16.64] ;  /* 0x0000003c100bb981 */ /* 0x000b26000c1e1100 */
[----:B------:R-:W-:Y:S02]  /*eed0*/  SGXT.U32 R10, R10, 0x2 ;  /* 0x000000020a0a781a */ /* 0x000fe40000000000 */
[----:B------:R-:W-:-:S02]  /*eee0*/  SGXT.U32 R2, R2, 0x2 ;  /* 0x000000020202781a */ /* 0x000fc40000000000 */
[----:B0-----:R-:W-:Y:S02]  /*eef0*/  LOP3.LUT R15, R10, 0x70, RZ, 0xfc, !PT ;  /* 0x000000700a0f7812 */ /* 0x001fe400078efcff */
[----:B-1----:R-:W-:Y:S02]  /*ef00*/  SHF.R.U32.HI R13, RZ, 0x5, R13 ;  /* 0x00000005ff0d7819 */ /* 0x002fe4000001160d */
[----:B-----5:R-:W-:Y:S01]  /*ef10*/  LOP3.LUT R17, R2, 0x64, RZ, 0xfc, !PT ;  /* 0x0000006402117812 */ /* 0x020fe200078efcff */
[----:B------:R-:W-:Y:S01]  /*ef20*/  IMAD R15, R15, UR10, RZ ;  /* 0x0000000a0f0f7c24 */ /* 0x000fe2000f8e02ff */
[----:B------:R-:W-:Y:S01]  /*ef30*/  SGXT.U32 R13, R13, 0x2 ;  /* 0x000000020d0d781a */ /* 0x000fe20000000000 */
[----:B------:R-:W-:Y:S02]  /*ef40*/  ULDC UR10, c[0x0][0x238] ;  /* 0x00008e00000a7ab9 */ /* 0x000fe40000000800 */
[----:B------:R-:W-:Y:S01]  /*ef50*/  IMAD R17, R17, UR32, RZ ;  /* 0x0000002011117c24 */ /* 0x000fe2000f8e02ff */
[----:B------:R-:W-:Y:S01]  /*ef60*/  IADD3 R14, P6, R15, R27, RZ ;  /* 0x0000001b0f0e7210 */ /* 0x000fe20007fde0ff */
[----:B------:R-:W-:Y:S01]  /*ef70*/  IMAD R10, R28, UR33, RZ ;  /* 0x000000211c0a7c24 */ /* 0x000fe2000f8e02ff */
[----:B------:R-:W-:Y:S01]  /*ef80*/  LOP3.LUT R15, R2, 0x70, RZ, 0xfc, !PT ;  /* 0x00000070020f7812 */ /* 0x000fe200078efcff */
[----:B------:R-:W-:Y:S01]  /*ef90*/  ULDC UR32, c[0x0][0x238] ;  /* 0x00008e0000207ab9 */ /* 0x000fe20000000800 */
[----:B------:R-:W-:-:S02]  /*efa0*/  LOP3.LUT R13, R13, 0x64, RZ, 0xfc, !PT ;  /* 0x000000640d0d7812 */ /* 0x000fc400078efcff */
[----:B------:R-:W-:Y:S01]  /*efb0*/  IADD3 R12, P5, R17, R27, RZ ;  /* 0x0000001b110c7210 */ /* 0x000fe20007fbe0ff */
[----:B------:R-:W-:Y:S01]  /*efc0*/  IMAD R15, R15, UR10, RZ ;  /* 0x0000000a0f0f7c24 */ /* 0x000fe2000f8e02ff */
[C---:B------:R-:W-:Y:S01]  /*efd0*/  ISETP.GE.AND P3, PT, R28.reuse, UR9, PT ;  /* 0x000000091c007c0c */ /* 0x040fe2000bf66270 */
[----:B------:R-:W-:Y:S01]  /*efe0*/  ULDC UR10, c[0x0][0x238] ;  /* 0x00008e00000a7ab9 */ /* 0x000fe20000000800 */
[----:B------:R-:W-:Y:S02]  /*eff0*/  ISETP.GE.AND P4, PT, R13, UR9, PT ;  /* 0x000000090d007c0c */ /* 0x000fe4000bf86270 */
[----:B------:R-:W-:Y:S02]  /*f000*/  LOP3.LUT R2, R28, 0x74, RZ, 0xfc, !PT ;  /* 0x000000741c027812 */ /* 0x000fe400078efcff */
[----:B------:R-:W-:Y:S02]  /*f010*/  LEA.HI.X.SX32 R13, R17, R29, 0x1, P5 ;  /* 0x0000001d110d7211 */ /* 0x000fe400028f0eff */
[----:B------:R-:W-:-:S02]  /*f020*/  IADD3 R16, P5, R10, R27, RZ ;  /* 0x0000001b0a107210 */ /* 0x000fc40007fbe0ff */
[-C--:B------:R-:W-:Y:S02]  /*f030*/  LEA.HI.X.SX32 R15, R15, R29.reuse, 0x1, P6 ;  /* 0x0000001d0f0f7211 */ /* 0x080fe400030f0eff */
[----:B------:R-:W-:Y:S02]  /*f040*/  ISETP.GE.AND P6, PT, R2, UR9, PT ;  /* 0x0000000902007c0c */ /* 0x000fe4000bfc6270 */
[----:B------:R-:W-:Y:S02]  /*f050*/  PRMT R2, RZ, 0x7610, R2 ;  /* 0x00007610ff027816 */ /* 0x000fe40000000002 */
[----:B------:R-:W-:-:S05]  /*f060*/  LEA.HI.X.SX32 R17, R10, R29, 0x1, P5 ;  /* 0x0000001d0a117211 */ /* 0x000fca00028f0eff */
[----:B------:R-:W5:Y:S01]  /*f070*/  @!P3 LDG.E.U8 R2, desc[UR60][R16.64] ;  /* 0x0000003c1002b981 */ /* 0x000f62000c1e1100 */
[----:B------:R-:W-:-:S06]  /*f080*/  PRMT R7, RZ, 0x7610, R7 ;  /* 0x00007610ff077816 */ /* 0x000fcc0000000007 */
[----:B------:R0:W3:Y:S02]  /*f090*/  @!P4 LDG.E.U8 R7, desc[UR60][R12.64] ;  /* 0x0000003c0c07c981 */ /* 0x0000e4000c1e1100 */
[----:B0-----:R-:W0:Y:S01]  /*f0a0*/  S2R R13, SR_TID.X ;  /* 0x00000000000d7919 */ /* 0x001e220000002100 */
[----:B------:R-:W-:-:S06]  /*f0b0*/  PRMT R10, RZ, 0x7610, R10 ;  /* 0x00007610ff0a7816 */ /* 0x000fcc000000000a */
[----:B------:R1:W3:Y:S02]  /*f0c0*/  @!P2 LDG.E.U8 R10, desc[UR60][R14.64] ;  /* 0x0000003c0e0aa981 */ /* 0x0002e4000c1e1100 */
[----:B-1----:R-:W1:Y:S01]  /*f0d0*/  S2R R15, SR_TID.X ;  /* 0x00000000000f7919 */ /* 0x002e620000002100 */
[----:B0-----:R-:W-:-:S04]  /*f0e0*/  SHF.R.U32.HI R13, RZ, 0x5, R13 ;  /* 0x00000005ff0d7819 */ /* 0x001fc8000001160d */
[----:B------:R-:W-:-:S04]  /*f0f0*/  SGXT.U32 R13, R13, 0x2 ;  /* 0x000000020d0d781a */ /* 0x000fc80000000000 */
[C---:B------:R-:W-:Y:S02]  /*f100*/  LOP3.LUT R17, R13.reuse, 0x68, RZ, 0xfc, !PT ;  /* 0x000000680d117812 */ /* 0x040fe400078efcff */
[----:B------:R-:W-:-:S03]  /*f110*/  LOP3.LUT R13, R13, 0x74, RZ, 0xfc, !PT ;  /* 0x000000740d0d7812 */ /* 0x000fc600078efcff */
[----:B------:R-:W-:Y:S01]  /*f120*/  IMAD R17, R17, UR10, RZ ;  /* 0x0000000a11117c24 */ /* 0x000fe2000f8e02ff */
[----:B------:R-:W-:Y:S01]  /*f130*/  LOP3.LUT R16, R28, 0x78, RZ, 0xfc, !PT ;  /* 0x000000781c107812 */ /* 0x000fe200078efcff */
[----:B------:R-:W-:Y:S01]  /*f140*/  IMAD R13, R13, UR32, RZ ;  /* 0x000000200d0d7c24 */ /* 0x000fe2000f8e02ff */
[----:B------:R-:W-:Y:S01]  /*f150*/  ULDC UR10, c[0x0][0x238] ;  /* 0x00008e00000a7ab9 */ /* 0x000fe20000000800 */
[----:B------:R-:W-:Y:S01]  /*f160*/  PRMT R19, RZ, 0x7610, R19 ;  /* 0x00007610ff137816 */ /* 0x000fe20000000013 */
[----:B------:R-:W-:Y:S01]  /*f170*/  ULDC UR32, c[0x0][0x238] ;  /* 0x00008e0000207ab9 */ /* 0x000fe20000000800 */
[-C--:B------:R-:W-:Y:S02]  /*f180*/  IADD3 R14, P2, R17, R27.reuse, RZ ;  /* 0x0000001b110e7210 */ /* 0x080fe40007f5e0ff */
[----:B------:R-:W-:Y:S02]  /*f190*/  IADD3 R12, P3, R13, R27, RZ ;  /* 0x0000001b0d0c7210 */ /* 0x000fe40007f7e0ff */
[----:B-1----:R-:W-:-:S02]  /*f1a0*/  SHF.R.U32.HI R13, RZ, 0x5, R15 ;  /* 0x00000005ff0d7819 */ /* 0x002fc4000001160f */
[----:B------:R-:W-:Y:S02]  /*f1b0*/  LEA.HI.X.SX32 R15, R17, R29, 0x1, P2 ;  /* 0x0000001d110f7211 */ /* 0x000fe400010f0eff */
[----:B------:R-:W0:Y:S01]  /*f1c0*/  S2R R17, SR_TID.X ;  /* 0x0000000000117919 */ /* 0x000e220000002100 */
[----:B------:R-:W-:Y:S02]  /*f1d0*/  SGXT.U32 R13, R13, 0x2 ;  /* 0x000000020d0d781a */ /* 0x000fe40000000000 */
[C---:B------:R-:W-:Y:S01]  /*f1e0*/  ISETP.GE.AND P2, PT, R16.reuse, UR9, PT ;  /* 0x0000000910007c0c */ /* 0x040fe2000bf46270 */
[----:B------:R1:W3:Y:S01]  /*f1f0*/  @!P0 LDG.E.U8 R19, desc[UR60][R14.64] ;  /* 0x0000003c0e138981 */ /* 0x0002e2000c1e1100 */
[----:B------:R-:W-:Y:S01]  /*f200*/  LOP3.LUT R13, R13, 0x74, RZ, 0xfc, !PT ;  /* 0x000000740d0d7812 */ /* 0x000fe200078efcff */
[----:B------:R-:W-:-:S04]  /*f210*/  IMAD R16, R16, UR33, RZ ;  /* 0x0000002110107c24 */ /* 0x000fc8000f8e02ff */
[----:B------:R-:W-:Y:S01]  /*f220*/  IMAD R13, R13, UR10, RZ ;  /* 0x0000000a0d0d7c24 */ /* 0x000fe2000f8e02ff */
[----:B------:R-:W-:Y:S01]  /*f230*/  PRMT R20, RZ, 0x7610, R20 ;  /* 0x00007610ff147816 */ /* 0x000fe20000000014 */
[----:B------:R-:W-:-:S03]  /*f240*/  ULDC UR10, c[0x0][0x238] ;  /* 0x00008e00000a7ab9 */ /* 0x000fc60000000800 */
[----:B------:R-:W-:Y:S02]  /*f250*/  LEA.HI.X.SX32 R13, R13, R29, 0x1, P3 ;  /* 0x0000001d0d0d7211 */ /* 0x000fe400018f0eff */
[----:B-1----:R-:W-:-:S03]  /*f260*/  IADD3 R14, P3, R16, R27, RZ ;  /* 0x0000001b100e7210 */ /* 0x002fc60007f7e0ff */
[----:B------:R1:W3:Y:S01]  /*f270*/  @!P6 LDG.E.U8 R20, desc[UR60][R12.64] ;  /* 0x0000003c0c14e981 */ /* 0x0002e2000c1e1100 */
[----:B------:R-:W-:Y:S02]  /*f280*/  LEA.HI.X.SX32 R15, R16, R29, 0x1, P3 ;  /* 0x0000001d100f7211 */ /* 0x000fe400018f0eff */
[----:B------:R-:W-:Y:S02]  /*f290*/  LOP3.LUT R16, R28, 0x5c, RZ, 0xfc, !PT ;  /* 0x0000005c1c107812 */ /* 0x000fe400078efcff */
[----:B0-----:R-:W-:-:S04]  /*f2a0*/  SHF.R.U32.HI R17, RZ, 0x5, R17 ;  /* 0x00000005ff117819 */ /* 0x001fc80000011611 */
[----:B------:R-:W-:Y:S01]  /*f2b0*/  SGXT.U32 R17, R17, 0x2 ;  /* 0x000000021111781a */ /* 0x000fe20000000000 */
[----:B------:R-:W-:Y:S01]  /*f2c0*/  IMAD R16, R16, UR32, RZ ;  /* 0x0000002010107c24 */ /* 0x000fe2000f8e02ff */
[C---:B-1----:R-:W-:Y:S02]  /*f2d0*/  LOP3.LUT R13, R28.reuse, 0x7c, RZ, 0xfc, !PT ;  /* 0x0000007c1c0d7812 */ /* 0x042fe400078efcff */
[----:B------:R-:W-:Y:S02]  /*f2e0*/  LOP3.LUT R17, R17, 0x5c, RZ, 0xfc, !PT ;  /* 0x0000005c11117812 */ /* 0x000fe400078efcff */
[----:B------:R-:W-:Y:S02]  /*f2f0*/  LOP3.LUT R28, R28, 0x6c, RZ, 0xfc, !PT ;  /* 0x0000006c1c1c7812 */ /* 0x000fe400078efcff */
[----:B------:R-:W-:Y:S02]  /*f300*/  PRMT R21, RZ, 0x7610, R21 ;  /* 0x00007610ff157816 */ /* 0x000fe40000000015 */
[----:B------:R-:W-:Y:S01]  /*f310*/  ISETP.GE.AND P0, PT, R17, UR9, PT ;  /* 0x0000000911007c0c */ /* 0x000fe2000bf06270 */
[----:B------:R-:W-:Y:S01]  /*f320*/  IMAD R28, R28, UR10, RZ ;  /* 0x0000000a1c1c7c24 */ /* 0x000fe2000f8e02ff */
[C---:B------:R-:W-:Y:S01]  /*f330*/  IADD3 R12, P4, R16.reuse, R27, RZ ;  /* 0x0000001b100c7210 */ /* 0x040fe20007f9e0ff */
[C---:B------:R-:W-:Y:S01]  /*f340*/  IMAD R17, R13.reuse, UR33, RZ ;  /* 0x000000210d117c24 */ /* 0x040fe2000f8e02ff */
[----:B------:R-:W-:Y:S01]  /*f350*/  ISETP.GE.AND P5, PT, R13, UR9, PT ;  /* 0x000000090d007c0c */ /* 0x000fe2000bfa6270 */
[----:B------:R0:W3:Y:S01]  /*f360*/  @!P2 LDG.E.U8 R21, desc[UR60][R14.64] ;  /* 0x0000003c0e15a981 */ /* 0x0000e2000c1e1100 */
[----:B------:R-:W-:-:S02]  /*f370*/  LEA.HI.X.SX32 R13, R16, R29, 0x1, P4 ;  /* 0x0000001d100d7211 */ /* 0x000fc400020f0eff */
[CC--:B------:R-:W-:Y:S02]  /*f380*/  IADD3 R16, P2, R17.reuse, R27.reuse, RZ ;  /* 0x0000001b11107210 */ /* 0x0c0fe40007f5e0ff */
[C---:B0-----:R-:W-:Y:S02]  /*f390*/  IADD3 R14, P3, R28.reuse, R27, RZ ;  /* 0x0000001b1c0e7210 */ /* 0x041fe40007f7e0ff */
[----:B------:R-:W3:Y:S01]  /*f3a0*/  LDL.LU R27, [R1+0xd50] ;  /* 0x000d5000011b7983 */ /* 0x000ee20000300800 */
[-C--:B------:R-:W-:Y:S02]  /*f3b0*/  LEA.HI.X.SX32 R17, R17, R29.reuse, 0x1, P2 ;  /* 0x0000001d11117211 */ /* 0x080fe400010f0eff */
[----:B------:R-:W-:Y:S02]  /*f3c0*/  LEA.HI.X.SX32 R15, R28, R29, 0x1, P3 ;  /* 0x0000001d1c0f7211 */ /* 0x000fe400018f0eff */
[----:B------:R-:W3:Y:S04]  /*f3d0*/  LDL.LU R29, [R1+0xd4c] ;  /* 0x000d4c00011d7983 */ /* 0x000ee80000300800 */
[----:B------:R-:W3:Y:S04]  /*f3e0*/  LDL.LU R28, [R1+0x20] ;  /* 0x00002000011c7983 */ /* 0x000ee80000300800 */
[----:B------:R-:W-:Y:S04]  /*f3f0*/  STL [R1+0xbc4], R13 ;  /* 0x000bc40d01007387 */ /* 0x000fe80000100800 */
        /* <DEDUP_REMOVED lines=47> */
[----:B------:R-:W-:Y:S01]  /*f6f0*/  STL [R1+0xc9c], R14 ;  /* 0x000c9c0e01007387 */ /* 0x000fe20000100800 */
[----:B------:R-:W-:-:S03]  /*f700*/  PRMT R24, RZ, 0x7610, R24 ;  /* 0x00007610ff187816 */ /* 0x000fc60000000018 */
        /* <DEDUP_REMOVED lines=9> */
[----:B------:R0:W3:Y:S04]  /*f7a0*/  @!P0 LDG.E.U8 R24, desc[UR60][R12.64] ;  /* 0x0000003c0c188981 */ /* 0x0000e8000c1e1100 */
[----:B------:R-:W-:Y:S04]  /*f7b0*/  STL [R1+0xbfc], R15 ;  /* 0x000bfc0f01007387 */ /* 0x000fe80000100800 */
[----:B------:R-:W-:Y:S01]  /*f7c0*/  STL [R1+0xc0c], R15 ;  /* 0x000c0c0f01007387 */ /* 0x000fe20000100800 */
[----:B0-----:R-:W0:Y:S01]  /*f7d0*/  S2R R12, SR_TID.X ;  /* 0x00000000000c7919 */ /* 0x001e220000002100 */
[----:B------:R-:W1:Y:S02]  /*f7e0*/  S2UR UR32, SR_CgaCtaId ;  /* 0x00000000002079c3 */ /* 0x000e640000008800 */
[----:B------:R-:W-:Y:S04]  /*f7f0*/  STL [R1+0xc18], R15 ;  /* 0x000c180f01007387 */ /* 0x000fe80000100800 */
[----:B------:R-:W-:Y:S01]  /*f800*/  STL [R1+0xc24], R15 ;  /* 0x000c240f01007387 */ /* 0x000fe20000100800 */
[----:B------:R-:W-:-:S03]  /*f810*/  PRMT R22, RZ, 0x7610, R22 ;  /* 0x00007610ff167816 */ /* 0x000fc60000000016 */
[----:B------:R-:W-:Y:S01]  /*f820*/  STL [R1+0xc40], R15 ;  /* 0x000c400f01007387 */ /* 0x000fe20000100800 */
[----:B--2---:R-:W-:-:S03]  /*f830*/  PRMT R23, RZ, 0x7610, R23 ;  /* 0x00007610ff177816 */ /* 0x004fc60000000017 */
        /* <DEDUP_REMOVED lines=8> */
[----:B------:R-:W2:Y:S04]  /*f8c0*/  @!P1 LDG.E.U8 R22, desc[UR60][R14.64] ;  /* 0x0000003c0e169981 */ /* 0x000ea8000c1e1100 */
[----:B------:R-:W-:Y:S04]  /*f8d0*/  STL [R1+0xd18], R15 ;  /* 0x000d180f01007387 */ /* 0x000fe80000100800 */
[----:B------:R-:W2:Y:S04]  /*f8e0*/  @!P5 LDG.E.U8 R23, desc[UR60][R16.64] ;  /* 0x0000003c1017d981 */ /* 0x000ea8000c1e1100 */
        /* <DEDUP_REMOVED lines=10> */
[----:B------:R-:W-:-:S03]  /*f990*/  UMOV UR10, 0x400 ;  /* 0x00000400000a7882 */ /* 0x000fc60000000000 */
[----:B------:R-:W-:Y:S04]  /*f9a0*/  STL [R1+0xd08], R16 ;  /* 0x000d081001007387 */ /* 0x000fe80000100800 */
[----:B------:R-:W-:Y:S01]  /*f9b0*/  STL [R1+0xd20], R16 ;  /* 0x000d201001007387 */ /* 0x000fe20000100800 */
[----:B-1----:R-:W-:-:S03]  /*f9c0*/  ULEA UR10, UR32, UR10, 0x18 ;  /* 0x0000000a200a7291 */ /* 0x002fc6000f8ec03f */
[----:B------:R-:W-:Y:S01]  /*f9d0*/  STL [R1+0xd38], R16 ;  /* 0x000d381001007387 */ /* 0x000fe20000100800 */
[----:B0-----:R-:W-:Y:S01]  /*f9e0*/  LOP3.LUT R12, R12, 0x7f, RZ, 0xc0, !PT ;  /* 0x0000007f0c0c7812 */ /* 0x001fe200078ec0ff */
[----:B------:R-:W-:Y:S01]  /*f9f0*/  ULDC UR32, c[0x0][0x23c] ;  /* 0x00008f0000207ab9 */ /* 0x000fe20000000800 */
[----:B------:R-:W-:Y:S06]  /*fa00*/  BAR.SYNC.DEFER_BLOCKING 0x0 ;  /* 0x0000000000007b1d */ /* 0x000fec0000010000 */
        /* <DEDUP_REMOVED lines=12> */
[----:B-----5:R0:W-:Y:S04]  /*fad0*/  STS.U8 [R12+UR10], R2 ;  /* 0x000000020c007988 */ /* 0x0201e8000800000a */
[----:B0-----:R-:W5:Y:S04]  /*fae0*/  LDL.LU R2, [R1+0x14] ;  /* 0x0000140001027983 */ /* 0x001f680000300800 */
[----:B------:R0:W-:Y:S04]  /*faf0*/  STS.U8 [R12+UR10+0x800], R6 ;  /* 0x000800060c007988 */ /* 0x0001e8000800000a */
[----:B----4-:R1:W-:Y:S04]  /*fb00*/  STS.U8 [R12+UR10+0xc00], R11 ;  /* 0x000c000b0c007988 */ /* 0x0103e8000800000a */
[----:B---3--:R-:W-:Y:S04]  /*fb10*/  STS.U8 [R12+UR10+0x400], R29 ;  /* 0x0004001d0c007988 */ /* 0x008fe8000800000a */
[----:B0-----:R-:W3:Y:S04]  /*fb20*/  LDL.LU R6, [R1+0x8] ;  /* 0x0000080001067983 */ /* 0x001ee80000300800 */
[----:B------:R-:W-:Y:S04]  /*fb30*/  STS.U8 [R12+UR10+0x600], R25 ;  /* 0x000600190c007988 */ /* 0x000fe8000800000a */
[----:B------:R-:W-:Y:S04]  /*fb40*/  STS.U8 [R12+UR10+0xa00], R18 ;  /* 0x000a00120c007988 */ /* 0x000fe8000800000a */
[----:B-1----:R-:W4:Y:S04]  /*fb50*/  LDL.LU R11, [R1] ;  /* 0x00000000010b7983 */ /* 0x002f280000300800 */
[----:B------:R-:W-:Y:S04]  /*fb60*/  STS.U8 [R12+UR10+0xe00], R10 ;  /* 0x000e000a0c007988 */ /* 0x000fe8000800000a */
[----:B-----5:R0:W-:Y:S02]  /*fb70*/  STS.U8 [R12+UR10+0x200], R2 ;  /* 0x000200020c007988 */ /* 0x0201e4000800000a */
[----:B0-----:R-:W-:-:S02]  /*fb80*/  LOP3.LUT R2, R12, 0x8, RZ, 0x3c, !PT ;  /* 0x000000080c027812 */ /* 0x001fc400078e3cff */
[----:B------:R-:W5:Y:S04]  /*fb90*/  LDL.LU R12, [R1+0xc] ;  /* 0x00000c00010c7983 */ /* 0x000f680000300800 */
[----:B------:R0:W-:Y:S04]  /*fba0*/  STS.U8 [R2+UR10+0x80], R28 ;  /* 0x0000801c02007988 */ /* 0x0001e8000800000a */
[----:B------:R1:W-:Y:S04]  /*fbb0*/  STS.U8 [R2+UR10+0x680], R9 ;  /* 0x0006800902007988 */ /* 0x0003e8000800000a */
[----:B------:R2:W-:Y:S04]  /*fbc0*/  STS.U8 [R2+UR10+0x880], R0 ;  /* 0x0008800002007988 */ /* 0x0005e8000800000a */
[----:B0-----:R-:W3:Y:S04]  /*fbd0*/  LDL.LU R28, [R1+0xd48] ;  /* 0x000d4800011c7983 */ /* 0x001ee80000300800 */
[----:B-1----:R-:W4:Y:S04]  /*fbe0*/  LDL.LU R9, [R1+0x4] ;  /* 0x0000040001097983 */ /* 0x002f280000300800 */
[----:B--2---:R-:W2:Y:S04]  /*fbf0*/  LDL.LU R0, [R1+0x10] ;  /* 0x0000100001007983 */ /* 0x004ea80000300800 */
[----:B------:R0:W-:Y:S04]  /*fc00*/  STS.U8 [R2+UR10+0xc80], R7 ;  /* 0x000c800702007988 */ /* 0x0001e8000800000a */
[----:B0-----:R-:W4:Y:S04]  /*fc10*/  LDL.LU R7, [R1+0x1c] ;  /* 0x00001c0001077983 */ /* 0x001f280000300800 */
[----:B------:R-:W-:Y:S04]  /*fc20*/  STS.U8 [R2+UR10+0xa80], R8 ;  /* 0x000a800802007988 */ /* 0x000fe8000800000a */
[----:B------:R-:W-:Y:S04]  /*fc30*/  STS.U8 [R2+UR10+0xe80], R20 ;  /* 0x000e801402007988 */ /* 0x000fe8000800000a */
[----:B-----5:R0:W-:Y:S02]  /*fc40*/  STS.U8 [R2+UR10+0x280], R12 ;  /* 0x0002800c02007988 */ /* 0x0201e4000800000a */
[----:B0-----:R-:W0:Y:S02]  /*fc50*/  S2R R12, SR_TID.X ;  /* 0x00000000000c7919 */ /* 0x001e240000002100 */
[----:B---3--:R-:W-:Y:S01]  /*fc60*/  STS.U8 [R2+UR10+0x480], R28 ;  /* 0x0004801c02007988 */ /* 0x008fe2000800000a */
[----:B0-----:R-:W-:-:S04]  /*fc70*/  LOP3.LUT R12, R12, 0x7f, RZ, 0xc0, !PT ;  /* 0x0000007f0c0c7812 */ /* 0x001fc800078ec0ff */
[----:B------:R-:W-:-:S05]  /*fc80*/  LOP3.LUT R8, R12, 0x10, RZ, 0x3c, !PT ;  /* 0x000000100c087812 */ /* 0x000fca00078e3cff */
[----:B----4-:R-:W-:Y:S04]  /*fc90*/  STS.U8 [R8+UR10+0x100], R7 ;  /* 0x0001000708007988 */ /* 0x010fe8000800000a */
[----:B------:R0:W-:Y:S04]  /*fca0*/  STS.U8 [R8+UR10+0x300], R6 ;  /* 0x0003000608007988 */ /* 0x0001e8000800000a */
[----:B------:R-:W-:Y:S04]  /*fcb0*/  STS.U8 [R8+UR10+0x500], R27 ;  /* 0x0005001b08007988 */ /* 0x000fe8000800000a */
[----:B------:R1:W-:Y:S04]  /*fcc0*/  STS.U8 [R8+UR10+0x700], R5 ;  /* 0x0007000508007988 */ /* 0x0003e8000800000a */
[----:B0-----:R-:W3:Y:S04]  /*fcd0*/  LDL R6, [R1+0x700] ;  /* 0x0007000001067983 */ /* 0x001ee80000100800 */
[----:B-1----:R-:W4:Y:S04]  /*fce0*/  LDL.LU R5, [R1+0x18] ;  /* 0x0000180001057983 */ /* 0x002f280000300800 */
[----:B------:R-:W5:Y:S01]  /*fcf0*/  LDL R7, [R1+0x6e8] ;  /* 0x0006e80001077983 */ /* 0x000f620000100800 */
[----:B------:R-:W-:-:S03]  /*fd00*/  LOP3.LUT R2, R12, 0x18, RZ, 0x3c, !PT ;  /* 0x000000180c027812 */ /* 0x000fc600078e3cff */
[----:B------:R-:W-:Y:S04]  /*fd10*/  STS.U8 [R8+UR10+0x900], R4 ;  /* 0x0009000408007988 */ /* 0x000fe8000800000a */
[----:B------:R-:W-:Y:S04]  /*fd20*/  STS.U8 [R8+UR10+0xb00], R3 ;  /* 0x000b000308007988 */ /* 0x000fe8000800000a */
[----:B------:R-:W-:Y:S04]  /*fd30*/  STS.U8 [R8+UR10+0xd00], R19 ;  /* 0x000d001308007988 */ /* 0x000fe8000800000a */
[----:B------:R-:W-:Y:S04]  /*fd40*/  STS.U8 [R8+UR10+0xf00], R21 ;  /* 0x000f001508007988 */ /* 0x000fe8000800000a */
[----:B------:R0:W-:Y:S04]  /*fd50*/  STS.U8 [R2+UR10+0x380], R11 ;  /* 0x0003800b02007988 */ /* 0x0001e8000800000a */
[----:B------:R-:W-:Y:S04]  /*fd60*/  STS.U8 [R2+UR10+0x580], R26 ;  /* 0x0005801a02007988 */ /* 0x000fe8000800000a */
[----:B--2---:R1:W-:Y:S04]  /*fd70*/  STS.U8 [R2+UR10+0x780], R0 ;  /* 0x0007800002007988 */ /* 0x0043e8000800000a */
[----:B------:R2:W-:Y:S04]  /*fd80*/  STS.U8 [R2+UR10+0x980], R9 ;  /* 0x0009800902007988 */ /* 0x0005e8000800000a */
[----:B------:R-:W-:Y:S04]  /*fd90*/  STS.U8 [R2+UR10+0xb80], R24 ;  /* 0x000b801802007988 */ /* 0x000fe8000800000a */
[----:B------:R-:W-:Y:S04]  /*fda0*/  STS.U8 [R2+UR10+0xd80], R22 ;  /* 0x000d801602007988 */ /* 0x000fe8000800000a */
[----:B------:R-:W-:Y:S01]  /*fdb0*/  STS.U8 [R2+UR10+0xf80], R23 ;  /* 0x000f801702007988 */ /* 0x000fe2000800000a */
[C---:B0-----:R-:W-:Y:S01]  /*fdc0*/  IMAD R11, R12.reuse, UR32, RZ ;  /* 0x000000200c0b7c24 */ /* 0x041fe2000f8e02ff */
[----:B------:R-:W-:-:S02]  /*fdd0*/  ISETP.GE.AND P0, PT, R12, UR9, PT ;  /* 0x000000090c007c0c */ /* 0x000fc4000bf06270 */
[----:B------:R-:W5:Y:S02]  /*fde0*/  LDL R8, [R1+0x344] ;  /* 0x0003440001087983 */ /* 0x000f640000100800 */
[----:B-1----:R-:W-:Y:S02]  /*fdf0*/  SHF.R.S32.HI R0, RZ, 0x1f, R11 ;  /* 0x0000001fff007819 */ /* 0x002fe4000001140b */
[----:B------:R-:W-:Y:S01]  /*fe00*/  PRMT R13, RZ, 0x7610, R13 ;  /* 0x00007610ff0d7816 */ /* 0x000fe2000000000d */
[----:B--2---:R-:W2:Y:S04]  /*fe10*/  LDL R9, [R1+0x518] ;  /* 0x0005180001097983 */ /* 0x004ea80000100800 */
[----:B------:R-:W2:Y:S04]  /*fe20*/  LDL R3, [R1+0x348] ;  /* 0x0003480001037983 */ /* 0x000ea80000100800 */
[----:B----4-:R5:W-:Y:S01]  /*fe30*/  STS.U8 [R2+UR10+0x180], R5 ;  /* 0x0001800502007988 */ /* 0x010be2000800000a */
[----:B---3--:R-:W-:-:S03]  /*fe40*/  IADD3 R4, P2, R11, R6, RZ ;  /* 0x000000060b047210 */ /* 0x008fc60007f5e0ff */
[----:B------:R-:W3:Y:S02]  /*fe50*/  LDL R6, [R1+0x350] ;  /* 0x0003500001067983 */ /* 0x000ee40000100800 */
[----:B-----5:R-:W-:Y:S01]  /*fe60*/  IMAD.X R5, R0, 0x1, R7, P2 ;  /* 0x0000000100057824 */ /* 0x020fe200010e0607 */
[----:B------:R-:W-:Y:S01]  /*fe70*/  BAR.SYNC.DEFER_BLOCKING 0x0 ;  /* 0x0000000000007b1d */ /* 0x000fe20000010000 */
[----:B------:R-:W-:-:S05]  /*fe80*/  PRMT R2, RZ, 0x7610, R2 ;  /* 0x00007610ff027816 */ /* 0x000fca0000000002 */
[----:B------:R-:W4:Y:S04]  /*fe90*/  LDL R7, [R1+0x6f4] ;  /* 0x0006f40001077983 */ /* 0x000f280000100800 */
[----:B------:R-:W5:Y:S01]  /*fea0*/  @!P0 LDG.E.U8 R13, desc[UR60][R4.64] ;  /* 0x0000003c040d8981 */ /* 0x000f62000c1e1100 */
[C---:B------:R-:W-:Y:S01]  /*feb0*/  IADD3 RZ, P1, R11.reuse, R8, RZ ;  /* 0x000000080bff7210 */ /* 0x040fe20007f3e0ff */
[----:B------:R-:W-:-:S04]  /*fec0*/  IMAD.IADD R8, R11, 0x1, R8 ;  /* 0x000000010b087824 */ /* 0x000fc800078e0208 */
[----:B--2---:R-:W-:-:S05]  /*fed0*/  IMAD.X R9, R0, 0x1, R9, P1 ;  /* 0x0000000100097824 */ /* 0x004fca00008e0609 */
[----:B------:R-:W2:Y:S04]  /*fee0*/  @!P0 LDG.E.U8 R2, desc[UR60][R8.64] ;  /* 0x0000003c08028981 */ /* 0x000ea8000c1e1100 */
[----:B-----5:R0:W-:Y:S04]  /*fef0*/  STL [R1+0x294], R13 ;  /* 0x0002940d01007387 */ /* 0x0201e80000100800 */
[----:B0-----:R-:W5:Y:S04]  /*ff00*/  LDL.LU R13, [R1+0xd44] ;  /* 0x000d4400010d7983 */ /* 0x001f680000300800 */
[----:B------:R-:W3:Y:S04]  /*ff10*/  LDL R5, [R1+0x34c] ;  /* 0x00034c0001057983 */ /* 0x000ee80000100800 */
[----:B------:R-:W4:Y:S01]  /*ff20*/  LDL R4, [R1+0x51c] ;  /* 0x00051c0001047983 */ /* 0x000f220000100800 */
[----:B------:R-:W-:-:S03]  /*ff30*/  IADD3 RZ, P1, R11, R3, RZ ;  /* 0x000000030bff7210 */ /* 0x000fc60007f3e0ff */
[----:B--2---:R0:W-:Y:S02]  /*ff40*/  STL [R1+0x298], R2 ;  /* 0x0002980201007387 */ /* 0x0041e40000100800 */
[C---:B0-----:R-:W-:Y:S01]  /*ff50*/  IMAD.IADD R2, R11.reuse, 0x1, R3 ;  /* 0x000000010b027824 */ /* 0x041fe200078e0203 */
[C---:B---3--:R-:W-:Y:S01]  /*ff60*/  IADD3 RZ, P2, R11.reuse, R5, RZ ;  /* 0x000000050bff7210 */ /* 0x048fe20007f5e0ff */
[C---:B----4-:R-:W-:Y:S02]  /*ff70*/  IMAD.X R3, R0.reuse, 0x1, R4, P1 ;  /* 0x0000000100037824 */ /* 0x050fe400008e0604 */
[----:B------:R-:W-:Y:S02]  /*ff80*/  IMAD.IADD R4, R11, 0x1, R5 ;  /* 0x000000010b047824 */ /* 0x000fe400078e0205 */
[----:B------:R-:W-:Y:S02]  /*ff90*/  IMAD.X R5, R0, 0x1, R7, P2 ;  /* 0x0000000100057824 */ /* 0x000fe400010e0607 */
[----:B------:R-:W2:Y:S01]  /*ffa0*/  LDL R7, [R1+0x6f0] ;  /* 0x0006f00001077983 */ /* 0x000ea20000100800 */
[----:B-----5:R-:W-:-:S02]  /*ffb0*/  PRMT R13, RZ, 0x7610, R13 ;  /* 0x00007610ff0d7816 */ /* 0x020fc4000000000d */
[----:B------:R-:W-:Y:S02]  /*ffc0*/  PRMT R17, RZ, 0x7610, R17 ;  /* 0x00007610ff117816 */ /* 0x000fe40000000011 */
[C---:B------:R-:W-:Y:S02]  /*ffd0*/  IADD3 RZ, P3, R11.reuse, R6, RZ ;  /* 0x000000060bff7210 */ /* 0x040fe40007f7e0ff */
[----:B------:R-:W3:Y:S01]  /*ffe0*/  @!P0 LDG.E.U8 R13, desc[UR60][R2.64] ;  /* 0x0000003c020d8981 */ /* 0x000ee2000c1e1100 */
[----:B------:R-:W-:Y:S01]  /*fff0*/  PRMT R16, RZ, 0x7610, R16 ;  /* 0x00007610ff107816 */ /* 0x000fe20000000010 */
[----:B------:R-:W-:Y:S02]  /*10000*/  IMAD.IADD R6, R11, 0x1, R6 ;  /* 0x000000010b067824 */ /* 0x000fe400078e0206 */
[----:B------:R-:W4:Y:S01]  /*10010*/  @!P0 LDG.E.U8 R17, desc[UR60][R4.64] ;  /* 0x0000003c04118981 */ /* 0x000f22000c1e1100 */
[----:B--2---:R-:W-:-:S05]  /*10020*/  IMAD.X R7, R0, 0x1, R7, P3 ;  /* 0x0000000100077824 */ /* 0x004fca00018e0607 */
[----:B------:R-:W2:Y:S04]  /*10030*/  @!P0 LDG.E.U8 R16, desc[UR60][R6.64] ;  /* 0x0000003c06108981 */ /* 0x000ea8000c1e1100 */
[----:B---3--:R0:W-:Y:S04]  /*10040*/  STL [R1+0x290], R13 ;  /* 0x0002900d01007387 */ /* 0x0081e80000100800 */
[----:B0-----:R-:W3:Y:S04]  /*10050*/  LDL.LU R13, [R1+0xd40] ;  /* 0x000d4000010d7983 */ /* 0x001ee80000300800 */
[----:B------:R-:W5:Y:S04]  /*10060*/  LDL R3, [R1+0x354] ;  /* 0x0003540001037983 */ /* 0x000f680000100800 */
[----:B----4-:R0:W-:Y:S04]  /*10070*/  STL [R1+0x29c], R17 ;  /* 0x00029c1101007387 */ /* 0x0101e80000100800 */
[----:B0-----:R-:W4:Y:S04]  /*10080*/  LDL.LU R17, [R1+0xd3c] ;  /* 0x000d3c0001117983 */ /* 0x001f280000300800 */
[----:B------:R-:W3:Y:S04]  /*10090*/  LDL R5, [R1+0x358] ;  /* 0x0003580001057983 */ /* 0x000ee80000100800 */
[----:B------:R-:W4:Y:S04]  /*100a0*/  LDL R4, [R1+0x6ec] ;  /* 0x0006ec0001047983 */ /* 0x000f280000100800 */
[----:B--2---:R0:W-:Y:S04]  /*100b0*/  STL [R1+0x2a0], R16 ;  /* 0x0002a01001007387 */ /* 0x0041e80000100800 */
[----:B0-----:R-:W2:Y:S04]  /*100c0*/  LDL.LU R16, [R1+0xd38] ;  /* 0x000d380001107983 */ /* 0x001ea80000300800 */
[----:B------:R-:W2:Y:S04]  /*100d0*/  LDL R6, [R1+0x520] ;  /* 0x0005200001067983 */ /* 0x000ea80000100800 */
[----:B------:R-:W2:Y:S01]  /*100e0*/  LDL R7, [R1+0x35c] ;  /* 0x00035c0001077983 */ /* 0x000ea20000100800 */
[C---:B-----5:R-:W-:Y:S01]  /*100f0*/  IADD3 RZ, P1, R11.reuse, R3, RZ ;  /* 0x000000030bff7210 */ /* 0x060fe20007f3e0ff */
[C---:B------:R-:W-:Y:S01]  /*10100*/  IMAD.IADD R2, R11.reuse, 0x1, R3 ;  /* 0x000000010b027824 */ /* 0x040fe200078e0203 */
[----:B---3--:R-:W-:-:S03]  /*10110*/  IADD3 RZ, P2, R11, R5, RZ ;  /* 0x000000050bff7210 */ /* 0x008fc60007f5e0ff */
[C---:B----4-:R-:W-:Y:S02]  /*10120*/  IMAD.X R3, R0.reuse, 0x1, R4, P1 ;  /* 0x0000000100037824 */ /* 0x050fe400008e0604 */
[C---:B------:R-:W-:Y:S02]  /*10130*/  IMAD.IADD R4, R11.reuse, 0x1, R5 ;  /* 0x000000010b047824 */ /* 0x040fe400078e0205 */
[----:B--2---:R-:W-:Y:S01]  /*10140*/  IMAD.X R5, R0, 0x1, R6, P2 ;  /* 0x0000000100057824 */ /* 0x004fe200010e0606 */
[C---:B------:R-:W-:Y:S01]  /*10150*/  IADD3 RZ, P3, R11.reuse, R7, RZ ;  /* 0x000000070bff7210 */ /* 0x040fe20007f7e0ff */
[----:B------:R-:W-:Y:S02]  /*10160*/  IMAD.IADD R6, R11, 0x1, R7 ;  /* 0x000000010b067824 */ /* 0x000fe400078e0207 */
[----:B------:R-:W2:Y:S01]  /*10170*/  LDL R7, [R1+0x524] ;  /* 0x0005240001077983 */ /* 0x000ea20000100800 */
[----:B------:R-:W-:Y:S02]  /*10180*/  PRMT R13, RZ, 0x7610, R13 ;  /* 0x00007610ff0d7816 */ /* 0x000fe4000000000d */
[----:B------:R-:W-:-:S02]  /*10190*/  PRMT R15, RZ, 0x7610, R15 ;  /* 0x00007610ff0f7816 */ /* 0x000fc4000000000f */
[----:B------:R-:W-:Y:S02]  /*101a0*/  PRMT R14, RZ, 0x7610, R14 ;  /* 0x00007610ff0e7816 */ /* 0x000fe4000000000e */
[----:B------:R-:W3:Y:S04]  /*101b0*/  @!P0 LDG.E.U8 R13, desc[UR60][R2.64] ;  /* 0x0000003c020d8981 */ /* 0x000ee8000c1e1100 */
        /* <DEDUP_REMOVED lines=575> */
[----:B------:R-:W4:Y:S04]  /*125b0*/  LDL R5, [R1+0x338] ;  /* 0x0003380001057983 */ /* 0x000f280000100800 */
[----:B------:R-:W4:Y:S04]  /*125c0*/  LDL R4, [R1+0x508] ;  /* 0x0005080001047983 */ /* 0x000f280000100800 */
[----:B--2---:R0:W-:Y:S04]  /*125d0*/  STL [R1+0x14c], R17 ;  /* 0x00014c1101007387 */ /* 0x0041e80000100800 */
[----:B0-----:R-:W2:Y:S04]  /*125e0*/  LDL.LU R17, [R1+0xc30] ;  /* 0x000c300001117983 */ /* 0x001ea80000300800 */
[----:B------:R-:W2:Y:S04]  /*125f0*/  LDL R6, [R1+0x50c] ;  /* 0x00050c0001067983 */ /* 0x000ea80000100800 */
[----:B------:R-:W2:Y:S01]  /*12600*/  LDL R7, [R1+0x33c] ;  /* 0x00033c0001077983 */ /* 0x000ea20000100800 */
[C---:B-----5:R-:W-:Y:S01]  /*12610*/  IADD3 RZ, P1, R11.reuse, R3, RZ ;  /* 0x000000030bff7210 */ /* 0x060fe20007f3e0ff */
[----:B------:R-:W-:Y:S01]  /*12620*/  IMAD.IADD R2, R11, 0x1, R3 ;  /* 0x000000010b027824 */ /* 0x000fe200078e0203 */
[----:B------:R-:W-:-:S02]  /*12630*/  PRMT R14, RZ, 0x7610, R14 ;  /* 0x00007610ff0e7816 */ /* 0x000fc4000000000e */
[----:B---3--:R-:W-:Y:S02]  /*12640*/  PRMT R13, RZ, 0x7610, R13 ;  /* 0x00007610ff0d7816 */ /* 0x008fe4000000000d */
[C---:B----4-:R-:W-:Y:S01]  /*12650*/  IADD3 RZ, P2, R11.reuse, R5, RZ ;  /* 0x000000050bff7210 */ /* 0x050fe20007f5e0ff */
[----:B------:R-:W-:Y:S02]  /*12660*/  IMAD.X R3, R0, 0x1, R4, P1 ;  /* 0x0000000100037824 */ /* 0x000fe400008e0604 */
[----:B------:R-:W-:-:S03]  /*12670*/  IMAD.IADD R4, R11, 0x1, R5 ;  /* 0x000000010b047824 */ /* 0x000fc600078e0205 */
[----:B------:R-:W3:Y:S01]  /*12680*/  @!P0 LDG.E.U8 R14, desc[UR60][R2.64] ;  /* 0x0000003c020e8981 */ /* 0x000ee2000c1e1100 */
[----:B--2---:R-:W-:Y:S01]  /*12690*/  IMAD.X R5, R0, 0x1, R6, P2 ;  /* 0x0000000100057824 */ /* 0x004fe200010e0606 */
[C---:B------:R-:W-:Y:S01]  /*126a0*/  IADD3 RZ, P3, R11.reuse, R7, RZ ;  /* 0x000000070bff7210 */ /* 0x040fe20007f7e0ff */
[----:B------:R-:W-:-:S03]  /*126b0*/  IMAD.IADD R6, R11, 0x1, R7 ;  /* 0x000000010b067824 */ /* 0x000fc600078e0207 */
[----:B------:R-:W2:Y:S04]  /*126c0*/  @!P0 LDG.E.U8 R13, desc[UR60][R4.64] ;  /* 0x0000003c040d8981 */ /* 0x000ea8000c1e1100 */
[----:B------:R-:W4:Y:S01]  /*126d0*/  LDL R7, [R1+0x510] ;  /* 0x0005100001077983 */ /* 0x000f220000100800 */
[----:B------:R-:W-:-:S03]  /*126e0*/  PRMT R15, RZ, 0x7610, R15 ;  /* 0x00007610ff0f7816 */ /* 0x000fc6000000000f */
[----:B---3--:R0:W-:Y:S04]  /*126f0*/  STL [R1+0x140], R14 ;  /* 0x0001400e01007387 */ /* 0x0081e80000100800 */
[----:B0-----:R-:W3:Y:S04]  /*12700*/  LDL.LU R14, [R1+0xc2c] ;  /* 0x000c2c00010e7983 */ /* 0x001ee80000300800 */
[----:B------:R-:W5:Y:S04]  /*12710*/  LDL R2, [R1+0x62c] ;  /* 0x00062c0001027983 */ /* 0x000f680000100800 */
[----:B------:R-:W3:Y:S01]  /*12720*/  LDL R3, [R1+0x634] ;  /* 0x0006340001037983 */ /* 0x000ee20000100800 */
[----:B----4-:R-:W-:-:S03]  /*12730*/  IMAD.X R7, R0, 0x1, R7, P3 ;  /* 0x0000000100077824 */ /* 0x010fc600018e0607 */
[----:B--2---:R0:W-:Y:S04]  /*12740*/  STL [R1+0xec], R13 ;  /* 0x0000ec0d01007387 */ /* 0x0041e80000100800 */
[----:B------:R-:W2:Y:S04]  /*12750*/  @!P0 LDG.E.U8 R15, desc[UR60][R6.64] ;  /* 0x0000003c060f8981 */ /* 0x000ea8000c1e1100 */
[----:B0-----:R-:W4:Y:S04]  /*12760*/  LDL.LU R13, [R1+0xc28] ;  /* 0x000c2800010d7983 */ /* 0x001f280000300800 */
[----:B------:R-:W5:Y:S04]  /*12770*/  LDL R5, [R1+0x340] ;  /* 0x0003400001057983 */ /* 0x000f680000100800 */
[----:B--2---:R0:W-:Y:S04]  /*12780*/  STL [R1+0xe8], R15 ;  /* 0x0000e80f01007387 */ /* 0x0041e80000100800 */
[----:B0-----:R-:W2:Y:S01]  /*12790*/  LDL.LU R15, [R1+0xc24] ;  /* 0x000c2400010f7983 */ /* 0x001ea20000300800 */
[C---:B-----5:R-:W-:Y:S01]  /*127a0*/  IADD3 RZ, P1, R11.reuse, R5, RZ ;  /* 0x000000050bff7210 */ /* 0x060fe20007f3e0ff */
[----:B------:R-:W-:-:S02]  /*127b0*/  IMAD.IADD R6, R11, 0x1, R5 ;  /* 0x000000010b067824 */ /* 0x000fc400078e0205 */
[----:B------:R-:W5:Y:S04]  /*127c0*/  LDL R7, [R1+0x514] ;  /* 0x0005140001077983 */ /* 0x000f680000100800 */
[----:B------:R-:W2:Y:S01]  /*127d0*/  LDL R5, [R1+0x628] ;  /* 0x0006280001057983 */ /* 0x000ea20000100800 */
[C---:B------:R-:W-:Y:S02]  /*127e0*/  IADD3 R4, P2, R11.reuse, R2, RZ ;  /* 0x000000020b047210 */ /* 0x040fe40007f5e0ff */
[----:B---3--:R-:W-:Y:S02]  /*127f0*/  PRMT R14, RZ, 0x7610, R14 ;  /* 0x00007610ff0e7816 */ /* 0x008fe4000000000e */
[----:B------:R-:W-:Y:S02]  /*12800*/  IADD3 R2, P3, R11, R3, RZ ;  /* 0x000000030b027210 */ /* 0x000fe40007f7e0ff */
[----:B------:R-:W3:Y:S01]  /*12810*/  LDL R3, [R1+0x630] ;  /* 0x0006300001037983 */ /* 0x000ee20000100800 */
[----:B----4-:R-:W-:Y:S01]  /*12820*/  PRMT R13, RZ, 0x7610, R13 ;  /* 0x00007610ff0d7816 */ /* 0x010fe2000000000d */
[----:B-----5:R-:W-:-:S02]  /*12830*/  IMAD.X R7, R0, 0x1, R7, P1 ;  /* 0x0000000100077824 */ /* 0x020fc400008e0607 */
[----:B--2---:R-:W-:-:S03]  /*12840*/  IMAD.X R5, R0, 0x1, R5, P2 ;  /* 0x0000000100057824 */ /* 0x004fc600010e0605 */
[----:B------:R-:W2:Y:S04]  /*12850*/  @!P0 LDG.E.U8 R14, desc[UR60][R6.64] ;  /* 0x0000003c060e8981 */ /* 0x000ea8000c1e1100 */
[----:B------:R-:W4:Y:S01]  /*12860*/  @!P0 LDG.E.U8 R13, desc[UR60][R4.64] ;  /* 0x0000003c040d8981 */ /* 0x000f22000c1e1100 */
[----:B------:R-:W-:Y:S01]  /*12870*/  PRMT R15, RZ, 0x7610, R15 ;  /* 0x00007610ff0f7816 */ /* 0x000fe2000000000f */
[----:B---3--:R-:W-:-:S05]  /*12880*/  IMAD.X R3, R0, 0x1, R3, P3 ;  /* 0x0000000100037824 */ /* 0x008fca00018e0603 */
[----:B------:R-:W3:Y:S04]  /*12890*/  @!P0 LDG.E.U8 R15, desc[UR60][R2.64] ;  /* 0x0000003c020f8981 */ /* 0x000ee8000c1e1100 */
[----:B--2---:R0:W-:Y:S04]  /*128a0*/  STL [R1+0xe4], R14 ;  /* 0x0000e40e01007387 */ /* 0x0041e80000100800 */
[----:B0-----:R-:W2:Y:S04]  /*128b0*/  LDL.LU R14, [R1+0xc20] ;  /* 0x000c2000010e7983 */ /* 0x001ea80000300800 */
[----:B------:R-:W5:Y:S04]  /*128c0*/  LDL R6, [R1+0x644] ;  /* 0x0006440001067983 */ /* 0x000f680000100800 */
[----:B------:R-:W2:Y:S04]  /*128d0*/  LDL R7, [R1+0x64c] ;  /* 0x00064c0001077983 */ /* 0x000ea80000100800 */
[----:B----4-:R0:W-:Y:S04]  /*128e0*/  STL [R1+0xe0], R13 ;  /* 0x0000e00d01007387 */ /* 0x0101e80000100800 */
[----:B0-----:R-:W4:Y:S04]  /*128f0*/  LDL.LU R13, [R1+0xc1c] ;  /* 0x000c1c00010d7983 */ /* 0x001f280000300800 */
[----:B------:R-:W4:Y:S04]  /*12900*/  LDL R5, [R1+0x63c] ;  /* 0x00063c0001057983 */ /* 0x000f280000100800 */
[----:B---3--:R0:W-:Y:S04]  /*12910*/  STL [R1+0xc8], R15 ;  /* 0x0000c80f01007387 */ /* 0x0081e80000100800 */
[----:B0-----:R-:W3:Y:S04]  /*12920*/  LDL.LU R15, [R1+0xc18] ;  /* 0x000c1800010f7983 */ /* 0x001ee80000300800 */
[----:B------:R-:W3:Y:S01]  /*12930*/  LDL R3, [R1+0x638] ;  /* 0x0006380001037983 */ /* 0x000ee20000100800 */
[----:B-----5:R-:W-:-:S02]  /*12940*/  IADD3 R4, P2, R11, R6, RZ ;  /* 0x000000060b047210 */ /* 0x020fc40007f5e0ff */
[C---:B--2---:R-:W-:Y:S02]  /*12950*/  IADD3 R6, P3, R11.reuse, R7, RZ ;  /* 0x000000070b067210 */ /* 0x044fe40007f7e0ff */
[----:B------:R-:W2:Y:S01]  /*12960*/  LDL R7, [R1+0x648] ;  /* 0x0006480001077983 */ /* 0x000ea20000100800 */
[----:B----4-:R-:W-:-:S03]  /*12970*/  IADD3 R2, P1, R11, R5, RZ ;  /* 0x000000050b027210 */ /* 0x010fc60007f3e0ff */
[----:B------:R-:W4:Y:S01]  /*12980*/  LDL R5, [R1+0x640] ;  /* 0x0006400001057983 */ /* 0x000f220000100800 */
[----:B------:R-:W-:Y:S02]  /*12990*/  PRMT R14, RZ, 0x7610, R14 ;  /* 0x00007610ff0e7816 */ /* 0x000fe4000000000e */
[----:B------:R-:W-:Y:S01]  /*129a0*/  PRMT R13, RZ, 0x7610, R13 ;  /* 0x00007610ff0d7816 */ /* 0x000fe2000000000d */
[----:B---3--:R-:W-:Y:S01]  /*129b0*/  IMAD.X R3, R0, 0x1, R3, P1 ;  /* 0x0000000100037824 */ /* 0x008fe200008e0603 */
[----:B------:R-:W-:-:S04]  /*129c0*/  PRMT R15, RZ, 0x7610, R15 ;  /* 0x00007610ff0f7816 */ /* 0x000fc8000000000f */
[----:B------:R-:W3:Y:S01]  /*129d0*/  @!P0 LDG.E.U8 R14, desc[UR60][R2.64] ;  /* 0x0000003c020e8981 */ /* 0x000ee2000c1e1100 */
[----:B--2---:R-:W-:-:S05]  /*129e0*/  IMAD.X R7, R0, 0x1, R7, P3 ;  /* 0x0000000100077824 */ /* 0x004fca00018e0607 */
[----:B------:R-:W2:Y:S01]  /*129f0*/  @!P0 LDG.E.U8 R15, desc[UR60][R6.64] ;  /* 0x0000003c060f8981 */ /* 0x000ea2000c1e1100 */
[----:B----4-:R-:W-:-:S05]  /*12a00*/  IMAD.X R5, R0, 0x1, R5, P2 ;  /* 0x0000000100057824 */ /* 0x010fca00010e0605 */
[----:B------:R-:W4:Y:S04]  /*12a10*/  @!P0 LDG.E.U8 R13, desc[UR60][R4.64] ;  /* 0x0000003c040d8981 */ /* 0x000f28000c1e1100 */
[----:B---3--:R0:W-:Y:S04]  /*12a20*/  STL [R1+0xa8], R14 ;  /* 0x0000a80e01007387 */ /* 0x0081e80000100800 */
[----:B0-----:R-:W3:Y:S04]  /*12a30*/  LDL.LU R14, [R1+0xc14] ;  /* 0x000c1400010e7983 */ /* 0x001ee80000300800 */
[----:B------:R-:W5:Y:S04]  /*12a40*/  LDL R2, [R1+0x65c] ;  /* 0x00065c0001027983 */ /* 0x000f680000100800 */
[----:B------:R-:W5:Y:S04]  /*12a50*/  LDL R3, [R1+0x664] ;  /* 0x0006640001037983 */ /* 0x000f680000100800 */
[----:B----4-:R0:W-:Y:S04]  /*12a60*/  STL [R1+0xcc], R13 ;  /* 0x0000cc0d01007387 */ /* 0x0101e80000100800 */
[----:B0-----:R-:W4:Y:S04]  /*12a70*/  LDL.LU R13, [R1+0xc10] ;  /* 0x000c1000010d7983 */ /* 0x001f280000300800 */
[----:B------:R-:W4:Y:S04]  /*12a80*/  LDL R5, [R1+0x654] ;  /* 0x0006540001057983 */ /* 0x000f280000100800 */
[----:B--2---:R0:W-:Y:S04]  /*12a90*/  STL [R1+0xac], R15 ;  /* 0x0000ac0f01007387 */ /* 0x0041e80000100800 */
[----:B0-----:R-:W2:Y:S04]  /*12aa0*/  LDL.LU R15, [R1+0xc0c] ;  /* 0x000c0c00010f7983 */ /* 0x001ea80000300800 */
[----:B------:R-:W2:Y:S01]  /*12ab0*/  LDL R7, [R1+0x650] ;  /* 0x0006500001077983 */ /* 0x000ea20000100800 */
[----:B---3--:R-:W-:-:S02]  /*12ac0*/  PRMT R14, RZ, 0x7610, R14 ;  /* 0x00007610ff0e7816 */ /* 0x008fc4000000000e */
[C---:B-----5:R-:W-:Y:S02]  /*12ad0*/  IADD3 R4, P2, R11.reuse, R2, RZ ;  /* 0x000000020b047210 */ /* 0x060fe40007f5e0ff */
[C---:B------:R-:W-:Y:S02]  /*12ae0*/  IADD3 R2, P3, R11.reuse, R3, RZ ;  /* 0x000000030b027210 */ /* 0x040fe40007f7e0ff */
[----:B------:R-:W3:Y:S01]  /*12af0*/  LDL R3, [R1+0x660] ;  /* 0x0006600001037983 */ /* 0x000ee20000100800 */
[----:B----4-:R-:W-:-:S03]  /*12b00*/  IADD3 R6, P1, R11, R5, RZ ;  /* 0x000000050b067210 */ /* 0x010fc60007f3e0ff */
[----:B------:R-:W4:Y:S02]  /*12b10*/  LDL R5, [R1+0x658] ;  /* 0x0006580001057983 */ /* 0x000f240000100800 */
[----:B--2---:R-:W-:-:S05]  /*12b20*/  IMAD.X R7, R0, 0x1, R7, P1 ;  /* 0x0000000100077824 */ /* 0x004fca00008e0607 */
[----:B------:R-:W2:Y:S01]  /*12b30*/  @!P0 LDG.E.U8 R14, desc[UR60][R6.64] ;  /* 0x0000003c060e8981 */ /* 0x000ea2000c1e1100 */
[----:B------:R-:W-:Y:S01]  /*12b40*/  PRMT R13, RZ, 0x7610, R13 ;  /* 0x00007610ff0d7816 */ /* 0x000fe2000000000d */
[----:B---3--:R-:W-:Y:S01]  /*12b50*/  IMAD.X R3, R0, 0x1, R3, P3 ;  /* 0x0000000100037824 */ /* 0x008fe200018e0603 */
[----:B------:R-:W-:-:S06]  /*12b60*/  PRMT R8, RZ, 0x7610, R8 ;  /* 0x00007610ff087816 */ /* 0x000fcc0000000008 */
[----:B------:R-:W3:Y:S01]  /*12b70*/  @!P0 LDG.E.U8 R8, desc[UR60][R2.64] ;  /* 0x0000003c02088981 */ /* 0x000ee2000c1e1100 */
[----:B----4-:R-:W-:-:S05]  /*12b80*/  IMAD.X R5, R0, 0x1, R5, P2 ;  /* 0x0000000100057824 */ /* 0x010fca00010e0605 */
[----:B------:R-:W4:Y:S04]  /*12b90*/  @!P0 LDG.E.U8 R13, desc[UR60][R4.64] ;  /* 0x0000003c040d8981 */ /* 0x000f28000c1e1100 */
[----:B--2---:R0:W-:Y:S04]  /*12ba0*/  STL [R1+0xa4], R14 ;  /* 0x0000a40e01007387 */ /* 0x0041e80000100800 */
[----:B0-----:R-:W2:Y:S04]  /*12bb0*/  LDL.LU R14, [R1+0xc08] ;  /* 0x000c0800010e7983 */ /* 0x001ea80000300800 */
[----:B------:R-:W5:Y:S04]  /*12bc0*/  LDL R7, [R1+0x66c] ;  /* 0x00066c0001077983 */ /* 0x000f680000100800 */
[----:B----4-:R0:W-:Y:S04]  /*12bd0*/  STL [R1+0xa0], R13 ;  /* 0x0000a00d01007387 */ /* 0x0101e80000100800 */
[----:B0-----:R-:W4:Y:S04]  /*12be0*/  LDL.LU R13, [R1+0xc04] ;  /* 0x000c0400010d7983 */ /* 0x001f280000300800 */
[----:B------:R-:W4:Y:S04]  /*12bf0*/  LDL R5, [R1+0x674] ;  /* 0x0006740001057983 */ /* 0x000f280000100800 */
[----:B------:R-:W4:Y:S04]  /*12c00*/  LDL R3, [R1+0x67c] ;  /* 0x00067c0001037983 */ /* 0x000f280000100800 */
[----:B---3--:R0:W-:Y:S01]  /*12c10*/  STL [R1+0x9c], R8 ;  /* 0x00009c0801007387 */ /* 0x0081e20000100800 */
[----:B-----5:R-:W-:-:S03]  /*12c20*/  IADD3 R6, P1, R11, R7, RZ ;  /* 0x000000070b067210 */ /* 0x020fc60007f3e0ff */
[----:B------:R-:W3:Y:S01]  /*12c30*/  LDL R7, [R1+0x668] ;  /* 0x0006680001077983 */ /* 0x000ee20000100800 */
[----:B--2---:R-:W-:Y:S02]  /*12c40*/  PRMT R14, RZ, 0x7610, R14 ;  /* 0x00007610ff0e7816 */ /* 0x004fe4000000000e */
[----:B------:R-:W-:Y:S01]  /*12c50*/  PRMT R15, RZ, 0x7610, R15 ;  /* 0x00007610ff0f7816 */ /* 0x000fe2000000000f */
[----:B0-----:R-:W2:Y:S01]  /*12c60*/  LDL R8, [R1+0x68c] ;  /* 0x00068c0001087983 */ /* 0x001ea20000100800 */
[----:B----4-:R-:W-:-:S03]  /*12c70*/  IADD3 R4, P2, R11, R5, RZ ;  /* 0x000000050b047210 */ /* 0x010fc60007f5e0ff */
[----:B------:R-:W4:Y:S01]  /*12c80*/  LDL R5, [R1+0x670] ;  /* 0x0006700001057983 */ /* 0x000f220000100800 */
[----:B------:R-:W-:-:S03]  /*12c90*/  IADD3 R2, P3, R11, R3, RZ ;  /* 0x000000030b027210 */ /* 0x000fc60007f7e0ff */
[----:B------:R-:W5:Y:S01]  /*12ca0*/  LDL R3, [R1+0x678] ;  /* 0x0006780001037983 */ /* 0x000f620000100800 */
[----:B---3--:R-:W-:-:S05]  /*12cb0*/  IMAD.X R7, R0, 0x1, R7, P1 ;  /* 0x0000000100077824 */ /* 0x008fca00008e0607 */
[----:B------:R-:W3:Y:S01]  /*12cc0*/  @!P0 LDG.E.U8 R14, desc[UR60][R6.64] ;  /* 0x0000003c060e8981 */ /* 0x000ee2000c1e1100 */
[----:B------:R-:W-:Y:S01]  /*12cd0*/  PRMT R13, RZ, 0x7610, R13 ;  /* 0x00007610ff0d7816 */ /* 0x000fe2000000000d */
[C---:B----4-:R-:W-:Y:S02]  /*12ce0*/  IMAD.X R5, R0.reuse, 0x1, R5, P2 ;  /* 0x0000000100057824 */ /* 0x050fe400010e0605 */
[----:B-----5:R-:W-:-:S03]  /*12cf0*/  IMAD.X R3, R0, 0x1, R3, P3 ;  /* 0x0000000100037824 */ /* 0x020fc600018e0603 */
[----:B------:R-:W4:Y:S04]  /*12d00*/  @!P0 LDG.E.U8 R15, desc[UR60][R4.64] ;  /* 0x0000003c040f8981 */ /* 0x000f28000c1e1100 */
[----:B------:R-:W5:Y:S04]  /*12d10*/  @!P0 LDG.E.U8 R13, desc[UR60][R2.64] ;  /* 0x0000003c020d8981 */ /* 0x000f68000c1e1100 */
[----:B---3--:R0:W-:Y:S04]  /*12d20*/  STL [R1+0x98], R14 ;  /* 0x0000980e01007387 */ /* 0x0081e80000100800 */
[----:B0-----:R-:W3:Y:S04]  /*12d30*/  LDL.LU R14, [R1+0xc00] ;  /* 0x000c0000010e7983 */ /* 0x001ee80000300800 */
[----:B------:R-:W2:Y:S04]  /*12d40*/  LDL R7, [R1+0x684] ;  /* 0x0006840001077983 */ /* 0x000ea80000100800 */
[----:B----4-:R0:W-:Y:S04]  /*12d50*/  STL [R1+0x8c], R15 ;  /* 0x00008c0f01007387 */ /* 0x0101e80000100800 */
[----:B0-----:R-:W4:Y:S04]  /*12d60*/  LDL.LU R15, [R1+0xbfc] ;  /* 0x000bfc00010f7983 */ /* 0x001f280000300800 */
[----:B-----5:R0:W-:Y:S04]  /*12d70*/  STL [R1+0x90], R13 ;  /* 0x0000900d01007387 */ /* 0x0201e80000100800 */
[----:B0-----:R-:W5:Y:S04]  /*12d80*/  LDL.LU R13, [R1+0xbf8] ;  /* 0x000bf800010d7983 */ /* 0x001f680000300800 */
[----:B------:R-:W4:Y:S01]  /*12d90*/  LDL R3, [R1+0x694] ;  /* 0x0006940001037983 */ /* 0x000f220000100800 */
[----:B--2---:R-:W-:-:S03]  /*12da0*/  IADD3 R6, P1, R11, R7, RZ ;  /* 0x000000070b067210 */ /* 0x004fc60007f3e0ff */
[----:B------:R-:W2:Y:S01]  /*12db0*/  LDL R7, [R1+0x680] ;  /* 0x0006800001077983 */ /* 0x000ea20000100800 */
[----:B---3--:R-:W-:-:S03]  /*12dc0*/  PRMT R14, RZ, 0x7610, R14 ;  /* 0x00007610ff0e7816 */ /* 0x008fc6000000000e */
[----:B------:R-:W3:Y:S01]  /*12dd0*/  LDL R5, [R1+0x688] ;  /* 0x0006880001057983 */ /* 0x000ee20000100800 */
[----:B----4-:R-:W-:-:S03]  /*12de0*/  IADD3 R2, P3, R11, R3, RZ ;  /* 0x000000030b027210 */ /* 0x010fc60007f7e0ff */
[----:B------:R-:W4:Y:S01]  /*12df0*/  LDL R3, [R1+0x690] ;  /* 0x0006900001037983 */ /* 0x000f220000100800 */
[----:B--2---:R-:W-:-:S05]  /*12e00*/  IMAD.X R7, R0, 0x1, R7, P1 ;  /* 0x0000000100077824 */ /* 0x004fca00008e0607 */
[----:B------:R-:W2:Y:S01]  /*12e10*/  @!P0 LDG.E.U8 R14, desc[UR60][R6.64] ;  /* 0x0000003c060e8981 */ /* 0x000ea2000c1e1100 */
[----:B------:R-:W-:Y:S02]  /*12e20*/  IADD3 R4, P2, R11, R8, RZ ;  /* 0x000000080b047210 */ /* 0x000fe40007f5e0ff */
[----:B-----5:R-:W-:Y:S01]  /*12e30*/  PRMT R13, RZ, 0x7610, R13 ;  /* 0x00007610ff0d7816 */ /* 0x020fe2000000000d */
[----:B------:R-:W5:Y:S02]  /*12e40*/  LDL R8, [R1+0x6a0] ;  /* 0x0006a00001087983 */ /* 0x000f640000100800 */
[----:B---3--:R-:W-:Y:S01]  /*12e50*/  IMAD.X R5, R0, 0x1, R5, P2 ;  /* 0x0000000100057824 */ /* 0x008fe200010e0605 */
[----:B------:R-:W-:-:S04]  /*12e60*/  PRMT R15, RZ, 0x7610, R15 ;  /* 0x00007610ff0f7816 */ /* 0x000fc8000000000f */
[----:B------:R-:W3:Y:S01]  /*12e70*/  @!P0 LDG.E.U8 R13, desc[UR60][R4.64] ;  /* 0x0000003c040d8981 */ /* 0x000ee2000c1e1100 */
[----:B----4-:R-:W-:-:S05]  /*12e80*/  IMAD.X R3, R0, 0x1, R3, P3 ;  /* 0x0000000100037824 */ /* 0x010fca00018e0603 */
[----:B------:R-:W4:Y:S04]  /*12e90*/  @!P0 LDG.E.U8 R15, desc[UR60][R2.64] ;  /* 0x0000003c020f8981 */ /* 0x000f28000c1e1100 */
[----:B--2---:R0:W-:Y:S04]  /*12ea0*/  STL [R1+0x94], R14 ;  /* 0x0000940e01007387 */ /* 0x0041e80000100800 */
[----:B0-----:R-:W2:Y:S04]  /*12eb0*/  LDL.LU R14, [R1+0xbf4] ;  /* 0x000bf400010e7983 */ /* 0x001ea80000300800 */
[----:B------:R-:W5:Y:S04]  /*12ec0*/  LDL R7, [R1+0x69c] ;  /* 0x00069c0001077983 */ /* 0x000f680000100800 */
[----:B---3--:R0:W-:Y:S04]  /*12ed0*/  STL [R1+0x88], R13 ;  /* 0x0000880d01007387 */ /* 0x0081e80000100800 */
[----:B0-----:R-:W3:Y:S04]  /*12ee0*/  LDL.LU R13, [R1+0xbf0] ;  /* 0x000bf000010d7983 */ /* 0x001ee80000300800 */
[----:B------:R-:W3:Y:S04]  /*12ef0*/  LDL R5, [R1+0x6a4] ;  /* 0x0006a40001057983 */ /* 0x000ee80000100800 */
[----:B----4-:R0:W-:Y:S04]  /*12f00*/  STL [R1+0x84], R15 ;  /* 0x0000840f01007387 */ /* 0x0101e80000100800 */
[----:B0-----:R-:W4:Y:S04]  /*12f10*/  LDL.LU R15, [R1+0xbec] ;  /* 0x000bec00010f7983 */ /* 0x001f280000300800 */
[----:B------:R-:W4:Y:S01]  /*12f20*/  LDL R3, [R1+0x6ac] ;  /* 0x0006ac0001037983 */ /* 0x000f220000100800 */
[----:B-----5:R-:W-:-:S03]  /*12f30*/  IADD3 R6, P1, R11, R7, RZ ;  /* 0x000000070b067210 */ /* 0x020fc60007f3e0ff */
[----:B------:R-:W5:Y:S01]  /*12f40*/  LDL R7, [R1+0x698] ;  /* 0x0006980001077983 */ /* 0x000f620000100800 */
[----:B--2---:R-:W-:Y:S02]  /*12f50*/  PRMT R14, RZ, 0x7610, R14 ;  /* 0x00007610ff0e7816 */ /* 0x004fe4000000000e */
[----:B---3--:R-:W-:Y:S02]  /*12f60*/  PRMT R13, RZ, 0x7610, R13 ;  /* 0x00007610ff0d7816 */ /* 0x008fe4000000000d */
[----:B------:R-:W-:-:S05]  /*12f70*/  IADD3 R4, P2, R11, R5, RZ ;  /* 0x000000050b047210 */ /* 0x000fca0007f5e0ff */
[----:B------:R-:W-:Y:S02]  /*12f80*/  IMAD.X R5, R0, 0x1, R8, P2 ;  /* 0x0000000100057824 */ /* 0x000fe400010e0608 */
[----:B------:R-:W2:Y:S04]  /*12f90*/  LDL R8, [R1+0x6e4] ;  /* 0x0006e40001087983 */ /* 0x000ea80000100800 */
[----:B------:R-:W3:Y:S01]  /*12fa0*/  @!P0 LDG.E.U8 R13, desc[UR60][R4.64] ;  /* 0x0000003c040d8981 */ /* 0x000ee2000c1e1100 */
[----:B----4-:R-:W-:-:S03]  /*12fb0*/  IADD3 R2, P3, R11, R3, RZ ;  /* 0x000000030b027210 */ /* 0x010fc60007f7e0ff */
[----:B------:R-:W4:Y:S01]  /*12fc0*/  LDL R3, [R1+0x6a8] ;  /* 0x0006a80001037983 */ /* 0x000f220000100800 */
[----:B-----5:R-:W-:-:S05]  /*12fd0*/  IMAD.X R7, R0, 0x1, R7, P1 ;  /* 0x0000000100077824 */ /* 0x020fca00008e0607 */
[----:B------:R-:W5:Y:S01]  /*12fe0*/  @!P0 LDG.E.U8 R14, desc[UR60][R6.64] ;  /* 0x0000003c060e8981 */ /* 0x000f62000c1e1100 */
[----:B------:R-:W-:Y:S01]  /*12ff0*/  PRMT R15, RZ, 0x7610, R15 ;  /* 0x00007610ff0f7816 */ /* 0x000fe2000000000f */
[----:B----4-:R-:W-:-:S05]  /*13000*/  IMAD.X R3, R0, 0x1, R3, P3 ;  /* 0x0000000100037824 */ /* 0x010fca00018e0603 */
[----:B------:R-:W4:Y:S04]  /*13010*/  @!P0 LDG.E.U8 R15, desc[UR60][R2.64] ;  /* 0x0000003c020f8981 */ /* 0x000f28000c1e1100 */
[----:B-----5:R0:W-:Y:S04]  /*13020*/  STL [R1+0x80], R14 ;  /* 0x0000800e01007387 */ /* 0x0201e80000100800 */
[----:B0-----:R-:W5:Y:S04]  /*13030*/  LDL.LU R14, [R1+0xbe8] ;  /* 0x000be800010e7983 */ /* 0x001f680000300800 */
[----:B------:R-:W2:Y:S04]  /*13040*/  LDL R6, [R1+0x6bc] ;  /* 0x0006bc0001067983 */ /* 0x000ea80000100800 */
[----:B------:R-:W5:Y:S04]  /*13050*/  LDL R7, [R1+0x6c4] ;  /* 0x0006c40001077983 */ /* 0x000f680000100800 */
[----:B---3--:R0:W-:Y:S04]  /*13060*/  STL [R1+0x7c], R13 ;  /* 0x00007c0d01007387 */ /* 0x0081e80000100800 */
[----:B0-----:R-:W3:Y:S04]  /*13070*/  LDL.LU R13, [R1+0xbe4] ;  /* 0x000be400010d7983 */ /* 0x001ee80000300800 */
[----:B------:R-:W2:Y:S04]  /*13080*/  LDL R5, [R1+0x6b4] ;  /* 0x0006b40001057983 */ /* 0x000ea80000100800 */
[----:B----4-:R0:W-:Y:S04]  /*13090*/  STL [R1+0x78], R15 ;  /* 0x0000780f01007387 */ /* 0x0101e80000100800 */
[----:B0-----:R-:W4:Y:S04]  /*130a0*/  LDL.LU R15, [R1+0xbe0] ;  /* 0x000be000010f7983 */ /* 0x001f280000300800 */
[----:B------:R-:W4:Y:S01]  /*130b0*/  LDL R3, [R1+0x6b0] ;  /* 0x0006b00001037983 */ /* 0x000f220000100800 */
[----:B--2---:R-:W-:-:S03]  /*130c0*/  IADD3 R2, P1, R11, R5, RZ ;  /* 0x000000050b027210 */ /* 0x004fc60007f3e0ff */
[----:B------:R-:W2:Y:S01]  /*130d0*/  LDL R5, [R1+0x6b8] ;  /* 0x0006b80001057983 */ /* 0x000ea20000100800 */
[C---:B------:R-:W-:Y:S02]  /*130e0*/  IADD3 R4, P2, R11.reuse, R6, RZ ;  /* 0x000000060b047210 */ /* 0x040fe40007f5e0ff */
[----:B-----5:R-:W-:Y:S02]  /*130f0*/  PRMT R14, RZ, 0x7610, R14 ;  /* 0x00007610ff0e7816 */ /* 0x020fe4000000000e */
[----:B---3--:R-:W-:Y:S02]  /*13100*/  PRMT R13, RZ, 0x7610, R13 ;  /* 0x00007610ff0d7816 */ /* 0x008fe4000000000d */
[----:B------:R-:W-:Y:S02]  /*13110*/  IADD3 R6, P3, R11, R7, RZ ;  /* 0x000000070b067210 */ /* 0x000fe40007f7e0ff */
[----:B------:R-:W3:Y:S01]  /*13120*/  LDL R7, [R1+0x6c0] ;  /* 0x0006c00001077983 */ /* 0x000ee20000100800 */
[----:B----4-:R-:W-:-:S05]  /*13130*/  IMAD.X R3, R0, 0x1, R3, P1 ;  /* 0x0000000100037824 */ /* 0x010fca00008e0603 */
[----:B------:R-:W4:Y:S01]  /*13140*/  @!P0 LDG.E.U8 R14, desc[UR60][R2.64] ;  /* 0x0000003c020e8981 */ /* 0x000f22000c1e1100 */
[----:B--2---:R-:W-:-:S05]  /*13150*/  IMAD.X R5, R0, 0x1, R5, P2 ;  /* 0x0000000100057824 */ /* 0x004fca00010e0605 */
[----:B------:R-:W2:Y:S01]  /*13160*/  @!P0 LDG.E.U8 R13, desc[UR60][R4.64] ;  /* 0x0000003c040d8981 */ /* 0x000ea2000c1e1100 */
[----:B------:R-:W-:Y:S01]  /*13170*/  PRMT R9, RZ, 0x7610, R9 ;  /* 0x00007610ff097816 */ /* 0x000fe20000000009 */
[----:B---3--:R-:W-:-:S05]  /*13180*/  IMAD.X R7, R0, 0x1, R7, P3 ;  /* 0x0000000100077824 */ /* 0x008fca00018e0607 */
[----:B------:R0:W3:Y:S04]  /*13190*/  @!P0 LDG.E.U8 R9, desc[UR60][R6.64] ;  /* 0x0000003c06098981 */ /* 0x0000e8000c1e1100 */
[----:B----4-:R1:W-:Y:S04]  /*131a0*/  STL [R1+0x4c], R14 ;  /* 0x00004c0e01007387 */ /* 0x0103e80000100800 */
[----:B-1----:R-:W4:Y:S04]  /*131b0*/  LDL.LU R14, [R1+0xbdc] ;  /* 0x000bdc00010e7983 */ /* 0x002f280000300800 */
[----:B--2---:R1:W-:Y:S04]  /*131c0*/  STL [R1+0x70], R13 ;  /* 0x0000700d01007387 */ /* 0x0043e80000100800 */
[----:B-1----:R-:W2:Y:S04]  /*131d0*/  LDL.LU R13, [R1+0xbd8] ;  /* 0x000bd800010d7983 */ /* 0x002ea80000300800 */
[----:B------:R-:W5:Y:S01]  /*131e0*/  LDL R5, [R1+0x6e0] ;  /* 0x0006e00001057983 */ /* 0x000f620000100800 */
[----:B------:R-:W-:-:S02]  /*131f0*/  IADD3 R4, P1, R11, R8, RZ ;  /* 0x000000080b047210 */ /* 0x000fc40007f3e0ff */
[C---:B0-----:R-:W-:Y:S02]  /*13200*/  IADD3 R6, P2, R11.reuse, UR6, RZ ;  /* 0x000000060b067c10 */ /* 0x041fe4000ff5e0ff */
[----:B------:R-:W-:Y:S01]  /*13210*/  IADD3 R8, P3, R11, UR5, RZ ;  /* 0x000000050b087c10 */ /* 0x000fe2000ff7e0ff */
[----:B---3--:R0:W-:Y:S01]  /*13220*/  STL [R1+0x74], R9 ;  /* 0x0000740901007387 */ /* 0x0081e20000100800 */
[C---:B------:R-:W-:Y:S02]  /*13230*/  IADD3.X R7, R0.reuse, UR36, RZ, P2, !PT ;  /* 0x0000002400077c10 */ /* 0x040fe400097fe4ff */
[----:B------:R-:W-:Y:S02]  /*13240*/  PRMT R2, RZ, 0x7610, R2 ;  /* 0x00007610ff027816 */ /* 0x000fe40000000002 */
[----:B0-----:R-:W-:-:S05]  /*13250*/  IADD3.X R9, R0, UR31, RZ, P3, !PT ;  /* 0x0000001f00097c10 */ /* 0x001fca0009ffe4ff */
[----:B------:R-:W3:Y:S01]  /*13260*/  @!P0 LDG.E.U8 R2, desc[UR60][R8.64] ;  /* 0x0000003c08028981 */ /* 0x000ee2000c1e1100 */
[----:B----4-:R-:W-:Y:S02]  /*13270*/  PRMT R14, RZ, 0x7610, R14 ;  /* 0x00007610ff0e7816 */ /* 0x010fe4000000000e */
[----:B--2---:R-:W-:Y:S01]  /*13280*/  PRMT R13, RZ, 0x7610, R13 ;  /* 0x00007610ff0d7816 */ /* 0x004fe2000000000d */
[----:B-----5:R-:W-:-:S05]  /*13290*/  IMAD.X R5, R0, 0x1, R5, P1 ;  /* 0x0000000100057824 */ /* 0x020fca00008e0605 */
[----:B------:R-:W2:Y:S04]  /*132a0*/  @!P0 LDG.E.U8 R13, desc[UR60][R6.64] ;  /* 0x0000003c060d8981 */ /* 0x000ea8000c1e1100 */
[----:B------:R0:W4:Y:S01]  /*132b0*/  @!P0 LDG.E.U8 R14, desc[UR60][R4.64] ;  /* 0x0000003c040e8981 */ /* 0x000122000c1e1100 */
[----:B------:R-:W-:Y:S02]  /*132c0*/  PRMT R3, RZ, 0x7610, R3 ;  /* 0x00007610ff037816 */ /* 0x000fe40000000003 */
[----:B0-----:R-:W-:-:S04]  /*132d0*/  IADD3 R4, P1, R11, UR4, RZ ;  /* 0x000000040b047c10 */ /* 0x001fc8000ff3e0ff */
[----:B------:R-:W-:-:S05]  /*132e0*/  IADD3.X R5, R0, UR30, RZ, P1, !PT ;  /* 0x0000001e00057c10 */ /* 0x000fca0008ffe4ff */
[----:B------:R-:W5:Y:S04]  /*132f0*/  @!P0 LDG.E.U8 R3, desc[UR60][R4.64] ;  /* 0x0000003c04038981 */ /* 0x000f68000c1e1100 */
[----:B----4-:R0:W-:Y:S04]  /*13300*/  STL [R1+0x44], R14 ;  /* 0x0000440e01007387 */ /* 0x0101e80000100800 */
[----:B0-----:R-:W4:Y:S04]  /*13310*/  LDL.LU R14, [R1+0xbd4] ;  /* 0x000bd400010e7983 */ /* 0x001f280000300800 */
[----:B--2---:R0:W-:Y:S04]  /*13320*/  STL [R1+0x40], R13 ;  /* 0x0000400d01007387 */ /* 0x0041e80000100800 */
[----:B0-----:R-:W2:Y:S04]  /*13330*/  LDL.LU R13, [R1+0xbd0] ;  /* 0x000bd000010d7983 */ /* 0x001ea80000300800 */
[----:B---3--:R-:W-:Y:S04]  /*13340*/  STL [R1+0xbc0], R2 ;  /* 0x000bc00201007387 */ /* 0x008fe80000100800 */
[----:B------:R-:W3:Y:S01]  /*13350*/  LDL R5, [R1+0x6fc] ;  /* 0x0006fc0001057983 */ /* 0x000ee20000100800 */
[----:B------:R-:W-:-:S02]  /*13360*/  IADD3 R6, P2, R11, UR51, RZ ;  /* 0x000000330b067c10 */ /* 0x000fc4000ff5e0ff */
[----:B------:R-:W-:Y:S02]  /*13370*/  PRMT R28, RZ, 0x7610, R28 ;  /* 0x00007610ff1c7816 */ /* 0x000fe4000000001c */
[----:B------:R-:W-:-:S05]  /*13380*/  IADD3.X R7, R0, UR22, RZ, P2, !PT ;  /* 0x0000001600077c10 */ /* 0x000fca00097fe4ff */
[----:B------:R0:W5:Y:S01]  /*13390*/  @!P0 LDG.E.U8 R28, desc[UR60][R6.64] ;  /* 0x0000003c061c8981 */ /* 0x000162000c1e1100 */
[C---:B------:R-:W-:Y:S02]  /*133a0*/  IADD3 R8, P3, R11.reuse, UR43, RZ ;  /* 0x0000002b0b087c10 */ /* 0x040fe4000ff7e0ff */
[----:B0-----:R-:W-:-:S04]  /*133b0*/  IADD3 R6, P2, R11, UR44, RZ ;  /* 0x0000002c0b067c10 */ /* 0x001fc8000ff5e0ff */
[C---:B------:R-:W-:Y:S02]  /*133c0*/  IADD3.X R7, R0.reuse, UR15, RZ, P2, !PT ;  /* 0x0000000f00077c10 */ /* 0x040fe400097fe4ff */
[----:B------:R-:W-:Y:S02]  /*133d0*/  IADD3.X R9, R0, UR14, RZ, P3, !PT ;  /* 0x0000000e00097c10 */ /* 0x000fe40009ffe4ff */
[----:B----4-:R-:W-:-:S06]  /*133e0*/  PRMT R14, RZ, 0x7610, R14 ;  /* 0x00007610ff0e7816 */ /* 0x010fcc000000000e */
[----:B------:R-:W4:Y:S01]  /*133f0*/  @!P0 LDG.E.U8 R14, desc[UR60][R6.64] ;  /* 0x0000003c060e8981 */ /* 0x000f22000c1e1100 */
[----:B---3--:R-:W-:-:S03]  /*13400*/  IADD3 R4, P3, R11, R5, RZ ;  /* 0x000000050b047210 */ /* 0x008fc60007f7e0ff */
[----:B------:R-:W3:Y:S01]  /*13410*/  LDL R5, [R1+0x6f8] ;  /* 0x0006f80001057983 */ /* 0x000ee20000100800 */
[----:B------:R-:W-:-:S03]  /*13420*/  PRMT R15, RZ, 0x7610, R15 ;  /* 0x00007610ff0f7816 */ /* 0x000fc6000000000f */
[----:B----4-:R0:W-:Y:S04]  /*13430*/  STL [R1+0x4], R14 ;  /* 0x0000040e01007387 */ /* 0x0101e80000100800 */
[----:B0-----:R-:W4:Y:S01]  /*13440*/  LDL.LU R14, [R1+0xbcc] ;  /* 0x000bcc00010e7983 */ /* 0x001f220000300800 */
[----:B---3--:R-:W-:-:S05]  /*13450*/  IMAD.X R5, R0, 0x1, R5, P3 ;  /* 0x0000000100057824 */ /* 0x008fca00018e0605 */
[----:B------:R-:W3:Y:S01]  /*13460*/  @!P0 LDG.E.U8 R15, desc[UR60][R4.64] ;  /* 0x0000003c040f8981 */ /* 0x000ee2000c1e1100 */
[----:B------:R-:W-:Y:S02]  /*13470*/  PRMT R2, RZ, 0x7610, R2 ;  /* 0x00007610ff027816 */ /* 0x000fe40000000002 */
[----:B------:R-:W-:-:S04]  /*13480*/  IADD3 R6, P2, R11, UR45, RZ ;  /* 0x0000002d0b067c10 */ /* 0x000fc8000ff5e0ff */
[----:B------:R0:W5:Y:S01]  /*13490*/  @!P0 LDG.E.U8 R2, desc[UR60][R8.64] ;  /* 0x0000003c08028981 */ /* 0x000162000c1e1100 */
[----:B------:R-:W-:Y:S02]  /*134a0*/  PRMT R23, RZ, 0x7610, R23 ;  /* 0x00007610ff177816 */ /* 0x000fe40000000017 */
[----:B------:R-:W-:Y:S02]  /*134b0*/  PRMT R12, RZ, 0x7610, R12 ;  /* 0x00007610ff0c7816 */ /* 0x000fe4000000000c */
[----:B------:R-:W-:Y:S02]  /*134c0*/  IADD3.X R7, R0, UR16, RZ, P2, !PT ;  /* 0x0000001000077c10 */ /* 0x000fe400097fe4ff */
[----:B0-----:R-:W-:-:S03]  /*134d0*/  IADD3 R8, P1, R11, UR52, RZ ;  /* 0x000000340b087c10 */ /* 0x001fc6000ff3e0ff */
[----:B------:R0:W5:Y:S01]  /*134e0*/  @!P0 LDG.E.U8 R12, desc[UR60][R6.64] ;  /* 0x0000003c060c8981 */ /* 0x000162000c1e1100 */
[C---:B------:R-:W-:Y:S02]  /*134f0*/  IADD3.X R9, R0.reuse, UR23, RZ, P1, !PT ;  /* 0x0000001700097c10 */ /* 0x040fe40008ffe4ff */
[C---:B------:R-:W-:Y:S02]  /*13500*/  IADD3 R4, P1, R11.reuse, UR53, RZ ;  /* 0x000000350b047c10 */ /* 0x040fe4000ff3e0ff */
[----:B--2---:R-:W-:Y:S01]  /*13510*/  PRMT R13, RZ, 0x7610, R13 ;  /* 0x00007610ff0d7816 */ /* 0x004fe2000000000d */
[----:B------:R1:W2:Y:S01]  /*13520*/  @!P0 LDG.E.U8 R23, desc[UR60][R8.64] ;  /* 0x0000003c08178981 */ /* 0x0002a2000c1e1100 */
[----:B------:R-:W-:Y:S02]  /*13530*/  IADD3.X R5, R0, UR24, RZ, P1, !PT ;  /* 0x0000001800057c10 */ /* 0x000fe40008ffe4ff */
[C---:B0-----:R-:W-:Y:S02]  /*13540*/  IADD3 R6, P2, R11.reuse, UR46, RZ ;  /* 0x0000002e0b067c10 */ /* 0x041fe4000ff5e0ff */
[----:B------:R-:W-:Y:S01]  /*13550*/  PRMT R19, RZ, 0x7610, R19 ;  /* 0x00007610ff137816 */ /* 0x000fe20000000013 */
[----:B------:R0:W5:Y:S01]  /*13560*/  @!P0 LDG.E.U8 R13, desc[UR60][R4.64] ;  /* 0x0000003c040d8981 */ /* 0x000162000c1e1100 */
[----:B-1----:R-:W-:-:S02]  /*13570*/  IADD3 R8, P3, R11, UR8, RZ ;  /* 0x000000080b087c10 */ /* 0x002fc4000ff7e0ff */
[C---:B------:R-:W-:Y:S02]  /*13580*/  IADD3.X R7, R0.reuse, UR17, RZ, P2, !PT ;  /* 0x0000001100077c10 */ /* 0x040fe400097fe4ff */
[C---:B------:R-:W-:Y:S02]  /*13590*/  IADD3.X R9, R0.reuse, UR38, RZ, P3, !PT ;  /* 0x0000002600097c10 */ /* 0x040fe40009ffe4ff */
[----:B0-----:R-:W-:Y:S02]  /*135a0*/  IADD3 R4, P1, R11, UR54, RZ ;  /* 0x000000360b047c10 */ /* 0x001fe4000ff3e0ff */
[----:B------:R-:W-:Y:S01]  /*135b0*/  PRMT R18, RZ, 0x7610, R18 ;  /* 0x00007610ff127816 */ /* 0x000fe20000000012 */
[----:B------:R0:W2:Y:S01]  /*135c0*/  @!P0 LDG.E.U8 R19, desc[UR60][R8.64] ;  /* 0x0000003c08138981 */ /* 0x0000a2000c1e1100 */
[----:B------:R-:W-:-:S05]  /*135d0*/  IADD3.X R5, R0, UR25, RZ, P1, !PT ;  /* 0x0000001900057c10 */ /* 0x000fca0008ffe4ff */
[----:B------:R1:W2:Y:S01]  /*135e0*/  @!P0 LDG.E.U8 R18, desc[UR60][R4.64] ;  /* 0x0000003c04128981 */ /* 0x0002a2000c1e1100 */
[----:B----4-:R-:W-:-:S06]  /*135f0*/  PRMT R14, RZ, 0x7610, R14 ;  /* 0x00007610ff0e7816 */ /* 0x010fcc000000000e */
[----:B------:R4:W2:Y:S04]  /*13600*/  @!P0 LDG.E.U8 R14, desc[UR60][R6.64] ;  /* 0x0000003c060e8981 */ /* 0x0008a8000c1e1100 */
[----:B---3--:R3:W-:Y:S04]  /*13610*/  STL [R1+0x3c], R15 ;  /* 0x00003c0f01007387 */ /* 0x0087e80000100800 */
[----:B---3--:R-:W3:Y:S01]  /*13620*/  LDL.LU R15, [R1+0xbc8] ;  /* 0x000bc800010f7983 */ /* 0x008ee20000300800 */
[----:B0-----:R-:W-:Y:S02]  /*13630*/  IADD3 R8, P3, R11, UR7, RZ ;  /* 0x000000070b087c10 */ /* 0x001fe4000ff7e0ff */
[----:B------:R-:W-:-:S02]  /*13640*/  PRMT R16, RZ, 0x7610, R16 ;  /* 0x00007610ff107816 */ /* 0x000fc40000000010 */
[C---:B------:R-:W-:Y:S02]  /*13650*/  IADD3.X R9, R0.reuse, UR37, RZ, P3, !PT ;  /* 0x0000002500097c10 */ /* 0x040fe40009ffe4ff */
[C---:B-1----:R-:W-:Y:S02]  /*13660*/  IADD3 R4, P1, R11.reuse, UR55, RZ ;  /* 0x000000370b047c10 */ /* 0x042fe4000ff3e0ff */
[----:B----4-:R-:W-:Y:S01]  /*13670*/  IADD3 R6, P2, R11, UR47, RZ ;  /* 0x0000002f0b067c10 */ /* 0x010fe2000ff5e0ff */
[----:B------:R0:W4:Y:S01]  /*13680*/  @!P0 LDG.E.U8 R16, desc[UR60][R8.64] ;  /* 0x0000003c08108981 */ /* 0x000122000c1e1100 */
[----:B------:R-:W-:Y:S02]  /*13690*/  PRMT R22, RZ, 0x7610, R22 ;  /* 0x00007610ff167816 */ /* 0x000fe40000000016 */
[----:B------:R-:W-:Y:S02]  /*136a0*/  IADD3.X R5, R0, UR26, RZ, P1, !PT ;  /* 0x0000001a00057c10 */ /* 0x000fe40008ffe4ff */
[----:B------:R-:W-:-:S02]  /*136b0*/  PRMT R29, RZ, 0x7610, R29 ;  /* 0x00007610ff1d7816 */ /* 0x000fc4000000001d */
[----:B------:R-:W-:Y:S01]  /*136c0*/  IADD3.X R7, R0, UR18, RZ, P2, !PT ;  /* 0x0000001200077c10 */ /* 0x000fe200097fe4ff */
[----:B------:R1:W4:Y:S01]  /*136d0*/  @!P0 LDG.E.U8 R22, desc[UR60][R4.64] ;  /* 0x0000003c04168981 */ /* 0x000322000c1e1100 */
[----:B0-----:R-:W-:-:S03]  /*136e0*/  IADD3 R8, P3, R11, UR39, RZ ;  /* 0x000000270b087c10 */ /* 0x001fc6000ff7e0ff */
[----:B-----5:R0:W-:Y:S01]  /*136f0*/  STL [R1+0x30], R13 ;  /* 0x0000300d01007387 */ /* 0x0201e20000100800 */
[----:B------:R-:W-:-:S03]  /*13700*/  IADD3.X R9, R0, UR11, RZ, P3, !PT ;  /* 0x0000000b00097c10 */ /* 0x000fc60009ffe4ff */
[----:B------:R-:W5:Y:S04]  /*13710*/  @!P0 LDG.E.U8 R29, desc[UR60][R6.64] ;  /* 0x0000003c061d8981 */ /* 0x000f68000c1e1100 */
[----:B0-----:R-:W5:Y:S04]  /*13720*/  LDL.LU R13, [R1+0xbc4] ;  /* 0x000bc400010d7983 */ /* 0x001f680000300800 */
[----:B------:R-:W-:Y:S04]  /*13730*/  STL [R1+0x34], R12 ;  /* 0x0000340c01007387 */ /* 0x000fe80000100800 */
[----:B--2---:R-:W-:Y:S04]  /*13740*/  STL [R1+0x38], R19 ;  /* 0x0000381301007387 */ /* 0x004fe80000100800 */
[----:B------:R0:W-:Y:S04]  /*13750*/  STL [R1+0x18], R14 ;  /* 0x0000180e01007387 */ /* 0x0001e80000100800 */
[----:B0-----:R-:W2:Y:S01]  /*13760*/  LDL R14, [R1+0x6dc] ;  /* 0x0006dc00010e7983 */ /* 0x001ea20000100800 */
[----:B---3--:R-:W-:-:S03]  /*13770*/  PRMT R15, RZ, 0x7610, R15 ;  /* 0x00007610ff0f7816 */ /* 0x008fc6000000000f */
[----:B------:R0:W-:Y:S04]  /*13780*/  STL [R1+0x14], R18 ;  /* 0x0000141201007387 */ /* 0x0001e80000100800 */
[----:B------:R3:W2:Y:S04]  /*13790*/  @!P0 LDG.E.U8 R15, desc[UR60][R8.64] ;  /* 0x0000003c080f8981 */ /* 0x0006a8000c1e1100 */
[----:B0-----:R-:W2:Y:S01]  /*137a0*/  LDL R18, [R1+0x6d8] ;  /* 0x0006d80001127983 */ /* 0x001ea20000100800 */
[----:B-1----:R-:W-:-:S03]  /*137b0*/  PRMT R4, RZ, 0x7610, R4 ;  /* 0x00007610ff047816 */ /* 0x002fc60000000004 */
[----:B----4-:R0:W-:Y:S01]  /*137c0*/  STL [R1+0x1c], R16 ;  /* 0x00001c1001007387 */ /* 0x0101e20000100800 */
[----:B---3--:R-:W-:-:S03]  /*137d0*/  IADD3 R8, P2, R11, UR56, RZ ;  /* 0x000000380b087c10 */ /* 0x008fc6000ff5e0ff */
[----:B------:R-:W-:Y:S01]  /*137e0*/  STL [R1+0xbac], R22 ;  /* 0x000bac1601007387 */ /* 0x000fe20000100800 */
[----:B------:R-:W-:Y:S02]  /*137f0*/  PRMT R5, RZ, 0x7610, R5 ;  /* 0x00007610ff057816 */ /* 0x000fe40000000005 */
[----:B------:R-:W-:Y:S02]  /*13800*/  IADD3.X R9, R0, UR27, RZ, P2, !PT ;  /* 0x0000001b00097c10 */ /* 0x000fe400097fe4ff */
[----:B------:R-:W-:Y:S01]  /*13810*/  PRMT R17, RZ, 0x7610, R17 ;  /* 0x00007610ff117816 */ /* 0x000fe20000000011 */
[----:B-----5:R-:W-:Y:S04]  /*13820*/  STL [R1+0xbb0], R29 ;  /* 0x000bb01d01007387 */ /* 0x020fe80000100800 */
[----:B0-----:R-:W3:Y:S04]  /*13830*/  LDL R16, [R1+0x6d4] ;  /* 0x0006d40001107983 */ /* 0x001ee80000100800 */
[----:B------:R0:W4:Y:S01]  /*13840*/  @!P0 LDG.E.U8 R5, desc[UR60][R8.64] ;  /* 0x0000003c08058981 */ /* 0x000122000c1e1100 */
[----:B--2---:R-:W-:-:S02]  /*13850*/  IADD3 R6, P1, R11, R14, RZ ;  /* 0x0000000e0b067210 */ /* 0x004fc40007f3e0ff */
[----:B------:R-:W-:Y:S01]  /*13860*/  IADD3 R14, P3, R11, UR40, RZ ;  /* 0x000000280b0e7c10 */ /* 0x000fe2000ff7e0ff */
[----:B------:R1:W-:Y:S04]  /*13870*/  STL [R1+0xc], R15 ;  /* 0x00000c0f01007387 */ /* 0x0003e80000100800 */
[----:B------:R-:W2:Y:S01]  /*13880*/  LDL R19, [R1+0x6d0] ;  /* 0x0006d00001137983 */ /* 0x000ea20000100800 */
[C---:B------:R-:W-:Y:S01]  /*13890*/  IMAD.X R7, R0.reuse, 0x1, R18, P1 ;  /* 0x0000000100077824 */ /* 0x040fe200008e0612 */
[----:B------:R-:W-:Y:S02]  /*138a0*/  PRMT R24, RZ, 0x7610, R24 ;  /* 0x00007610ff187816 */ /* 0x000fe40000000018 */
[----:B------:R-:W5:Y:S01]  /*138b0*/  LDL R18, [R1+0x6cc] ;  /* 0x0006cc0001127983 */ /* 0x000f620000100800 */
[----:B-1----:R-:W-:-:S03]  /*138c0*/  IADD3.X R15, R0, UR59, RZ, P3, !PT ;  /* 0x0000003b000f7c10 */ /* 0x002fc60009ffe4ff */
[----:B------:R-:W4:Y:S04]  /*138d0*/  @!P0 LDG.E.U8 R4, desc[UR60][R6.64] ;  /* 0x0000003c06048981 */ /* 0x000f28000c1e1100 */
[----:B------:R3:W5:Y:S01]  /*138e0*/  @!P0 LDG.E.U8 R17, desc[UR60][R14.64] ;  /* 0x0000003c0e118981 */ /* 0x000762000c1e1100 */
[----:B0-----:R-:W-:-:S04]  /*138f0*/  IADD3 R8, P3, R11, UR48, RZ ;  /* 0x000000300b087c10 */ /* 0x001fc8000ff7e0ff */
[----:B------:R-:W-:Y:S02]  /*13900*/  IADD3.X R9, R0, UR19, RZ, P3, !PT ;  /* 0x0000001300097c10 */ /* 0x000fe40009ffe4ff */
[----:B---3--:R-:W-:-:S03]  /*13910*/  IADD3 R14, P1, R11, R16, RZ ;  /* 0x000000100b0e7210 */ /* 0x008fc60007f3e0ff */
[----:B------:R-:W3:Y:S01]  /*13920*/  @!P0 LDG.E.U8 R24, desc[UR60][R8.64] ;  /* 0x0000003c08188981 */ /* 0x000ee2000c1e1100 */
[----:B------:R-:W-:Y:S02]  /*13930*/  IADD3 R16, P2, R11, UR57, RZ ;  /* 0x000000390b107c10 */ /* 0x000fe4000ff5e0ff */
[----:B------:R-:W-:Y:S02]  /*13940*/  PRMT R6, RZ, 0x7610, R6 ;  /* 0x00007610ff067816 */ /* 0x000fe40000000006 */
[----:B------:R-:W-:Y:S01]  /*13950*/  PRMT R7, RZ, 0x7610, R7 ;  /* 0x00007610ff077816 */ /* 0x000fe20000000007 */
[----:B--2---:R-:W-:-:S05]  /*13960*/  IMAD.X R15, R0, 0x1, R19, P1 ;  /* 0x00000001000f7824 */ /* 0x004fca00008e0613 */
[----:B------:R0:W2:Y:S04]  /*13970*/  @!P0 LDG.E.U8 R6, desc[UR60][R14.64] ;  /* 0x0000003c0e068981 */ /* 0x0000a8000c1e1100 */
[----:B----4-:R-:W-:Y:S04]  /*13980*/  STL [R1+0xbb4], R4 ;  /* 0x000bb40401007387 */ /* 0x010fe80000100800 */
[----:B------:R-:W-:Y:S04]  /*13990*/  STL [R1+0xb98], R5 ;  /* 0x000b980501007387 */ /* 0x000fe80000100800 */
[----:B-----5:R1:W-:Y:S04]  /*139a0*/  STL [R1], R17 ;  /* 0x0000001101007387 */ /* 0x0203e80000100800 */
[----:B------:R-:W4:Y:S01]  /*139b0*/  LDL R29, [R1+0x6c8] ;  /* 0x0006c800011d7983 */ /* 0x000f220000100800 */
[----:B-1----:R-:W-:-:S05]  /*139c0*/  IADD3.X R17, R0, UR28, RZ, P2, !PT ;  /* 0x0000001c00117c10 */ /* 0x002fca00097fe4ff */
[----:B------:R1:W5:Y:S04]  /*139d0*/  @!P0 LDG.E.U8 R7, desc[UR60][R16.64] ;  /* 0x0000003c10078981 */ /* 0x000368000c1e1100 */
[----:B---3--:R3:W-:Y:S01]  /*139e0*/  STL [R1+0xb9c], R24 ;  /* 0x000b9c1801007387 */ /* 0x0087e20000100800 */
[C---:B0-----:R-:W-:Y:S02]  /*139f0*/  IADD3 R14, P3, R11.reuse, UR41, RZ ;  /* 0x000000290b0e7c10 */ /* 0x041fe4000ff7e0ff */
[C---:B------:R-:W-:Y:S02]  /*13a00*/  IADD3 R18, P1, R11.reuse, R18, RZ ;  /* 0x000000120b127210 */ /* 0x040fe40007f3e0ff */
[----:B-1----:R-:W-:Y:S02]  /*13a10*/  IADD3 R16, P2, R11, UR49, RZ ;  /* 0x000000310b107c10 */ /* 0x002fe4000ff5e0ff */
[----:B------:R-:W-:-:S02]  /*13a20*/  PRMT R9, RZ, 0x7610, R9 ;  /* 0x00007610ff097816 */ /* 0x000fc40000000009 */
[C---:B------:R-:W-:Y:S02]  /*13a30*/  IADD3.X R15, R0.reuse, UR12, RZ, P3, !PT ;  /* 0x0000000c000f7c10 */ /* 0x040fe40009ffe4ff */
[----:B------:R-:W-:Y:S02]  /*13a40*/  PRMT R10, RZ, 0x7610, R10 ;  /* 0x00007610ff0a7816 */ /* 0x000fe4000000000a */
[----:B------:R-:W-:Y:S01]  /*13a50*/  PRMT R8, RZ, 0x7610, R8 ;  /* 0x00007610ff087816 */ /* 0x000fe20000000008 */
[----:B------:R0:W4:Y:S01]  /*13a60*/  @!P0 LDG.E.U8 R9, desc[UR60][R14.64] ;  /* 0x0000003c0e098981 */ /* 0x000122000c1e1100 */
[----:B------:R-:W-:-:S05]  /*13a70*/  IADD3.X R17, R0, UR20, RZ, P2, !PT ;  /* 0x0000001400117c10 */ /* 0x000fca00097fe4ff */
[----:B------:R-:W4:Y:S04]  /*13a80*/  @!P0 LDG.E.U8 R10, desc[UR60][R16.64] ;  /* 0x0000003c100a8981 */ /* 0x000f28000c1e1100 */
[----:B--2---:R-:W-:Y:S04]  /*13a90*/  STL [R1+0xba0], R6 ;  /* 0x000ba00601007387 */ /* 0x004fe80000100800 */
[----:B-----5:R1:W-:Y:S04]  /*13aa0*/  STL [R1+0xba4], R7 ;  /* 0x000ba40701007387 */ /* 0x0203e80000100800 */
[----:B---3--:R-:W2:Y:S04]  /*13ab0*/  LDL R24, [R1+0x3ac] ;  /* 0x0003ac0001187983 */ /* 0x008ea80000100800 */
[----:B------:R-:W3:Y:S04]  /*13ac0*/  LDL R22, [R1+0x574] ;  /* 0x0005740001167983 */ /* 0x000ee80000100800 */
[----:B-1----:R-:W5:Y:S04]  /*13ad0*/  LDL R7, [R1+0x36c] ;  /* 0x00036c0001077983 */ /* 0x002f680000100800 */
[----:B------:R-:W5:Y:S04]  /*13ae0*/  LDL R6, [R1+0x534] ;  /* 0x0005340001067983 */ /* 0x000f680000100800 */
[----:B------:R-:W5:Y:S04]  /*13af0*/  LDL R5, [R1+0x32c] ;  /* 0x00032c0001057983 */ /* 0x000f680000100800 */
[----:B------:R-:W5:Y:S01]  /*13b00*/  LDL R4, [R1+0x500] ;  /* 0x0005000001047983 */ /* 0x000f620000100800 */
[----:B----4-:R-:W-:-:S05]  /*13b10*/  IMAD.X R19, R0, 0x1, R29, P1 ;  /* 0x0000000100137824 */ /* 0x010fca00008e061d */
[----:B------:R1:W4:Y:S01]  /*13b20*/  @!P0 LDG.E.U8 R8, desc[UR60][R18.64] ;  /* 0x0000003c12088981 */ /* 0x000322000c1e1100 */
[C---:B0-----:R-:W-:Y:S02]  /*13b30*/  IADD3 R14, P1, R11.reuse, UR58, RZ ;  /* 0x0000003a0b0e7c10 */ /* 0x041fe4000ff3e0ff */
[----:B------:R-:W-:Y:S02]  /*13b40*/  PRMT R13, RZ, 0x7610, R13 ;  /* 0x00007610ff0d7816 */ /* 0x000fe4000000000d */
[----:B------:R-:W-:Y:S02]  /*13b50*/  IADD3.X R15, R0, UR29, RZ, P1, !PT ;  /* 0x0000001d000f7c10 */ /* 0x000fe40008ffe4ff */
[----:B-1----:R-:W-:-:S03]  /*13b60*/  IADD3 R18, P3, R11, UR42, RZ ;  /* 0x0000002a0b127c10 */ /* 0x002fc6000ff7e0ff */
[----:B------:R3:W4:Y:S01]  /*13b70*/  @!P0 LDG.E.U8 R13, desc[UR60][R14.64] ;  /* 0x0000003c0e0d8981 */ /* 0x000722000c1e1100 */
[C---:B------:R-:W-:Y:S02]  /*13b80*/  IADD3.X R19, R0.reuse, UR13, RZ, P3, !PT ;  /* 0x0000000d00137c10 */ /* 0x040fe40009ffe4ff */
[----:B------:R-:W-:Y:S02]  /*13b90*/  IADD3 R16, P2, R11, UR50, RZ ;  /* 0x000000320b107c10 */ /* 0x000fe4000ff5e0ff */
[----:B------:R-:W-:Y:S02]  /*13ba0*/  PRMT R20, RZ, 0x7610, R20 ;  /* 0x00007610ff147816 */ /* 0x000fe40000000014 */
[----:B------:R-:W-:Y:S02]  /*13bb0*/  PRMT R21, RZ, 0x7610, R21 ;  /* 0x00007610ff157816 */ /* 0x000fe40000000015 */
[----:B------:R-:W-:Y:S02]  /*13bc0*/  IADD3.X R17, R0, UR21, RZ, P2, !PT ;  /* 0x0000001500117c10 */ /* 0x000fe400097fe4ff */
[----:B------:R-:W-:-:S02]  /*13bd0*/  PRMT R26, RZ, 0x7610, R26 ;  /* 0x00007610ff1a7816 */ /* 0x000fc4000000001a */
[----:B------:R-:W4:Y:S01]  /*13be0*/  @!P0 LDG.E.U8 R21, desc[UR60][R18.64] ;  /* 0x0000003c12158981 */ /* 0x000f22000c1e1100 */
[----:B------:R-:W-:-:S03]  /*13bf0*/  PRMT R27, RZ, 0x7610, R27 ;  /* 0x00007610ff1b7816 */ /* 0x000fc6000000001b */
[----:B------:R0:W4:Y:S04]  /*13c00*/  @!P0 LDG.E.U8 R20, desc[UR60][R16.64] ;  /* 0x0000003c10148981 */ /* 0x000128000c1e1100 */
[----:B------:R-:W-:Y:S04]  /*13c10*/  STL [R1+0xba8], R9 ;  /* 0x000ba80901007387 */ /* 0x000fe80000100800 */
[----:B------:R-:W-:Y:S01]  /*13c20*/  STL [R1+0xbb8], R10 ;  /* 0x000bb80a01007387 */ /* 0x000fe20000100800 */
[----:B--2---:R-:W-:-:S05]  /*13c30*/  IADD3 RZ, P3, R11, R24, RZ ;  /* 0x000000180bff7210 */ /* 0x004fca0007f7e0ff */
[C---:B---3--:R-:W-:Y:S02]  /*13c40*/  IMAD.X R15, R0.reuse, 0x1, R22, P3 ;  /* 0x00000001000f7824 */ /* 0x048fe400018e0616 */
[----:B------:R-:W1:Y:S01]  /*13c50*/  S2R R22, SR_TID.X ;  /* 0x0000000000167919 */ /* 0x000e620000002100 */
[C---:B-----5:R-:W-:Y:S01]  /*13c60*/  IADD3 RZ, P2, R11.reuse, R7, RZ ;  /* 0x000000070bff7210 */ /* 0x060fe20007f5e0ff */
[C---:B------:R-:W-:Y:S02]  /*13c70*/  IMAD.IADD R14, R11.reuse, 0x1, R24 ;  /* 0x000000010b0e7824 */ /* 0x040fe400078e0218 */
[C---:B0-----:R-:W-:Y:S02]  /*13c80*/  IMAD.IADD R16, R11.reuse, 0x1, R7 ;  /* 0x000000010b107824 */ /* 0x041fe400078e0207 */
[----:B------:R-:W-:Y:S01]  /*13c90*/  IMAD.X R17, R0, 0x1, R6, P2 ;  /* 0x0000000100117824 */ /* 0x000fe200010e0606 */
[----:B------:R-:W2:Y:S01]  /*13ca0*/  @!P0 LDG.E.U8 R27, desc[UR60][R14.64] ;  /* 0x0000003c0e1b8981 */ /* 0x000ea2000c1e1100 */
[C---:B------:R-:W-:Y:S01]  /*13cb0*/  IADD3 RZ, P1, R11.reuse, R5, RZ ;  /* 0x000000050bff7210 */ /* 0x040fe20007f3e0ff */
[----:B------:R-:W-:-:S02]  /*13cc0*/  IMAD.IADD R18, R11, 0x1, R5 ;  /* 0x000000010b127824 */ /* 0x000fc400078e0205 */
[----:B------:R0:W3:Y:S02]  /*13cd0*/  @!P0 LDG.E.U8 R26, desc[UR60][R16.64] ;  /* 0x0000003c101a8981 */ /* 0x0000e4000c1e1100 */
[----:B------:R-:W-:Y:S01]  /*13ce0*/  IMAD.X R19, R0, 0x1, R4, P1 ;  /* 0x0000000100137824 */ /* 0x000fe200008e0604 */
[C---:B-1----:R-:W-:Y:S01]  /*13cf0*/  LOP3.LUT R11, R22.reuse, 0x7, RZ, 0xc0, !PT ;  /* 0x00000007160b7812 */ /* 0x042fe200078ec0ff */
[C---:B0-----:R-:W-:Y:S01]  /*13d00*/  IMAD.SHL.U32 R17, R22.reuse, 0x2, RZ ;  /* 0x0000000216117824 */ /* 0x041fe200078e00ff */
[C---:B------:R-:W-:Y:S02]  /*13d10*/  LOP3.LUT R0, R22.reuse, 0x3, RZ, 0xc0, !PT ;  /* 0x0000000316007812 */ /* 0x040fe400078ec0ff */
[----:B------:R-:W-:Y:S01]  /*13d20*/  LOP3.LUT R16, R22, 0x60, RZ, 0xc0, !PT ;  /* 0x0000006016107812 */ /* 0x000fe200078ec0ff */
[----:B------:R-:W-:Y:S01]  /*13d30*/  IMAD.SHL.U32 R14, R11, 0x10, RZ ;  /* 0x000000100b0e7824 */ /* 0x000fe200078e00ff */
[----:B------:R-:W-:Y:S01]  /*13d40*/  SHF.R.U32.HI R15, RZ, 0x2, R22 ;  /* 0x00000002ff0f7819 */ /* 0x000fe20000011616 */
[----:B------:R-:W-:-:S02]  /*13d50*/  IMAD R0, R0, 0x88, RZ ;  /* 0x0000008800007824 */ /* 0x000fc400078e02ff */
[----:B------:R-:W-:Y:S01]  /*13d60*/  IMAD R11, R11, 0x4, R16 ;  /* 0x000000040b0b7824 */ /* 0x000fe200078e0210 */
[----:B------:R-:W-:Y:S02]  /*13d70*/  LOP3.LUT R14, R14, 0x30, R17, 0x78, !PT ;  /* 0x000000300e0e7812 */ /* 0x000fe400078e7811 */
[----:B------:R-:W-:-:S03]  /*13d80*/  SGXT.U32 R15, R15, 0x3 ;  /* 0x000000030f0f781a */ /* 0x000fc60000000000 */
[----:B------:R-:W-:Y:S01]  /*13d90*/  IMAD.U32 R4, R11, 0x20, R14 ;  /* 0x000000200b047824 */ /* 0x000fe200078e000e */
[----:B------:R-:W-:Y:S01]  /*13da0*/  LOP3.LUT R0, R0, R15, RZ, 0xfc, !PT ;  /* 0x0000000f00007212 */ /* 0x000fe200078efcff */
[----:B----4-:R-:W-:Y:S04]  /*13db0*/  STL [R1+0xbbc], R8 ;  /* 0x000bbc0801007387 */ /* 0x010fe80000100800 */
[----:B------:R-:W-:Y:S04]  /*13dc0*/  STL [R1+0xb0], R4 ;  /* 0x0000b00401007387 */ /* 0x000fe80000100800 */
[----:B------:R-:W0:Y:S04]  /*13dd0*/  LDS.U8 R5, [R0+UR10] ;  /* 0x0000000a00057984 */ /* 0x000e280008000000 */
[----:B------:R-:W1:Y:S04]  /*13de0*/  LDS.U8 R4, [R0+UR10+0x20] ;  /* 0x0000200a00047984 */ /* 0x000e680008000000 */
[----:B------:R-:W4:Y:S04]  /*13df0*/  LDS.U8 R6, [R0+UR10+0x40] ;  /* 0x0000400a00067984 */ /* 0x000f280008000000 */
[----:B0-----:R-:W-:Y:S04]  /*13e00*/  STL [R1+0x2c], R5 ;  /* 0x00002c0501007387 */ /* 0x001fe80000100800 */
[----:B------:R-:W0:Y:S04]  /*13e10*/  LDS.U8 R5, [R0+UR10+0x60] ;  /* 0x0000600a00057984 */ /* 0x000e280008000000 */
[----:B-1----:R-:W-:Y:S04]  /*13e20*/  STL [R1+0x28], R4 ;  /* 0x0000280401007387 */ /* 0x002fe80000100800 */
[----:B------:R-:W1:Y:S04]  /*13e30*/  LDS.U8 R4, [R0+UR10+0x200] ;  /* 0x0002000a00047984 */ /* 0x000e680008000000 */
[----:B----4-:R-:W-:Y:S04]  /*13e40*/  STL [R1+0x1a8], R6 ;  /* 0x0001a80601007387 */ /* 0x010fe80000100800 */
        /* <DEDUP_REMOVED lines=46> */
[----:B------:R-:W1:Y:S01]  /*14130*/  LDS.U8 R4, [R0+UR10+0xe00] ;  /* 0x000e000a00047984 */ /* 0x000e620008000000 */
[----:B------:R-:W-:-:S03]  /*14140*/  LOP3.LUT R16, R0, 0x8, RZ, 0x3c, !PT ;  /* 0x0000000800107812 */ /* 0x000fc600078e3cff */
[----:B----4-:R-:W-:Y:S01]  /*14150*/  STL [R1+0x728], R6 ;  /* 0x0007280601007387 */ /* 0x010fe20000100800 */
[----:B------:R-:W-:-:S03]  /*14160*/  LOP3.LUT R14, R0, 0x10, RZ, 0x3c, !PT ;  /* 0x00000010000e7812 */ /* 0x000fc600078e3cff */
[----:B------:R-:W4:Y:S01]  /*14170*/  LDS.U8 R6, [R0+UR10+0xe20] ;  /* 0x000e200a00067984 */ /* 0x000f220008000000 */
[----:B------:R-:W-:Y:S02]  /*14180*/  LOP3.LUT R15, R0, 0x18, RZ, 0x3c, !PT ;  /* 0x00000018000f7812 */ /* 0x000fe400078e3cff */
[----:B------:R-:W-:Y:S01]  /*14190*/  PRMT R25, RZ, 0x7610, R25 ;  /* 0x00007610ff197816 */ /* 0x000fe20000000019 */
[----:B------:R-:W-:Y:S04]  /*141a0*/  LDS.U8 R17, [R16+UR10+0x220] ;  /* 0x0002200a10117984 */ /* 0x000fe80008000000 */
[----:B------:R-:W-:Y:S04]  /*141b0*/  LDS.U8 R7, [R15+UR10+0xa00] ;  /* 0x000a000a0f077984 */ /* 0x000fe80008000000 */
[----:B------:R5:W3:Y:S04]  /*141c0*/  @!P0 LDG.E.U8 R25, desc[UR60][R18.64] ;  /* 0x0000003c12198981 */ /* 0x000ae8000c1e1100 */
[----:B------:R-:W-:Y:S04]  /*141d0*/  LDS.U8 R8, [R15+UR10+0xc20] ;  /* 0x000c200a0f087984 */ /* 0x000fe80008000000 */
[----:B------:R-:W-:Y:S04]  /*141e0*/  LDS.U8 R29, [R15+UR10+0xe40] ;  /* 0x000e400a0f1d7984 */ /* 0x000fe80008000000 */
[----:B0-----:R-:W-:Y:S04]  /*141f0*/  STL [R1+0x724], R5 ;  /* 0x0007240501007387 */ /* 0x001fe80000100800 */
[----:B------:R-:W0:Y:S04]  /*14200*/  LDS.U8 R5, [R0+UR10+0xe40] ;  /* 0x000e400a00057984 */ /* 0x000e280008000000 */
[----:B-1----:R-:W-:Y:S04]  /*14210*/  STL [R1+0x4f4], R4 ;  /* 0x0004f40401007387 */ /* 0x002fe80000100800 */
[----:B------:R-:W1:Y:S04]  /*14220*/  LDS.U8 R4, [R0+UR10+0xe60] ;  /* 0x000e600a00047984 */ /* 0x000e680008000000 */
[----:B------:R-:W2:Y:S04]  /*14230*/  LDS.U8 R0, [R16+UR10] ;  /* 0x0000000a10007984 */ /* 0x000ea80008000000 */
[----:B----4-:R-:W-:Y:S04]  /*14240*/  STL [R1+0x4f0], R6 ;  /* 0x0004f00601007387 */ /* 0x010fe80000100800 */
[----:B------:R-:W-:Y:S04]  /*14250*/  LDS.U8 R6, [R14+UR10+0x40] ;  /* 0x0000400a0e067984 */ /* 0x000fe80008000000 */
[----:B-----5:R-:W-:Y:S04]  /*14260*/  LDS.U8 R19, [R16+UR10+0x20] ;  /* 0x0000200a10137984 */ /* 0x020fe80008000000 */
[----:B------:R-:W-:Y:S01]  /*14270*/  LDS.U8 R18, [R16+UR10+0x200] ;  /* 0x0002000a10127984 */ /* 0x000fe20008000000 */
[----:B------:R-:W4:Y:S03]  /*14280*/  S2R R12, SR_TID.X ;  /* 0x00000000000c7919 */ /* 0x000f260000002100 */
[----:B------:R-:W-:Y:S04]  /*14290*/  LDS.U8 R11, [R14+UR10] ;  /* 0x0000000a0e0b7984 */ /* 0x000fe80008000000 */
[----:B0-----:R-:W-:Y:S04]  /*142a0*/  STL [R1+0x738], R5 ;  /* 0x0007380501007387 */ /* 0x001fe80000100800 */
[----:B------:R-:W-:Y:S04]  /*142b0*/  LDS.U8 R5, [R16+UR10+0x400] ;  /* 0x0004000a10057984 */ /* 0x000fe80008000000 */
[----:B-1----:R-:W-:Y:S04]  /*142c0*/  STL [R1+0x72c], R4 ;  /* 0x00072c0401007387 */ /* 0x002fe80000100800 */
[----:B------:R-:W0:Y:S04]  /*142d0*/  LDS.U8 R4, [R16+UR10+0x40] ;  /* 0x0000400a10047984 */ /* 0x000e280008000000 */
[----:B--2---:R-:W-:Y:S04]  /*142e0*/  STL [R1+0x10], R0 ;  /* 0x0000100001007387 */ /* 0x004fe80000100800 */
[----:B------:R-:W1:Y:S04]  /*142f0*/  LDS.U8 R0, [R16+UR10+0x60] ;  /* 0x0000600a10007984 */ /* 0x000e680008000000 */
[----:B0-----:R-:W-:Y:S04]  /*14300*/  STL [R1+0x1c8], R4 ;  /* 0x0001c80401007387 */ /* 0x001fe80000100800 */
[----:B------:R-:W-:Y:S04]  /*14310*/  LDS.U8 R4, [R16+UR10+0x260] ;  /* 0x0002600a10047984 */ /* 0x000fe80008000000 */
[----:B-1----:R-:W-:Y:S04]  /*14320*/  STL [R1+0x1c4], R0 ;  /* 0x0001c40001007387 */ /* 0x002fe80000100800 */
[----:B------:R-:W0:Y:S04]  /*14330*/  LDS.U8 R0, [R16+UR10+0x240] ;  /* 0x0002400a10007984 */ /* 0x000e280008000000 */
[----:B0-----:R-:W-:Y:S04]  /*14340*/  STL [R1+0x1f0], R0 ;  /* 0x0001f00001007387 */ /* 0x001fe80000100800 */
[----:B------:R-:W0:Y:S04]  /*14350*/  LDS.U8 R0, [R16+UR10+0x420] ;  /* 0x0004200a10007984 */ /* 0x000e280008000000 */
[----:B------:R-:W-:Y:S04]  /*14360*/  STL [R1+0x1ec], R4 ;  /* 0x0001ec0401007387 */ /* 0x000fe80000100800 */
[----:B------:R-:W1:Y:S04]  /*14370*/  LDS.U8 R4, [R16+UR10+0x440] ;  /* 0x0004400a10047984 */ /* 0x000e680008000000 */
[----:B------:R-:W-:Y:S04]  /*14380*/  STL [R1+0x2b8], R5 ;  /* 0x0002b80501007387 */ /* 0x000fe80000100800 */
[----:B------:R-:W2:Y:S04]  /*14390*/  LDS.U8 R5, [R16+UR10+0x460] ;  /* 0x0004600a10057984 */ /* 0x000ea80008000000 */
[----:B0-----:R-:W-:Y:S04]  /*143a0*/  STL [R1+0x2b4], R0 ;  /* 0x0002b40001007387 */ /* 0x001fe80000100800 */
[----:B------:R-:W0:Y:S04]  /*143b0*/  LDS.U8 R0, [R16+UR10+0x600] ;  /* 0x0006000a10007984 */ /* 0x000e280008000000 */
[----:B-1----:R-:W-:Y:S04]  /*143c0*/  STL [R1+0x2f4], R4 ;  /* 0x0002f40401007387 */ /* 0x002fe80000100800 */
[----:B------:R-:W1:Y:S04]  /*143d0*/  LDS.U8 R4, [R16+UR10+0x620] ;  /* 0x0006200a10047984 */ /* 0x000e680008000000 */
[----:B--2---:R-:W-:Y:S04]  /*143e0*/  STL [R1+0x2f0], R5 ;  /* 0x0002f00501007387 */ /* 0x004fe80000100800 */
        /* <DEDUP_REMOVED lines=37> */
[----:B------:R-:W-:Y:S04]  /*14640*/  LDS.U8 R16, [R14+UR10+0x220] ;  /* 0x0002200a0e107984 */ /* 0x000fe80008000000 */
[----:B0-----:R-:W-:Y:S04]  /*14650*/  STL [R1+0x748], R0 ;  /* 0x0007480001007387 */ /* 0x001fe80000100800 */
[----:B------:R-:W-:Y:S04]  /*14660*/  LDS.U8 R0, [R14+UR10+0x20] ;  /* 0x0000200a0e007984 */ /* 0x000fe80008000000 */
[----:B-1----:R-:W-:Y:S04]  /*14670*/  STL [R1+0x73c], R4 ;  /* 0x00073c0401007387 */ /* 0x002fe80000100800 */
[----:B------:R-:W0:Y:S04]  /*14680*/  LDS.U8 R4, [R14+UR10+0x200] ;  /* 0x0002000a0e047984 */ /* 0x000e280008000000 */
[----:B------:R-:W-:Y:S04]  /*14690*/  STL [R1+0x1e8], R6 ;  /* 0x0001e80601007387 */ /* 0x000fe80000100800 */
[----:B------:R-:W1:Y:S04]  /*146a0*/  LDS.U8 R6, [R14+UR10+0x240] ;  /* 0x0002400a0e067984 */ /* 0x000e680008000000 */
[----:B--2---:R-:W-:Y:S04]  /*146b0*/  STL [R1+0x1e4], R5 ;  /* 0x0001e40501007387 */ /* 0x004fe80000100800 */
[----:B------:R-:W-:Y:S04]  /*146c0*/  STL.64 [R1+0xb80], R18 ;  /* 0x000b801201007387 */ /* 0x000fe80000100a00 */
[----:B------:R-:W2:Y:S04]  /*146d0*/  LDS.U8 R5, [R14+UR10+0x260] ;  /* 0x0002600a0e057984 */ /* 0x000ea80008000000 */
[----:B0-----:R-:W-:Y:S04]  /*146e0*/  STL [R1+0x48], R4 ;  /* 0x0000480401007387 */ /* 0x001fe80000100800 */
[----:B------:R-:W0:Y:S04]  /*146f0*/  LDS.U8 R4, [R14+UR10+0x400] ;  /* 0x0004000a0e047984 */ /* 0x000e280008000000 */
[----:B------:R-:W-:Y:S04]  /*14700*/  STL.64 [R1+0xb78], R16 ;  /* 0x000b781001007387 */ /* 0x000fe80000100a00 */
        /* <DEDUP_REMOVED lines=48> */
[----:B------:R-:W0:Y:S04]  /*14a10*/  LDS.U8 R4, [R15+UR10] ;  /* 0x0000000a0f047984 */ /* 0x000e280008000000 */
        /* <DEDUP_REMOVED lines=25> */
[----:B------:R-:W5:Y:S04]  /*14bb0*/  LDL.LU R22, [R1+0x294] ;  /* 0x0002940001167983 */ /* 0x000f680000300800 */
        /* <DEDUP_REMOVED lines=11> */
[----:B-1----:R1:W-:Y:S04]  /*14c70*/  STL [R1+0x488], R6 ;  /* 0x0004880601007387 */ /* 0x0023e80000100800 */
[----:B-1----:R-:W3:Y:S04]  /*14c80*/  LDL.LU R6, [R1+0x70] ;  /* 0x0000700001067983 */ /* 0x002ee80000300800 */
[----:B--2---:R-:W-:Y:S04]  /*14c90*/  STL [R1+0x4cc], R5 ;  /* 0x0004cc0501007387 */ /* 0x004fe80000100800 */
[----:B------:R-:W1:Y:S04]  /*14ca0*/  LDS.U8 R5, [R15+UR10+0xa20] ;  /* 0x000a200a0f057984 */ /* 0x000e680008000000 */
[----:B0-----:R-:W-:Y:S04]  /*14cb0*/  STL [R1+0x4c8], R4 ;  /* 0x0004c80401007387 */ /* 0x001fe80000100800 */
[----:B------:R-:W0:Y:S04]  /*14cc0*/  LDS.U8 R4, [R15+UR10+0xa40] ;  /* 0x000a400a0f047984 */ /* 0x000e280008000000 */
[----:B------:R-:W-:Y:S04]  /*14cd0*/  STL [R1+0x49c], R7 ;  /* 0x00049c0701007387 */ /* 0x000fe80000100800 */
[----:B------:R-:W2:Y:S04]  /*14ce0*/  LDL.LU R24, [R1+0x90] ;  /* 0x0000900001187983 */ /* 0x000ea80000300800 */
[----:B------:R-:W-:Y:S04]  /*14cf0*/  LDS.U8 R7, [R15+UR10+0xc60] ;  /* 0x000c600a0f077984 */ /* 0x000fe80008000000 */
[----:B-1----:R-:W-:Y:S04]  /*14d00*/  STL [R1+0x498], R5 ;  /* 0x0004980501007387 */ /* 0x002fe80000100800 */
[----:B------:R-:W1:Y:S04]  /*14d10*/  LDS.U8 R5, [R15+UR10+0xa60] ;  /* 0x000a600a0f057984 */ /* 0x000e680008000000 */
[----:B0-----:R-:W-:Y:S04]  /*14d20*/  STL [R1+0x4dc], R4 ;  /* 0x0004dc0401007387 */ /* 0x001fe80000100800 */
[----:B------:R-:W0:Y:S04]  /*14d30*/  LDS.U8 R4, [R15+UR10+0xc00] ;  /* 0x000c000a0f047984 */ /* 0x000e280008000000 */
[----:B------:R-:W2:Y:S04]  /*14d40*/  LDL.LU R16, [R1+0xa8] ;  /* 0x0000a80001107983 */ /* 0x000ea80000300800 */
[----:B-1----:R1:W-:Y:S04]  /*14d50*/  STL [R1+0x4d8], R5 ;  /* 0x0004d80501007387 */ /* 0x0023e80000100800 */
[----:B------:R-:W2:Y:S04]  /*14d60*/  LDL.LU R17, [R1+0x15c] ;  /* 0x00015c0001117983 */ /* 0x000ea80000300800 */
[----:B0-----:R-:W-:Y:S04]  /*14d70*/  STL [R1+0x710], R4 ;  /* 0x0007100401007387 */ /* 0x001fe80000100800 */
[----:B------:R-:W0:Y:S04]  /*14d80*/  LDS.U8 R4, [R15+UR10+0xc40] ;  /* 0x000c400a0f047984 */ /* 0x000e280008000000 */
[----:B-1----:R-:W2:Y:S04]  /*14d90*/  LDL.LU R5, [R1+0x178] ;  /* 0x0001780001057983 */ /* 0x002ea80000300800 */
[----:B------:R1:W-:Y:S04]  /*14da0*/  STL [R1+0x70c], R8 ;  /* 0x00070c0801007387 */ /* 0x0003e80000100800 */
[----:B------:R-:W2:Y:S04]  /*14db0*/  LDL.LU R18, [R1+0x1a0] ;  /* 0x0001a00001127983 */ /* 0x000ea80000300800 */
[----:B0-----:R-:W-:Y:S04]  /*14dc0*/  STL [R1+0x758], R4 ;  /* 0x0007580401007387 */ /* 0x001fe80000100800 */
[----:B------:R-:W0:Y:S04]  /*14dd0*/  LDS.U8 R4, [R15+UR10+0xe00] ;  /* 0x000e000a0f047984 */ /* 0x000e280008000000 */
[----:B------:R-:W-:Y:S04]  /*14de0*/  STL [R1+0x754], R7 ;  /* 0x0007540701007387 */ /* 0x000fe80000100800 */
[----:B------:R-:W2:Y:S04]  /*14df0*/  LDL.LU R19, [R1+0x1d8] ;  /* 0x0001d80001137983 */ /* 0x000ea80000300800 */
[----:B-1----:R-:W2:Y:S04]  /*14e00*/  LDL.LU R8, [R1+0x210] ;  /* 0x0002100001087983 */ /* 0x002ea80000300800 */
[----:B------:R-:W-:Y:S04]  /*14e10*/  LDS.U8 R7, [R15+UR10+0xe60] ;  /* 0x000e600a0f077984 */ /* 0x000fe80008000000 */
[----:B0-----:R-:W-:Y:S04]  /*14e20*/  STL [R1+0x720], R4 ;  /* 0x0007200401007387 */ /* 0x001fe80000100800 */
[----:B------:R-:W0:Y:S04]  /*14e30*/  LDS.U8 R4, [R15+UR10+0xe20] ;  /* 0x000e200a0f047984 */ /* 0x000e280008000000 */
[----:B------:R-:W2:Y:S04]  /*14e40*/  LDL.LU R10, [R1+0x238] ;  /* 0x00023800010a7983 */ /* 0x000ea80000300800 */
[----:B------:R-:W2:Y:S01]  /*14e50*/  LDL.LU R9, [R1+0x254] ;  /* 0x0002540001097983 */ /* 0x000ea20000300800 */
[----:B----4-:R-:W-:Y:S01]  /*14e60*/  LOP3.LUT R12, R12, 0x7f, RZ, 0xc0, !PT ;  /* 0x0000007f0c0c7812 */ /* 0x010fe200078ec0ff */
[----:B------:R-:W-:Y:S06]  /*14e70*/  BAR.SYNC.DEFER_BLOCKING 0x0 ;  /* 0x0000000000007b1d */ /* 0x000fec0000010000 */
[----:B-----5:R-:W-:Y:S04]  /*14e80*/  STS.U8 [R12+UR10], R22 ;  /* 0x000000160c007988 */ /* 0x020fe8000800000a */
[----:B0-----:R0:W-:Y:S04]  /*14e90*/  STL [R1+0x71c], R4 ;  /* 0x00071c0401007387 */ /* 0x0011e80000100800 */
[----:B------:R-:W-:Y:S04]  /*14ea0*/  STS.U8 [R12+UR10+0x400], R2 ;  /* 0x000400020c007988 */ /* 0x000fe8000800000a */
[----:B0-----:R-:W4:Y:S04]  /*14eb0*/  LDL.LU R4, [R1+0x274] ;  /* 0x0002740001047983 */ /* 0x001f280000300800 */
[----:B------:R0:W-:Y:S04]  /*14ec0*/  STL [R1+0x760], R29 ;  /* 0x0007601d01007387 */ /* 0x0001e80000100800 */
[----:B------:R-:W-:Y:S04]  /*14ed0*/  STL [R1+0x75c], R7 ;  /* 0x00075c0701007387 */ /* 0x000fe80000100800 */
[----:B------:R1:W-:Y:S04]  /*14ee0*/  STS.U8 [R12+UR10+0xc00], R3 ;  /* 0x000c00030c007988 */ /* 0x0003e8000800000a */
[----:B0-----:R-:W5:Y:S04]  /*14ef0*/  LDL.LU R29, [R1+0x3c] ;  /* 0x00003c00011d7983 */ /* 0x001f680000300800 */
[----:B------:R-:W5:Y:S04]  /*14f00*/  LDL.LU R22, [R1+0x4] ;  /* 0x0000040001167983 */ /* 0x000f680000300800 */
[----:B------:R-:W5:Y:S04]  /*14f10*/  LDL.LU R2, [R1+0xbc0] ;  /* 0x000bc00001027983 */ /* 0x000f680000300800 */
[----:B-1----:R-:W5:Y:S04]  /*14f20*/  LDL.LU R3, [R1+0x290] ;  /* 0x0002900001037983 */ /* 0x002f680000300800 */
[----:B------:R0:W-:Y:S04]  /*14f30*/  STS.U8 [R12+UR10+0x800], R28 ;  /* 0x0008001c0c007988 */ /* 0x0001e8000800000a */
[----:B0-----:R-:W5:Y:S04]  /*14f40*/  LDL.LU R28, [R1+0x4c] ;  /* 0x00004c00011c7983 */ /* 0x001f680000300800 */
[----:B------:R-:W5:Y:S04]  /*14f50*/  LDL.LU R15, [R1+0x8c] ;  /* 0x00008c00010f7983 */ /* 0x000f680000300800 */
[----:B------:R-:W5:Y:S04]  /*14f60*/  LDL.LU R7, [R1+0xc8] ;  /* 0x0000c80001077983 */ /* 0x000f680000300800 */
[----:B---3--:R0:W-:Y:S04]  /*14f70*/  STS.U8 [R12+UR10+0x1000], R6 ;  /* 0x001000060c007988 */ /* 0x0081e8000800000a */
[----:B0-----:R-:W3:Y:S04]  /*14f80*/  LDL.LU R6, [R1+0x158] ;  /* 0x0001580001067983 */ /* 0x001ee80000300800 */
[----:B--2---:R0:W-:Y:S04]  /*14f90*/  STS.U8 [R12+UR10+0x1400], R24 ;  /* 0x001400180c007988 */ /* 0x0041e8000800000a */
[----:B0-----:R-:W2:Y:S04]  /*14fa0*/  LDL.LU R24, [R1+0x180] ;  /* 0x0001800001187983 */ /* 0x001ea80000300800 */
[----:B------:R0:W-:Y:S04]  /*14fb0*/  STS.U8 [R12+UR10+0x1800], R16 ;  /* 0x001800100c007988 */ /* 0x0001e8000800000a */
        /* <DEDUP_REMOVED lines=8> */
[----:B------:R1:W-:Y:S04]  /*15040*/  STS.U8 [R12+UR10+0x2c00], R8 ;  /* 0x002c00080c007988 */ /* 0x0003e8000800000a */
[----:B0-----:R-:W2:Y:S04]  /*15050*/  LDL.LU R19, [R1+0x260] ;  /* 0x0002600001137983 */ /* 0x001ea80000300800 */
[----:B-1----:R-:W2:Y:S04]  /*15060*/  LDL.LU R8, [R1+0x27c] ;  /* 0x00027c0001087983 */ /* 0x002ea80000300800 */
[----:B------:R0:W-:Y:S04]  /*15070*/  STS.U8 [R12+UR10+0x3400], R9 ;  /* 0x003400090c007988 */ /* 0x0001e8000800000a */
[----:B0-----:R-:W2:Y:S04]  /*15080*/  LDL.LU R9, [R1+0x298] ;  /* 0x0002980001097983 */ /* 0x001ea80000300800 */
[----:B------:R0:W-:Y:S02]  /*15090*/  STS.U8 [R12+UR10+0x3000], R10 ;  /* 0x0030000a0c007988 */ /* 0x0001e4000800000a */
[----:B0-----:R-:W-:-:S02]  /*150a0*/  LOP3.LUT R10, R12, 0x10, RZ, 0x3c, !PT ;  /* 0x000000100c0a7812 */ /* 0x001fc400078e3cff */
[----:B----4-:R0:W-:Y:S04]  /*150b0*/  STS.U8 [R12+UR10+0x3800], R4 ;  /* 0x003800040c007988 */ /* 0x0101e8000800000a */
[----:B0-----:R-:W4:Y:S04]  /*150c0*/  LDL.LU R4, [R1+0x38] ;  /* 0x0000380001047983 */ /* 0x001f280000300800 */
[----:B-----5:R-:W-:Y:S04]  /*150d0*/  STS.U8 [R12+UR10+0x3c00], R3 ;  /* 0x003c00030c007988 */ /* 0x020fe8000800000a */
[----:B------:R0:W-:Y:S04]  /*150e0*/  STS.U8 [R10+UR10+0x80], R29 ;  /* 0x0000801d0a007988 */ /* 0x0001e8000800000a */
[----:B------:R1:W-:Y:S04]  /*150f0*/  STS.U8 [R10+UR10+0x480], R22 ;  /* 0x000480160a007988 */ /* 0x0003e8000800000a */
[----:B0-----:R-:W5:Y:S04]  /*15100*/  LDL.LU R29, [R1+0x34] ;  /* 0x00003400011d7983 */ /* 0x001f680000300800 */
[----:B-1----:R-:W5:Y:S04]  /*15110*/  LDL.LU R22, [R1+0x30] ;  /* 0x0000300001167983 */ /* 0x002f680000300800 */
[----:B------:R-:W-:Y:S04]  /*15120*/  STS.U8 [R10+UR10+0x880], R23 ;  /* 0x000880170a007988 */ /* 0x000fe8000800000a */
[----:B------:R-:W-:Y:S04]  /*15130*/  STS.U8 [R10+UR10+0xc80], R2 ;  /* 0x000c80020a007988 */ /* 0x000fe8000800000a */
[----:B------:R-:W-:Y:S04]  /*15140*/  STS.U8 [R10+UR10+0x1080], R28 ;  /* 0x0010801c0a007988 */ /* 0x000fe8000800000a */
[----:B------:R-:W-:Y:S04]  /*15150*/  STS.U8 [R10+UR10+0x1480], R15 ;  /* 0x0014800f0a007988 */ /* 0x000fe8000800000a */
[----:B------:R0:W-:Y:S04]  /*15160*/  STS.U8 [R10+UR10+0x1880], R7 ;  /* 0x001880070a007988 */ /* 0x0001e8000800000a */
[----:B---3--:R1:W-:Y:S04]  /*15170*/  STS.U8 [R10+UR10+0x1c80], R6 ;  /* 0x001c80060a007988 */ /* 0x0083e8000800000a */
[----:B0-----:R-:W3:Y:S04]  /*15180*/  LDL.LU R7, [R1+0x40] ;  /* 0x0000400001077983 */ /* 0x001ee80000300800 */
[----:B------:R-:W3:Y:S04]  /*15190*/  LDL.LU R23, [R1+0x78] ;  /* 0x0000780001177983 */ /* 0x000ee80000300800 */
[----:B-1----:R-:W3:Y:S01]  /*151a0*/  LDL.LU R6, [R1+0x98] ;  /* 0x0000980001067983 */ /* 0x002ee20000300800 */
[----:B------:R-:W-:-:S03]  /*151b0*/  LOP3.LUT R2, R12, 0x20, RZ, 0x3c, !PT ;  /* 0x000000200c027812 */ /* 0x000fc600078e3cff */
[----:B--2---:R0:W-:Y:S04]  /*151c0*/  STS.U8 [R10+UR10+0x2080], R24 ;  /* 0x002080180a007988 */ /* 0x0041e8000800000a */
[----:B0-----:R-:W2:Y:S04]  /*151d0*/  LDL.LU R24, [R1+0xe0] ;  /* 0x0000e00001187983 */ /* 0x001ea80000300800 */
[----:B------:R-:W-:Y:S04]  /*151e0*/  STS.U8 [R10+UR10+0x2480], R16 ;  /* 0x002480100a007988 */ /* 0x000fe8000800000a */
[----:B------:R-:W-:Y:S04]  /*151f0*/  STS.U8 [R10+UR10+0x2880], R17 ;  /* 0x002880110a007988 */ /* 0x000fe8000800000a */
[----:B------:R0:W-:Y:S04]  /*15200*/  STS.U8 [R10+UR10+0x2c80], R5 ;  /* 0x002c80050a007988 */ /* 0x0001e8000800000a */
[----:B0-----:R-:W2:Y:S04]  /*15210*/  LDL.LU R5, [R1+0x168] ;  /* 0x0001680001057983 */ /* 0x001ea80000300800 */
[----:B------:R-:W2:Y:S04]  /*15220*/  LDL.LU R28, [R1+0x1b8] ;  /* 0x0001b800011c7983 */ /* 0x000ea80000300800 */
[----:B------:R-:W2:Y:S04]  /*15230*/  LDL.LU R15, [R1+0x1e0] ;  /* 0x0001e000010f7983 */ /* 0x000ea80000300800 */
[----:B------:R-:W-:Y:S04]  /*15240*/  STS.U8 [R10+UR10+0x3080], R18 ;  /* 0x003080120a007988 */ /* 0x000fe8000800000a */
[----:B------:R-:W2:Y:S04]  /*15250*/  LDL.LU R16, [R1+0x220] ;  /* 0x0002200001107983 */ /* 0x000ea80000300800 */
[----:B------:R-:W2:Y:S04]  /*15260*/  LDL.LU R12, [R1+0x188] ;  /* 0x00018800010c7983 */ /* 0x000ea80000300800 */
[----:B------:R-:W2:Y:S04]  /*15270*/  LDL.LU R17, [R1+0x23c] ;  /* 0x00023c0001117983 */ /* 0x000ea80000300800 */
[----:B------:R-:W-:Y:S04]  /*15280*/  STS.U8 [R10+UR10+0x3480], R19 ;  /* 0x003480130a007988 */ /* 0x000fe8000800000a */
[----:B------:R0:W-:Y:S04]  /*15290*/  STS.U8 [R10+UR10+0x3880], R8 ;  /* 0x003880080a007988 */ /* 0x0001e8000800000a */
[----:B0-----:R-:W2:Y:S04]  /*152a0*/  LDL.LU R8, [R1+0x264] ;  /* 0x0002640001087983 */ /* 0x001ea80000300800 */
[----:B------:R0:W-:Y:S04]  /*152b0*/  STS.U8 [R10+UR10+0x3c80], R9 ;  /* 0x003c80090a007988 */ /* 0x0001e8000800000a */
[----:B0-----:R-:W2:Y:S04]  /*152c0*/  LDL.LU R10, [R1+0x280] ;  /* 0x00028000010a7983 */ /* 0x001ea80000300800 */
[----:B------:R-:W2:Y:S04]  /*152d0*/  LDL.LU R3, [R1+0xe4] ;  /* 0x0000e40001037983 */ /* 0x000ea80000300800 */
[----:B----4-:R0:W-:Y:S04]  /*152e0*/  STS.U8 [R2+UR10+0x100], R4 ;  /* 0x0001000402007988 */ /* 0x0101e8000800000a */
[----:B0-----:R-:W4:Y:S04]  /*152f0*/  LDL.LU R4, [R1+0x1c] ;  /* 0x00001c0001047983 */ /* 0x001f280000300800 */
[----:B-----5:R0:W-:Y:S04]  /*15300*/  STS.U8 [R2+UR10+0x500], R29 ;  /* 0x0005001d02007988 */ /* 0x0201e8000800000a */
[----:B------:R1:W-:Y:S04]  /*15310*/  STS.U8 [R2+UR10+0x900], R22 ;  /* 0x0009001602007988 */ /* 0x0003e8000800000a */
[----:B0-----:R-:W5:Y:S04]  /*15320*/  LDL.LU R29, [R1+0x18] ;  /* 0x00001800011d7983 */ /* 0x001f680000300800 */
[----:B-1----:R-:W5:Y:S04]  /*15330*/  LDL.LU R22, [R1+0x14] ;  /* 0x0000140001167983 */ /* 0x002f680000300800 */
[----:B------:R-:W5:Y:S04]  /*15340*/  LDL.LU R18, [R1+0x7c] ;  /* 0x00007c0001127983 */ /* 0x000f680000300800 */
[----:B------:R-:W5:Y:S04]  /*15350*/  LDL.LU R19, [R1+0x9c] ;  /* 0x00009c0001137983 */ /* 0x000f680000300800 */
[----:B------:R-:W5:Y:S04]  /*15360*/  LDL.LU R9, [R1+0x144] ;  /* 0x0001440001097983 */ /* 0x000f680000300800 */
[----:B---3--:R0:W-:Y:S04]  /*15370*/  STS.U8 [R2+UR10+0xd00], R7 ;  /* 0x000d000702007988 */ /* 0x0081e8000800000a */
[----:B------:R1:W-:Y:S04]  /*15380*/  STS.U8 [R2+UR10+0x1100], R23 ;  /* 0x0011001702007988 */ /* 0x0003e8000800000a */
[----:B------:R3:W-:Y:S04]  /*15390*/  STS.U8 [R2+UR10+0x1500], R6 ;  /* 0x0015000602007988 */ /* 0x0007e8000800000a */
[----:B0-----:R-:W5:Y:S04]  /*153a0*/  LDL.LU R7, [R1+0x16c] ;  /* 0x00016c0001077983 */ /* 0x001f680000300800 */
[----:B-1----:R-:W5:Y:S04]  /*153b0*/  LDL.LU R23, [R1+0x18c] ;  /* 0x00018c0001177983 */ /* 0x002f680000300800 */
[----:B---3--:R-:W3:Y:S04]  /*153c0*/  LDL.LU R6, [R1+0x1bc] ;  /* 0x0001bc0001067983 */ /* 0x008ee80000300800 */
[----:B--2---:R0:W-:Y:S04]  /*153d0*/  STS.U8 [R2+UR10+0x1900], R24 ;  /* 0x0019001802007988 */ /* 0x0041e8000800000a */
[----:B0-----:R-:W2:Y:S04]  /*153e0*/  LDL.LU R24, [R1+0x204] ;  /* 0x0002040001187983 */ /* 0x001ea80000300800 */
[----:B------:R0:W-:Y:S04]  /*153f0*/  STS.U8 [R2+UR10+0x1d00], R5 ;  /* 0x001d000502007988 */ /* 0x0001e8000800000a */
[----:B------:R1:W-:Y:S04]  /*15400*/  STS.U8 [R2+UR10+0x2500], R28 ;  /* 0x0025001c02007988 */ /* 0x0003e8000800000a */
[----:B------:R1:W-:Y:S04]  /*15410*/  STS.U8 [R2+UR10+0x2900], R15 ;  /* 0x0029000f02007988 */ /* 0x0003e8000800000a */
[----:B0-----:R-:W2:Y:S04]  /*15420*/  LDL.LU R5, [R1+0x224] ;  /* 0x0002240001057983 */ /* 0x001ea80000300800 */
[----:B-1----:R-:W2:Y:S04]  /*15430*/  LDL.LU R28, [R1+0x268] ;  /* 0x00026800011c7983 */ /* 0x002ea80000300800 */
[----:B------:R0:W-:Y:S04]  /*15440*/  STS.U8 [R2+UR10+0x2d00], R16 ;  /* 0x002d001002007988 */ /* 0x0001e8000800000a */
[----:B------:R-:W2:Y:S04]  /*15450*/  LDL.LU R15, [R1+0x284] ;  /* 0x00028400010f7983 */ /* 0x000ea80000300800 */
[----:B------:R1:W-:Y:S04]  /*15460*/  STS.U8 [R2+UR10+0x2100], R12 ;  /* 0x0021000c02007988 */ /* 0x0003e8000800000a */
[----:B0-----:R-:W2:Y:S04]  /*15470*/  LDL.LU R16, [R1+0xe8] ;  /* 0x0000e80001107983 */ /* 0x001ea80000300800 */
[----:B------:R0:W-:Y:S04]  /*15480*/  STS.U8 [R2+UR10+0x3100], R17 ;  /* 0x0031001102007988 */ /* 0x0001e8000800000a */
[----:B-1----:R-:W2:Y:S04]  /*15490*/  LDL.LU R12, [R1+0x44] ;  /* 0x00004400010c7983 */ /* 0x002ea80000300800 */
[----:B0-----:R-:W2:Y:S04]  /*154a0*/  LDL.LU R17, [R1+0xc] ;  /* 0x00000c0001117983 */ /* 0x001ea80000300800 */
[----:B------:R0:W-:Y:S04]  /*154b0*/  STS.U8 [R2+UR10+0x3500], R8 ;  /* 0x0035000802007988 */ /* 0x0001e8000800000a */
[----:B0-----:R-:W2:Y:S04]  /*154c0*/  LDL.LU R8, [R1+0xbbc] ;  /* 0x000bbc0001087983 */ /* 0x001ea80000300800 */
[----:B------:R0:W-:Y:S04]  /*154d0*/  STS.U8 [R2+UR10+0x3900], R10 ;  /* 0x0039000a02007988 */ /* 0x0001e8000800000a */
[----:B------:R1:W-:Y:S04]  /*154e0*/  STS.U8 [R2+UR10+0x3d00], R3 ;  /* 0x003d000302007988 */ /* 0x0003e8000800000a */
[----:B0-----:R-:W2:Y:S01]  /*154f0*/  LDL.LU R10, [R1+0xbb8] ;  /* 0x000bb800010a7983 */ /* 0x001ea20000300800 */
[----:B-1----:R-:W0:Y:S03]  /*15500*/  S2R R3, SR_TID.X ;  /* 0x0000000000037919 */ /* 0x002e260000002100 */
[----:B------:R-:W2:Y:S01]  /*15510*/  LDL.LU R2, [R1+0x248] ;  /* 0x0002480001027983 */ /* 0x000ea20000300800 */
[----:B0-----:R-:W-:-:S04]  /*15520*/  LOP3.LUT R3, R3, 0x7f, RZ, 0xc0, !PT ;  /* 0x0000007f03037812 */ /* 0x001fc800078ec0ff */
[----:B------:R-:W-:-:S05]  /*15530*/  LOP3.LUT R3, R3, 0x30, RZ, 0x3c, !PT ;  /* 0x0000003003037812 */ /* 0x000fca00078e3cff */
[----:B----4-:R0:W-:Y:S04]  /*15540*/  STS.U8 [R3+UR10+0x180], R4 ;  /* 0x0001800403007988 */ /* 0x0101e8000800000a */
[----:B0-----:R-:W4:Y:S04]  /*15550*/  LDL.LU R4, [R1+0xbb4] ;  /* 0x000bb40001047983 */ /* 0x001f280000300800 */
[----:B-----5:R0:W-:Y:S04]  /*15560*/  STS.U8 [R3+UR10+0x580], R29 ;  /* 0x0005801d03007988 */ /* 0x0201e8000800000a */
[----:B------:R1:W-:Y:S04]  /*15570*/  STS.U8 [R3+UR10+0x980], R22 ;  /* 0x0009801603007988 */ /* 0x0003e8000800000a */
[----:B0-----:R-:W5:Y:S04]  /*15580*/  LDL.LU R29, [R1+0xbb0] ;  /* 0x000bb000011d7983 */ /* 0x001f680000300800 */
[----:B-1----:R-:W4:Y:S04]  /*15590*/  LDL.LU R22, [R1+0xbac] ;  /* 0x000bac0001167983 */ /* 0x002f280000300800 */
[----:B------:R0:W-:Y:S04]  /*155a0*/  STS.U8 [R3+UR10+0x1180], R18 ;  /* 0x0011801203007988 */ /* 0x0001e8000800000a */
[----:B------:R1:W-:Y:S04]  /*155b0*/  STS.U8 [R3+UR10+0x1980], R9 ;  /* 0x0019800903007988 */ /* 0x0003e8000800000a */
[----:B------:R-:W-:Y:S04]  /*155c0*/  STS.U8 [R3+UR10+0x1580], R19 ;  /* 0x0015801303007988 */ /* 0x000fe8000800000a */
[----:B0-----:R-:W4:Y:S04]  /*155d0*/  LDL.LU R18, [R1+0x80] ;  /* 0x0000800001127983 */ /* 0x001f280000300800 */
[----:B-1----:R-:W4:Y:S04]  /*155e0*/  LDL.LU R9, [R1+0xa0] ;  /* 0x0000a00001097983 */ /* 0x002f280000300800 */
[----:B------:R0:W-:Y:S04]  /*155f0*/  STS.U8 [R3+UR10+0x1d80], R7 ;  /* 0x001d800703007988 */ /* 0x0001e8000800000a */
[----:B------:R1:W-:Y:S04]  /*15600*/  STS.U8 [R3+UR10+0x2180], R23 ;  /* 0x0021801703007988 */ /* 0x0003e8000800000a */
[----:B---3--:R3:W-:Y:S04]  /*15610*/  STS.U8 [R3+UR10+0x2580], R6 ;  /* 0x0025800603007988 */ /* 0x0087e8000800000a */
[----:B0-----:R-:W4:Y:S04]  /*15620*/  LDL.LU R7, [R1+0x148] ;  /* 0x0001480001077983 */ /* 0x001f280000300800 */
[----:B------:R-:W4:Y:S04]  /*15630*/  LDL.LU R19, [R1+0x170] ;  /* 0x0001700001137983 */ /* 0x000f280000300800 */
[----:B-1----:R-:W4:Y:S04]  /*15640*/  LDL.LU R23, [R1+0x228] ;  /* 0x0002280001177983 */ /* 0x002f280000300800 */
[----:B--2---:R0:W-:Y:S04]  /*15650*/  STS.U8 [R3+UR10+0x2980], R24 ;  /* 0x0029801803007988 */ /* 0x0041e8000800000a */
[----:B---3--:R-:W2:Y:S04]  /*15660*/  LDL.LU R6, [R1+0x24c] ;  /* 0x00024c0001067983 */ /* 0x008ea80000300800 */
[----:B0-----:R-:W3:Y:S04]  /*15670*/  LDL.LU R24, [R1+0x26c] ;  /* 0x00026c0001187983 */ /* 0x001ee80000300800 */
[----:B------:R0:W-:Y:S04]  /*15680*/  STS.U8 [R3+UR10+0x2d80], R5 ;  /* 0x002d800503007988 */ /* 0x0001e8000800000a */
[----:B------:R-:W-:Y:S04]  /*15690*/  STS.U8 [R3+UR10+0x3580], R28 ;  /* 0x0035801c03007988 */ /* 0x000fe8000800000a */
[----:B0-----:R-:W3:Y:S04]  /*156a0*/  LDL.LU R5, [R1+0x288] ;  /* 0x0002880001057983 */ /* 0x001ee80000300800 */
[----:B------:R-:W-:Y:S04]  /*156b0*/  STS.U8 [R3+UR10+0x3980], R15 ;  /* 0x0039800f03007988 */ /* 0x000fe8000800000a */
[----:B------:R-:W-:Y:S04]  /*156c0*/  STS.U8 [R3+UR10+0x3d80], R16 ;  /* 0x003d801003007988 */ /* 0x000fe8000800000a */
[----:B------:R0:W-:Y:S04]  /*156d0*/  STS.U8 [R3+UR10+0xd80], R12 ;  /* 0x000d800c03007988 */ /* 0x0001e8000800000a */
[----:B0-----:R-:W3:Y:S04]  /*156e0*/  LDL.LU R12, [R1+0x208] ;  /* 0x00020800010c7983 */ /* 0x001ee80000300800 */
[----:B------:R0:W-:Y:S02]  /*156f0*/  STS.U8 [R3+UR10+0x3180], R2 ;  /* 0x0031800203007988 */ /* 0x0001e4000800000a */
[----:B0-----:R-:W0:Y:S02]  /*15700*/  S2R R2, SR_TID.X ;  /* 0x0000000000027919 */ /* 0x001e240000002100 */
[----:B------:R-:W3:Y:S04]  /*15710*/  LDL.LU R3, [R1+0xec] ;  /* 0x0000ec0001037983 */ /* 0x000ee80000300800 */
[----:B------:R-:W3:Y:S04]  /*15720*/  LDL.LU R15, [R1+0x174] ;  /* 0x00017400010f7983 */ /* 0x000ee80000300800 */
[----:B------:R-:W3:Y:S04]  /*15730*/  LDL.LU R28, [R1+0x194] ;  /* 0x00019400011c7983 */ /* 0x000ee80000300800 */
[----:B------:R-:W3:Y:S01]  /*15740*/  LDL.LU R16, [R1+0x1cc] ;  /* 0x0001cc0001107983 */ /* 0x000ee20000300800 */
[----:B0-----:R-:W-:-:S04]  /*15750*/  LOP3.LUT R2, R2, 0x7f, RZ, 0xc0, !PT ;  /* 0x0000007f02027812 */ /* 0x001fc800078ec0ff */
[----:B------:R-:W-:-:S05]  /*15760*/  LOP3.LUT R2, R2, 0x40, RZ, 0x3c, !PT ;  /* 0x0000004002027812 */ /* 0x000fca00078e3cff */
[----:B-----5:R0:W-:Y:S04]  /*15770*/  STS.U8 [R2+UR10+0x600], R29 ;  /* 0x0006001d02007988 */ /* 0x0201e8000800000a */
[----:B----4-:R1:W-:Y:S04]  /*15780*/  STS.U8 [R2+UR10+0xa00], R22 ;  /* 0x000a001602007988 */ /* 0x0103e8000800000a */
[----:B0-----:R-:W4:Y:S04]  /*15790*/  LDL.LU R29, [R1+0x1c0] ;  /* 0x0001c000011d7983 */ /* 0x001f280000300800 */
[----:B-1----:R-:W5:Y:S04]  /*157a0*/  LDL.LU R22, [R1+0x190] ;  /* 0x0001900001167983 */ /* 0x002f680000300800 */
[----:B------:R0:W-:Y:S04]  /*157b0*/  STS.U8 [R2+UR10+0xe00], R4 ;  /* 0x000e000402007988 */ /* 0x0001e8000800000a */
[----:B------:R1:W-:Y:S04]  /*157c0*/  STS.U8 [R2+UR10+0x200], R17 ;  /* 0x0002001102007988 */ /* 0x0003e8000800000a */
[----:B------:R1:W-:Y:S04]  /*157d0*/  STS.U8 [R2+UR10+0x1200], R18 ;  /* 0x0012001202007988 */ /* 0x0003e8000800000a */
[----:B0-----:R-:W5:Y:S04]  /*157e0*/  LDL.LU R4, [R1+0x150] ;  /* 0x0001500001047983 */ /* 0x001f680000300800 */
[----:B-1----:R-:W5:Y:S04]  /*157f0*/  LDL.LU R17, [R1+0x20c] ;  /* 0x00020c0001117983 */ /* 0x002f680000300800 */
[----:B------:R-:W5:Y:S04]  /*15800*/  LDL.LU R18, [R1+0x22c] ;  /* 0x00022c0001127983 */ /* 0x000f680000300800 */
[----:B------:R0:W-:Y:S04]  /*15810*/  STS.U8 [R2+UR10+0x1600], R9 ;  /* 0x0016000902007988 */ /* 0x0001e8000800000a */
[----:B------:R1:W-:Y:S04]  /*15820*/  STS.U8 [R2+UR10+0x1a00], R7 ;  /* 0x001a000702007988 */ /* 0x0003e8000800000a */
[----:B------:R2:W-:Y:S04]  /*15830*/  STS.U8 [R2+UR10+0x1e00], R19 ;  /* 0x001e001302007988 */ /* 0x0005e8000800000a */
[----:B0-----:R-:W5:Y:S04]  /*15840*/  LDL.LU R9, [R1+0xba8] ;  /* 0x000ba80001097983 */ /* 0x001f680000300800 */
[----:B-1----:R-:W5:Y:S04]  /*15850*/  LDL.LU R7, [R1+0xba4] ;  /* 0x000ba40001077983 */ /* 0x002f680000300800 */
[----:B--2---:R-:W2:Y:S04]  /*15860*/  LDL.LU R19, [R1+0x250] ;  /* 0x0002500001137983 */ /* 0x004ea80000300800 */
[----:B------:R-:W-:Y:S04]  /*15870*/  STS.U8 [R2+UR10+0x2e00], R23 ;  /* 0x002e001702007988 */ /* 0x000fe8000800000a */
[----:B------:R-:W-:Y:S04]  /*15880*/  STS.U8 [R2+UR10+0x3200], R6 ;  /* 0x0032000602007988 */ /* 0x000fe8000800000a */
[----:B---3--:R-:W-:Y:S04]  /*15890*/  STS.U8 [R2+UR10+0x3600], R24 ;  /* 0x0036001802007988 */ /* 0x008fe8000800000a */
[----:B------:R-:W-:Y:S04]  /*158a0*/  STS.U8 [R2+UR10+0x2a00], R12 ;  /* 0x002a000c02007988 */ /* 0x000fe8000800000a */
[----:B----4-:R-:W-:Y:S04]  /*158b0*/  STS.U8 [R2+UR10+0x2600], R29 ;  /* 0x0026001d02007988 */ /* 0x010fe8000800000a */
[----:B-----5:R0:W-:Y:S04]  /*158c0*/  STS.U8 [R2+UR10+0x2200], R22 ;  /* 0x0022001602007988 */ /* 0x0201e8000800000a */
[----:B0-----:R-:W3:Y:S04]  /*158d0*/  LDL.LU R22, [R1+0x270] ;  /* 0x0002700001167983 */ /* 0x001ee80000300800 */
[----:B------:R-:W4:Y:S04]  /*158e0*/  LDL.LU R29, [R1+0x28c] ;  /* 0x00028c00011d7983 */ /* 0x000f280000300800 */
[----:B------:R-:W5:Y:S04]  /*158f0*/  LDL.LU R23, [R1+0x140] ;  /* 0x0001400001177983 */ /* 0x000f680000300800 */
[----:B------:R-:W2:Y:S04]  /*15900*/  LDL.LU R12, [R1] ;  /* 0x00000000010c7983 */ /* 0x000ea80000300800 */
[----:B------:R-:W3:Y:S04]  /*15910*/  LDL.LU R6, [R1+0xba0] ;  /* 0x000ba00001067983 */ /* 0x000ee80000300800 */
[----:B------:R-:W4:Y:S04]  /*15920*/  LDL.LU R24, [R1+0xb9c] ;  /* 0x000b9c0001187983 */ /* 0x000f280000300800 */
[----:B------:R0:W-:Y:S02]  /*15930*/  STS.U8 [R2+UR10+0x3e00], R3 ;  /* 0x003e000302007988 */ /* 0x0001e4000800000a */
[----:B0-----:R-:W0:Y:S02]  /*15940*/  S2R R3, SR_TID.X ;  /* 0x0000000000037919 */ /* 0x001e240000002100 */
[----:B------:R1:W-:Y:S04]  /*15950*/  STS.U8 [R2+UR10+0x3a00], R5 ;  /* 0x003a000502007988 */ /* 0x0003e8000800000a */
[----:B-1----:R-:W5:Y:S04]  /*15960*/  LDL.LU R5, [R1+0xb98] ;  /* 0x000b980001057983 */ /* 0x002f680000300800 */
[----:B------:R-:W3:Y:S01]  /*15970*/  LDL.LU R2, [R1+0xa4] ;  /* 0x0000a40001027983 */ /* 0x000ee20000300800 */
[----:B0-----:R-:W-:-:S04]  /*15980*/  LOP3.LUT R3, R3, 0x7f, RZ, 0xc0, !PT ;  /* 0x0000007f03037812 */ /* 0x001fc800078ec0ff */
[----:B------:R-:W-:-:S05]  /*15990*/  LOP3.LUT R3, R3, 0x50, RZ, 0x3c, !PT ;  /* 0x0000005003037812 */ /* 0x000fca00078e3cff */
[----:B----4-:R0:W-:Y:S04]  /*159a0*/  STS.U8 [R3+UR10+0x680], R24 ;  /* 0x0006801803007988 */ /* 0x0101e8000800000a */
[----:B0-----:R-:W4:Y:S04]  /*159b0*/  LDL.LU R24, [R1+0x84] ;  /* 0x0000840001187983 */ /* 0x001f280000300800 */
[----:B--2---:R0:W-:Y:S02]  /*159c0*/  STS.U8 [R3+UR10+0x280], R12 ;  /* 0x0002800c03007988 */ /* 0x0041e4000800000a */
[----:B0-----:R-:W0:Y:S02]  /*159d0*/  S2R R12, SR_TID.X ;  /* 0x00000000000c7919 */ /* 0x001e240000002100 */
[----:B------:R1:W-:Y:S04]  /*159e0*/  STS.U8 [R3+UR10+0x1e80], R15 ;  /* 0x001e800f03007988 */ /* 0x0003e8000800000a */
[----:B-1----:R-:W2:Y:S04]  /*159f0*/  LDL.LU R15, [R1+0x154] ;  /* 0x00015400010f7983 */ /* 0x002ea80000300800 */
[----:B------:R1:W-:Y:S04]  /*15a00*/  STS.U8 [R3+UR10+0x2280], R28 ;  /* 0x0022801c03007988 */ /* 0x0003e8000800000a */
[----:B------:R5:W-:Y:S04]  /*15a10*/  STS.U8 [R3+UR10+0x2680], R16 ;  /* 0x0026801003007988 */ /* 0x000be8000800000a */
[----:B---3--:R3:W-:Y:S04]  /*15a20*/  STS.U8 [R3+UR10+0x1680], R2 ;  /* 0x0016800203007988 */ /* 0x0087e8000800000a */
[----:B-1----:R-:W2:Y:S01]  /*15a30*/  LDL.LU R28, [R1+0x198] ;  /* 0x00019800011c7983 */ /* 0x002ea20000300800 */
[----:B0-----:R-:W-:-:S03]  /*15a40*/  LOP3.LUT R12, R12, 0x7f, RZ, 0xc0, !PT ;  /* 0x0000007f0c0c7812 */ /* 0x001fc600078ec0ff */
[----:B-----5:R-:W5:Y:S01]  /*15a50*/  LDL.LU R16, [R1+0x1d0] ;  /* 0x0001d00001107983 */ /* 0x020f620000300800 */
[----:B---3--:R-:W-:-:S03]  /*15a60*/  LOP3.LUT R2, R12, 0x60, RZ, 0x3c, !PT ;  /* 0x000000600c027812 */ /* 0x008fc600078e3cff */
[----:B------:R0:W-:Y:S04]  /*15a70*/  STS.U8 [R3+UR10+0x2a80], R17 ;  /* 0x002a801103007988 */ /* 0x0001e8000800000a */
[----:B------:R1:W-:Y:S04]  /*15a80*/  STS.U8 [R3+UR10+0x2e80], R18 ;  /* 0x002e801203007988 */ /* 0x0003e8000800000a */
[----:B------:R3:W-:Y:S04]  /*15a90*/  STS.U8 [R3+UR10+0x3280], R19 ;  /* 0x0032801303007988 */ /* 0x0007e8000800000a */
[----:B0-----:R-:W5:Y:S04]  /*15aa0*/  LDL.LU R17, [R1+0x214] ;  /* 0x0002140001117983 */ /* 0x001f680000300800 */
[----:B------:R-:W5:Y:S04]  /*15ab0*/  LDL.LU R12, [R1+0x230] ;  /* 0x00023000010c7983 */ /* 0x000f680000300800 */
[----:B-1----:R-:W5:Y:S04]  /*15ac0*/  LDL.LU R18, [R1+0x25c] ;  /* 0x00025c0001127983 */ /* 0x002f680000300800 */
[----:B------:R0:W-:Y:S04]  /*15ad0*/  STS.U8 [R3+UR10+0xe80], R6 ;  /* 0x000e800603007988 */ /* 0x0001e8000800000a */
[----:B---3--:R-:W3:Y:S04]  /*15ae0*/  LDL.LU R19, [R1+0x278] ;  /* 0x0002780001137983 */ /* 0x008ee80000300800 */
[----:B------:R1:W-:Y:S04]  /*15af0*/  STS.U8 [R3+UR10+0xa80], R5 ;  /* 0x000a800503007988 */ /* 0x0003e8000800000a */
[----:B0-----:R-:W3:Y:S04]  /*15b00*/  LDL.LU R6, [R1+0x2a0] ;  /* 0x0002a00001067983 */ /* 0x001ee80000300800 */
[----:B------:R-:W-:Y:S04]  /*15b10*/  STS.U8 [R3+UR10+0x1a80], R4 ;  /* 0x001a800403007988 */ /* 0x000fe8000800000a */
[----:B------:R-:W-:Y:S04]  /*15b20*/  STS.U8 [R3+UR10+0x3680], R22 ;  /* 0x0036801603007988 */ /* 0x000fe8000800000a */
[----:B------:R-:W-:Y:S04]  /*15b30*/  STS.U8 [R3+UR10+0x3a80], R29 ;  /* 0x003a801d03007988 */ /* 0x000fe8000800000a */
[----:B-1----:R-:W3:Y:S04]  /*15b40*/  LDL.LU R5, [R1+0x14c] ;  /* 0x00014c0001057983 */ /* 0x002ee80000300800 */
[----:B------:R-:W-:Y:S04]  /*15b50*/  STS.U8 [R3+UR10+0x3e80], R23 ;  /* 0x003e801703007988 */ /* 0x000fe8000800000a */
[----:B----4-:R0:W-:Y:S04]  /*15b60*/  STS.U8 [R3+UR10+0x1280], R24 ;  /* 0x0012801803007988 */ /* 0x0101e8000800000a */
[----:B0-----:R-:W4:Y:S04]  /*15b70*/  LDL.LU R3, [R1+0x17c] ;  /* 0x00017c0001037983 */ /* 0x001f280000300800 */
[----:B------:R-:W4:Y:S04]  /*15b80*/  LDL.LU R24, [R1+0x74] ;  /* 0x0000740001187983 */ /* 0x000f280000300800 */
[----:B------:R-:W4:Y:S04]  /*15b90*/  LDL.LU R4, [R1+0x94] ;  /* 0x0000940001047983 */ /* 0x000f280000300800 */
[----:B------:R-:W4:Y:S04]  /*15ba0*/  LDL.LU R22, [R1+0xcc] ;  /* 0x0000cc0001167983 */ /* 0x000f280000300800 */
[----:B------:R-:W4:Y:S04]  /*15bb0*/  LDL.LU R29, [R1+0x160] ;  /* 0x00016000011d7983 */ /* 0x000f280000300800 */
[----:B------:R-:W4:Y:S04]  /*15bc0*/  LDL.LU R23, [R1+0x184] ;  /* 0x0001840001177983 */ /* 0x000f280000300800 */
[----:B------:R0:W-:Y:S04]  /*15bd0*/  STS.U8 [R2+UR10+0x300], R9 ;  /* 0x0003000902007988 */ /* 0x0001e8000800000a */
[----:B------:R1:W-:Y:S04]  /*15be0*/  STS.U8 [R2+UR10+0x700], R10 ;  /* 0x0007000a02007988 */ /* 0x0003e8000800000a */
[----:B0-----:R-:W4:Y:S04]  /*15bf0*/  LDL.LU R9, [R1+0xac] ;  /* 0x0000ac0001097983 */ /* 0x001f280000300800 */
[----:B-1----:R-:W4:Y:S04]  /*15c00*/  LDL.LU R10, [R1+0x88] ;  /* 0x00008800010a7983 */ /* 0x002f280000300800 */
[----:B--2---:R0:W-:Y:S02]  /*15c10*/  STS.U8 [R2+UR10+0x1b00], R15 ;  /* 0x001b000f02007988 */ /* 0x0041e4000800000a */
[----:B0-----:R-:W0:Y:S02]  /*15c20*/  S2R R15, SR_TID.X ;  /* 0x00000000000f7919 */ /* 0x001e240000002100 */
[----:B------:R1:W-:Y:S04]  /*15c30*/  STS.U8 [R2+UR10+0x2300], R28 ;  /* 0x0023001c02007988 */ /* 0x0003e8000800000a */
[----:B-----5:R-:W-:Y:S04]  /*15c40*/  STS.U8 [R2+UR10+0x2700], R16 ;  /* 0x0027001002007988 */ /* 0x020fe8000800000a */
[----:B------:R-:W-:Y:S04]  /*15c50*/  STS.U8 [R2+UR10+0x2b00], R17 ;  /* 0x002b001102007988 */ /* 0x000fe8000800000a */
[----:B-1----:R-:W2:Y:S04]  /*15c60*/  LDL.LU R28, [R1+0x1b4] ;  /* 0x0001b400011c7983 */ /* 0x002ea80000300800 */
[----:B------:R-:W-:Y:S04]  /*15c70*/  STS.U8 [R2+UR10+0x3300], R18 ;  /* 0x0033001202007988 */ /* 0x000fe8000800000a */
[----:B---3--:R-:W-:Y:S04]  /*15c80*/  STS.U8 [R2+UR10+0x3700], R19 ;  /* 0x0037001302007988 */ /* 0x008fe8000800000a */
[----:B------:R-:W-:Y:S04]  /*15c90*/  STS.U8 [R2+UR10+0xb00], R7 ;  /* 0x000b000702007988 */ /* 0x000fe8000800000a */
[----:B------:R-:W-:Y:S04]  /*15ca0*/  STS.U8 [R2+UR10+0x3b00], R6 ;  /* 0x003b000602007988 */ /* 0x000fe8000800000a */
[----:B------:R-:W-:Y:S04]  /*15cb0*/  STS.U8 [R2+UR10+0xf00], R8 ;  /* 0x000f000802007988 */ /* 0x000fe8000800000a */
[----:B------:R-:W-:Y:S04]  /*15cc0*/  STS.U8 [R2+UR10+0x2f00], R12 ;  /* 0x002f000c02007988 */ /* 0x000fe8000800000a */
[----:B------:R-:W-:Y:S04]  /*15cd0*/  STS.U8 [R2+UR10+0x3f00], R5 ;  /* 0x003f000502007988 */ /* 0x000fe8000800000a */
[----:B----4-:R0:W-:Y:S02]  /*15ce0*/  STS.U8 [R2+UR10+0x1f00], R3 ;  /* 0x001f000302007988 */ /* 0x0101e4000800000a */
[----:B0-----:R-:W-:-:S02]  /*15cf0*/  LOP3.LUT R3, R15, 0x7f, RZ, 0xc0, !PT ;  /* 0x0000007f0f037812 */ /* 0x001fc400078ec0ff */
[----:B------:R-:W3:Y:S04]  /*15d00*/  LDL.LU R15, [R1+0x1dc] ;  /* 0x0001dc00010f7983 */ /* 0x000ee80000300800 */
[----:B------:R-:W4:Y:S04]  /*15d10*/  LDL.LU R16, [R1+0x21c] ;  /* 0x00021c0001107983 */ /* 0x000f280000300800 */
[----:B------:R-:W5:Y:S04]  /*15d20*/  LDL.LU R17, [R1+0x258] ;  /* 0x0002580001117983 */ /* 0x000f680000300800 */
[----:B------:R-:W5:Y:S01]  /*15d30*/  LDL.LU R18, [R1+0x29c] ;  /* 0x00029c0001127983 */ /* 0x000f620000300800 */
[----:B------:R-:W-:-:S03]  /*15d40*/  LOP3.LUT R3, R3, 0x70, RZ, 0x3c, !PT ;  /* 0x0000007003037812 */ /* 0x000fc600078e3cff */
[----:B------:R-:W5:Y:S04]  /*15d50*/  LDL R19, [R1+0xb0] ;  /* 0x0000b00001137983 */ /* 0x000f680000100800 */
[----:B------:R-:W5:Y:S04]  /*15d60*/  LDL.LU R7, [R1+0x2c] ;  /* 0x00002c0001077983 */ /* 0x000f680000300800 */
[----:B------:R-:W-:Y:S04]  /*15d70*/  STS.U8 [R2+UR10+0x1700], R9 ;  /* 0x0017000902007988 */ /* 0x000fe8000800000a */
[----:B------:R0:W-:Y:S04]  /*15d80*/  STS.U8 [R2+UR10+0x1300], R10 ;  /* 0x0013000a02007988 */ /* 0x0001e8000800000a */
[----:B------:R1:W-:Y:S04]  /*15d90*/  STS.U8 [R3+UR10+0x1380], R4 ;  /* 0x0013800403007988 */ /* 0x0003e8000800000a */
[----:B0-----:R-:W5:Y:S04]  /*15da0*/  LDL.LU R10, [R1+0x28] ;  /* 0x00002800010a7983 */ /* 0x001f680000300800 */
[----:B------:R-:W5:Y:S04]  /*15db0*/  LDL.LU R6, [R1+0x24] ;  /* 0x0000240001067983 */ /* 0x000f680000300800 */
[----:B------:R-:W5:Y:S04]  /*15dc0*/  LDL.LU R5, [R1+0x20] ;  /* 0x0000200001057983 */ /* 0x000f680000300800 */
[----:B-1----:R-:W5:Y:S01]  /*15dd0*/  LDL.LU R4, [R1+0x10] ;  /* 0x0000100001047983 */ /* 0x002f620000300800 */
[----:B------:R-:W0:Y:S03]  /*15de0*/  S2UR UR34, SR_CgaCtaId ;  /* 0x00000000002279c3 */ /* 0x000e260000008800 */
[----:B------:R-:W-:Y:S04]  /*15df0*/  STS.U8 [R3+UR10+0x380], R21 ;  /* 0x0003801503007988 */ /* 0x000fe8000800000a */
[----:B------:R-:W-:Y:S04]  /*15e00*/  STS.U8 [R3+UR10+0x780], R20 ;  /* 0x0007801403007988 */ /* 0x000fe8000800000a */
[----:B------:R-:W-:Y:S04]  /*15e10*/  STS.U8 [R3+UR10+0xb80], R13 ;  /* 0x000b800d03007988 */ /* 0x000fe8000800000a */
[----:B------:R-:W-:Y:S04]  /*15e20*/  STS.U8 [R3+UR10+0xf80], R24 ;  /* 0x000f801803007988 */ /* 0x000fe8000800000a */
[----:B------:R-:W-:Y:S04]  /*15e30*/  STS.U8 [R3+UR10+0x1780], R22 ;  /* 0x0017801603007988 */ /* 0x000fe8000800000a */
[----:B------:R-:W-:Y:S04]  /*15e40*/  STS.U8 [R3+UR10+0x1b80], R29 ;  /* 0x001b801d03007988 */ /* 0x000fe8000800000a */
[----:B------:R-:W-:Y:S04]  /*15e50*/  STS.U8 [R3+UR10+0x1f80], R23 ;  /* 0x001f801703007988 */ /* 0x000fe8000800000a */
[----:B--2---:R-:W-:Y:S04]  /*15e60*/  STS.U8 [R3+UR10+0x2380], R28 ;  /* 0x0023801c03007988 */ /* 0x004fe8000800000a */
[----:B------:R1:W-:Y:S04]  /*15e70*/  STS.U8 [R3+UR10+0x2f80], R27 ;  /* 0x002f801b03007988 */ /* 0x0003e8000800000a */
[----:B------:R-:W-:Y:S04]  /*15e80*/  STS.U8 [R3+UR10+0x3780], R26 ;  /* 0x0037801a03007988 */ /* 0x000fe8000800000a */
[----:B------:R-:W-:Y:S01]  /*15e90*/  STS.U8 [R3+UR10+0x3f80], R25 ;  /* 0x003f801903007988 */ /* 0x000fe2000800000a */
[----:B------:R-:W-:-:S02]  /*15ea0*/  UMOV UR32, 0x400 ;  /* 0x0000040000207882 */ /* 0x000fc40000000000 */
[----:B0-----:R-:W-:Y:S01]  /*15eb0*/  ULEA UR32, UR34, UR32, 0x18 ;  /* 0x0000002022207291 */ /* 0x001fe2000f8ec03f */
[----:B---3--:R-:W-:Y:S04]  /*15ec0*/  STS.U8 [R3+UR10+0x2780], R15 ;  /* 0x0027800f03007988 */ /* 0x008fe8000800000a */
[----:B----4-:R-:W-:Y:S04]  /*15ed0*/  STS.U8 [R3+UR10+0x2b80], R16 ;  /* 0x002b801003007988 */ /* 0x010fe8000800000a */
[----:B-----5:R-:W-:Y:S04]  /*15ee0*/  STS.U8 [R3+UR10+0x3380], R17 ;  /* 0x0033801103007988 */ /* 0x020fe8000800000a */
[----:B------:R-:W-:Y:S04]  /*15ef0*/  STS.U8 [R3+UR10+0x3b80], R18 ;  /* 0x003b801203007988 */ /* 0x000fe8000800000a */
[----:B------:R-:W-:Y:S04]  /*15f00*/  STL.64 [R1+0xb90], R6 ;  /* 0x000b900601007387 */ /* 0x000fe80000100a00 */
[----:B------:R-:W-:Y:S01]  /*15f10*/  STL.64 [R1+0xb88], R4 ;  /* 0x000b880401007387 */ /* 0x000fe20000100a00 */
[----:B------:R-:W-:Y:S06]  /*15f20*/  BAR.SYNC.DEFER_BLOCKING 0x0 ;  /* 0x0000000000007b1d */ /* 0x000fec0000010000 */
[----:B------:R-:W2:Y:S04]  /*15f30*/  LDL.LU R9, [R1+0x48] ;  /* 0x0000480001097983 */ /* 0x000ea80000300800 */
[----:B-1----:R-:W3:Y:S04]  /*15f40*/  LDL.LU R27, [R1+0xb4] ;  /* 0x0000b400011b7983 */ /* 0x002ee80000300800 */
[----:B------:R-:W4:Y:S04]  /*15f50*/  LDL.LU R24, [R1+0xbc] ;  /* 0x0000bc0001187983 */ /* 0x000f280000300800 */
[----:B------:R-:W4:Y:S04]  /*15f60*/  LDL.LU R28, [R1+0xb8] ;  /* 0x0000b800011c7983 */ /* 0x000f280000300800 */
[----:B------:R-:W0:Y:S04]  /*15f70*/  LDSM.16.M88.4 R4, [R19+UR32] ;  /* 0x000000201304783b */ /* 0x000e280008000200 */
[----:B0-----:R-:W-:Y:S01]  /*15f80*/  STL.64 [R1+0x70], R4 ;  /* 0x0000700401007387 */ /* 0x001fe20000100a00 */
[----:B------:R-:W-:-:S02]  /*15f90*/  IMAD.MOV.U32 R12, RZ, RZ, R4 ;  /* 0x000000ffff0c7224 */ /* 0x000fc400078e0004 */
[----:B------:R-:W-:Y:S01]  /*15fa0*/  IMAD.MOV.U32 R13, RZ, RZ, R5 ;  /* 0x000000ffff0d7224 */ /* 0x000fe200078e0005 */
[----:B------:R-:W-:Y:S04]  /*15fb0*/  STL.64 [R1+0x78], R6 ;  /* 0x0000780601007387 */ /* 0x000fe80000100a00 */
[----:B------:R-:W0:Y:S04]  /*15fc0*/  LDSM.16.M88.4 R4, [R19+UR32+0x1000] ;  /* 0x001000201304783b */ /* 0x000e280008000200 */
[----:B0-----:R-:W-:Y:S01]  /*15fd0*/  STL.64 [R1+0x80], R4 ;  /* 0x0000800401007387 */ /* 0x001fe20000100a00 */
[----:B------:R-:W-:-:S02]  /*15fe0*/  IMAD.MOV.U32 R2, RZ, RZ, R4 ;  /* 0x000000ffff027224 */ /* 0x000fc400078e0004 */
[----:B------:R-:W-:Y:S01]  /*15ff0*/  IMAD.MOV.U32 R29, RZ, RZ, R5 ;  /* 0x000000ffff1d7224 */ /* 0x000fe200078e0005 */
[----:B------:R-:W-:Y:S04]  /*16000*/  STL.64 [R1+0x88], R6 ;  /* 0x0000880601007387 */ /* 0x000fe80000100a00 */
[----:B------:R-:W0:Y:S04]  /*16010*/  LDSM.16.M88.4 R4, [R19+UR32+0x2000] ;  /* 0x002000201304783b */ /* 0x000e280008000200 */
[----:B------:R-:W1:Y:S04]  /*16020*/  LDSM.16.M88.4 R16, [R19+UR32+0x3000] ;  /* 0x003000201310783b */ /* 0x000e680008000200 */
[----:B0-----:R-:W-:Y:S01]  /*16030*/  STL.64 [R1+0x90], R4 ;  /* 0x0000900401007387 */ /* 0x001fe20000100a00 */
[----:B------:R-:W-:-:S02]  /*16040*/  IMAD.MOV.U32 R20, RZ, RZ, R4 ;  /* 0x000000ffff147224 */ /* 0x000fc400078e0004 */
[----:B------:R-:W-:Y:S01]  /*16050*/  IMAD.MOV.U32 R15, RZ, RZ, R5 ;  /* 0x000000ffff0f7224 */ /* 0x000fe200078e0005 */
[----:B------:R0:W-:Y:S01]  /*16060*/  STL.64 [R1+0x98], R6 ;  /* 0x0000980601007387 */ /* 0x0001e20000100a00 */
[----:B-1----:R-:W-:Y:S02]  /*16070*/  IMAD.MOV.U32 R23, RZ, RZ, R16 ;  /* 0x000000ffff177224 */ /* 0x002fe400078e0010 */
[----:B------:R-:W-:Y:S01]  /*16080*/  IMAD.MOV.U32 R22, RZ, RZ, R17 ;  /* 0x000000ffff167224 */ /* 0x000fe200078e0011 */
[----:B0-----:R-:W5:Y:S04]  /*16090*/  LDL.LU.64 R6, [R1+0xb90] ;  /* 0x000b900001067983 */ /* 0x001f680000300a00 */
[----:B------:R-:W2:Y:S04]  /*160a0*/  LDL.LU.64 R4, [R1+0xb88] ;  /* 0x000b880001047983 */ /* 0x000ea80000300a00 */
[----:B------:R-:W-:Y:S04]  /*160b0*/  STL.64 [R1+0xa0], R16 ;  /* 0x0000a01001007387 */ /* 0x000fe80000100a00 */
[----:B------:R0:W-:Y:S04]  /*160c0*/  STL.64 [R1+0xa8], R18 ;  /* 0x0000a81201007387 */ /* 0x0001e80000100a00 */
[----:B0-----:R-:W3:Y:S04]  /*160d0*/  LDL.LU.64 R18, [R1+0xb80] ;  /* 0x000b800001127983 */ /* 0x001ee80000300a00 */
[----:B------:R-:W4:Y:S04]  /*160e0*/  LDL.LU.64 R16, [R1+0xb78] ;  /* 0x000b780001107983 */ /* 0x000f280000300a00 */
[----:B------:R-:W-:Y:S04]  /*160f0*/  STL.64 [R1+0xb70], R22 ;  /* 0x000b701601007387 */ /* 0x000fe80000100a00 */
[----:B------:R0:W-:Y:S04]  /*16100*/  STL [R1+0xb68], R20 ;  /* 0x000b681401007387 */ /* 0x0001e80000100800 */
[----:B0-----:R-:W4:Y:S04]  /*16110*/  LDL.LU.64 R20, [R1+0x120] ;  /* 0x0001200001147983 */ /* 0x001f280000300a00 */
[----:B------:R-:W4:Y:S01]  /*16120*/  LDL.LU.64 R22, [R1+0x128] ;  /* 0x0001280001167983 */ /* 0x000f220000300a00 */
[----:B-----5:R-:W-:-:S02]  /*16130*/  IMAD R3, R10, 0x100, R7 ;  /* 0x000001000a037824 */ /* 0x020fc400078e0207 */
[----:B--2---:R-:W-:Y:S02]  /*16140*/  IMAD R5, R5, 0x100, R6 ;  /* 0x0000010005057824 */ /* 0x004fe400078e0206 */
[----:B---3--:R-:W-:Y:S02]  /*16150*/  IMAD R6, R19, 0x100, R4 ;  /* 0x0000010013067824 */ /* 0x008fe400078e0204 */
[----:B----4-:R-:W-:Y:S02]  /*16160*/  IMAD R7, R17, 0x100, R18 ;  /* 0x0000010011077824 */ /* 0x010fe400078e0212 */
[----:B------:R-:W-:Y:S01]  /*16170*/  IMAD R4, R0, 0x100, R11 ;  /* 0x0000010000047824 */ /* 0x000fe200078e020b */
[----:B------:R-:W2:Y:S02]  /*16180*/  LDL.LU R18, [R1+0x1a8] ;  /* 0x0001a80001127983 */ /* 0x000ea40000300800 */
[----:B------:R-:W-:Y:S01]  /*16190*/  F2FP.F16.E4M3.UNPACK_B R11, R7 ;  /* 0x00000007ff0b723e */ /* 0x000fe200020006ff */
[----:B------:R-:W-:-:S02]  /*161a0*/  IMAD R7, R28, 0x100, R24 ;  /* 0x000001001c077824 */ /* 0x000fc400078e0218 */
[----:B------:R-:W3:Y:S01]  /*161b0*/  LDL.LU R24, [R1+0x1a4] ;  /* 0x0001a40001187983 */ /* 0x000ee20000300800 */
[----:B------:R-:W-:-:S03]  /*161c0*/  IMAD R0, R14, 0x100, R27 ;  /* 0x000001000e007824 */ /* 0x000fc600078e021b */
[----:B------:R-:W2:Y:S04]  /*161d0*/  LDL.LU R19, [R1+0x1b0] ;  /* 0x0001b00001137983 */ /* 0x000ea80000300800 */
[----:B------:R-:W4:Y:S04]  /*161e0*/  LDL.LU R26, [R1+0x1ac] ;  /* 0x0001ac00011a7983 */ /* 0x000f280000300800 */
[----:B------:R-:W4:Y:S01]  /*161f0*/  LDL.LU R27, [R1+0x1ec] ;  /* 0x0001ec00011b7983 */ /* 0x000f220000300800 */
[----:B------:R-:W-:Y:S01]  /*16200*/  IMAD.MOV.U32 R17, RZ, RZ, R2 ;  /* 0x000000ffff117224 */ /* 0x000fe200078e0002 */
[----:B------:R-:W-:Y:S01]  /*16210*/  F2FP.F16.E4M3.UNPACK_B R8, R3 ;  /* 0x00000003ff08723e */ /* 0x000fe200020006ff */
[----:B------:R-:W-:Y:S01]  /*16220*/  IMAD R2, R16, 0x100, R9 ;  /* 0x0000010010027824 */ /* 0x000fe200078e0209 */
[----:B------:R-:W-:-:S02]  /*16230*/  F2FP.F16.E4M3.UNPACK_B R10, R5 ;  /* 0x00000005ff0a723e */ /* 0x000fc400020006ff */
[----:B------:R-:W-:Y:S02]  /*16240*/  F2FP.F16.E4M3.UNPACK_B R9, R6 ;  /* 0x00000006ff09723e */ /* 0x000fe400020006ff */
[----:B------:R-:W-:Y:S02]  /*16250*/  F2FP.F16.E4M3.UNPACK_B R12, R12 ;  /* 0x0000000cff0c723e */ /* 0x000fe400020006ff */
[----:B------:R-:W-:-:S07]  /*16260*/  F2FP.F16.E4M3.UNPACK_B R13, R13 ;  /* 0x0000000dff0d723e */ /* 0x000fce00020006ff */
[----:B------:R-:W-:Y:S01]  /*16270*/  HMMA.16816.F32 R20, R8, R12, R20 ;  /* 0x0000000c0814723c */ /* 0x000fe20000001814 */
[----:B------:R-:W-:Y:S01]  /*16280*/  F2FP.F16.E4M3.UNPACK_B R5, R0 ;  /* 0x00000000ff05723e */ /* 0x000fe200020006ff */
[----:B----4-:R-:W-:Y:S04]  /*16290*/  STL.64 [R1+0xb60], R26 ;  /* 0x000b601a01007387 */ /* 0x010fe80000100a00 */
[----:B---3--:R0:W-:Y:S04]  /*162a0*/  STL [R1+0xb58], R24 ;  /* 0x000b581801007387 */ /* 0x0081e80000100800 */
[----:B0-----:R-:W3:Y:S04]  /*162b0*/  LDL.LU.64 R24, [R1+0x130] ;  /* 0x0001300001187983 */ /* 0x001ee80000300a00 */
[----:B------:R-:W3:Y:S04]  /*162c0*/  LDL.LU.64 R26, [R1+0x138] ;  /* 0x00013800011a7983 */ /* 0x000ee80000300a00 */
[----:B------:R-:W4:Y:S05]  /*162d0*/  LDL.LU R28, [R1+0x1e4] ;  /* 0x0001e400011c7983 */ /* 0x000f2a0000300800 */
[----:B------:R0:W-:Y:S04]  /*162e0*/  STL.64 [R1], R20 ;  /* 0x0000001401007387 */ /* 0x0001e80000100a00 */
[----:B------:R1:W-:Y:S01]  /*162f0*/  STL.64 [R1+0x8], R22 ;  /* 0x0000081601007387 */ /* 0x0003e20000100a00 */
[----:B0-----:R-:W-:-:S03]  /*16300*/  F2FP.F16.E4M3.UNPACK_B R21, R15 ;  /* 0x0000000fff15723e */ /* 0x001fc600020006ff */
[----:B-1----:R-:W5:Y:S04]  /*16310*/  LDL.LU.64 R22, [R1+0xb70] ;  /* 0x000b700001167983 */ /* 0x002f680000300a00 */
[----:B------:R-:W2:Y:S04]  /*16320*/  LDL.LU R20, [R1+0xb68] ;  /* 0x000b680001147983 */ /* 0x000ea80000300800 */
[----:B------:R0:W-:Y:S04]  /*16330*/  STL.64 [R1+0xb40], R12 ;  /* 0x000b400c01007387 */ /* 0x0001e80000100a00 */
[----:B------:R-:W4:Y:S04]  /*16340*/  LDL.LU R0, [R1+0x1c4] ;  /* 0x0001c40001007983 */ /* 0x000f280000300800 */
[----:B0-----:R-:W3:Y:S04]  /*16350*/  LDL.LU.64 R12, [R1+0xd0] ;  /* 0x0000d000010c7983 */ /* 0x001ee80000300a00 */
[----:B------:R-:W5:Y:S01]  /*16360*/  LDL.LU.64 R14, [R1+0xd8] ;  /* 0x0000d800010e7983 */ /* 0x000f620000300a00 */
[----:B------:R-:W-:-:S02]  /*16370*/  F2FP.F16.E4M3.UNPACK_B R16, R17 ;  /* 0x00000011ff10723e */ /* 0x000fc400020006ff */
[----:B------:R-:W-:Y:S01]  /*16380*/  F2FP.F16.E4M3.UNPACK_B R17, R29 ;  /* 0x0000001dff11723e */ /* 0x000fe200020006ff */
[----:B-----5:R-:W-:Y:S04]  /*16390*/  STL.64 [R1+0xb50], R14 ;  /* 0x000b500e01007387 */ /* 0x020fe80000100a00 */
[----:B---3--:R0:W-:Y:S04]  /*163a0*/  STL.64 [R1+0xb48], R12 ;  /* 0x000b480c01007387 */ /* 0x0081e80000100a00 */
[----:B0-----:R-:W3:Y:S04]  /*163b0*/  LDL.LU.64 R12, [R1+0x110] ;  /* 0x00011000010c7983 */ /* 0x001ee80000300a00 */
[----:B------:R-:W3:Y:S01]  /*163c0*/  LDL.LU.64 R14, [R1+0x118] ;  /* 0x00011800010e7983 */ /* 0x000ee20000300a00 */
[----:B------:R-:W-:Y:S01]  /*163d0*/  HMMA.16816.F32 R24, R8, R16, R24 ;  /* 0x000000100818723c */ /* 0x000fe20000001818 */
[----:B--2---:R-:W-:-:S02]  /*163e0*/  F2FP.F16.E4M3.UNPACK_B R20, R20 ;  /* 0x00000014ff14723e */ /* 0x004fc400020006ff */
[----:B------:R-:W-:Y:S02]  /*163f0*/  F2FP.F16.E4M3.UNPACK_B R6, R2 ;  /* 0x00000002ff06723e */ /* 0x000fe400020006ff */
[----:B------:R-:W-:Y:S02]  /*16400*/  F2FP.F16.E4M3.UNPACK_B R3, R22 ;  /* 0x00000016ff03723e */ /* 0x000fe400020006ff */
[----:B------:R-:W-:-:S15]  /*16410*/  F2FP.F16.E4M3.UNPACK_B R2, R23 ;  /* 0x00000017ff02723e */ /* 0x000fde00020006ff */
[----:B------:R-:W-:-:S01]  /*16420*/  NOP ;  /* 0x0000000000007918 */ /* 0x000fc20000000000 */
[----:B------:R0:W-:Y:S04]  /*16430*/  STL.64 [R1+0x40], R24 ;  /* 0x0000401801007387 */ /* 0x0001e80000100a00 */
[----:B------:R1:W-:Y:S01]  /*16440*/  STL [R1+0x48], R26 ;  /* 0x0000481a01007387 */ /* 0x0003e20000100800 */
[----:B0-----:R-:W-:-:S03]  /*16450*/  IMAD.MOV.U32 R25, RZ, RZ, R27 ;  /* 0x000000ffff197224 */ /* 0x001fc600078e001b */
[----:B-1----:R-:W2:Y:S04]  /*16460*/  LDL.LU.64 R26, [R1+0xb60] ;  /* 0x000b6000011a7983 */ /* 0x002ea80000300a00 */
[----:B------:R-:W5:Y:S04]  /*16470*/  LDL.LU R24, [R1+0xb58] ;  /* 0x000b580001187983 */ /* 0x000f680000300800 */
[----:B------:R-:W-:Y:S04]  /*16480*/  STL.64 [R1+0xb38], R18 ;  /* 0x000b381201007387 */ /* 0x000fe80000100a00 */
[----:B------:R0:W-:Y:S04]  /*16490*/  STL.64 [R1+0xb30], R16 ;  /* 0x000b301001007387 */ /* 0x0001e80000100a00 */
[----:B0-----:R-:W4:Y:S04]  /*164a0*/  LDL.LU.64 R16, [R1+0x50] ;  /* 0x0000500001107983 */ /* 0x001f280000300a00 */
[----:B------:R-:W4:Y:S04]  /*164b0*/  LDL.LU.64 R18, [R1+0x58] ;  /* 0x0000580001127983 */ /* 0x000f280000300a00 */
[----:B------:R-:W2:Y:S04]  /*164c0*/  LDL.LU R29, [R1+0x1fc] ;  /* 0x0001fc00011d7983 */ /* 0x000ea80000300800 */
[----:B------:R-:W5:Y:S04]  /*164d0*/  LDL.LU R22, [R1+0x1f8] ;  /* 0x0001f80001167983 */ /* 0x000f680000300800 */
[----:B------:R-:W5:Y:S01]  /*164e0*/  LDL.LU R23, [R1+0x1f4] ;  /* 0x0001f40001177983 */ /* 0x000f620000300800 */
[----:B---3--:R-:W-:-:S15]  /*164f0*/  HMMA.16816.F32 R12, R8, R20, R12 ;  /* 0x00000014080c723c */ /* 0x008fde000000180c */
[----:B------:R-:W-:-:S08]  /*16500*/  NOP ;  /* 0x0000000000007918 */ /* 0x000fd00000000000 */
[----:B------:R-:W-:Y:S04]  /*16510*/  STL.64 [R1+0x30], R12 ;  /* 0x0000300c01007387 */ /* 0x000fe80000100a00 */
[----:B------:R0:W-:Y:S04]  /*16520*/  STL.64 [R1+0x38], R14 ;  /* 0x0000380e01007387 */ /* 0x0001e80000100a00 */
[----:B0-----:R-:W3:Y:S04]  /*16530*/  LDL.LU.64 R14, [R1+0xb50] ;  /* 0x000b5000010e7983 */ /* 0x001ee80000300a00 */
[----:B------:R-:W3:Y:S04]  /*16540*/  LDL.LU.64 R12, [R1+0xb48] ;  /* 0x000b4800010c7983 */ /* 0x000ee80000300a00 */
[----:B-----5:R-:W-:Y:S04]  /*16550*/  STL.64 [R1+0xb28], R22 ;  /* 0x000b281601007387 */ /* 0x020fe80000100a00 */
[----:B------:R0:W-:Y:S04]  /*16560*/  STL.64 [R1+0xb20], R20 ;  /* 0x000b201401007387 */ /* 0x0001e80000100a00 */
[----:B0-----:R-:W5:Y:S04]  /*16570*/  LDL.LU.64 R20, [R1+0x60] ;  /* 0x0000600001147983 */ /* 0x001f680000300a00 */
[----:B------:R-:W5:Y:S01]  /*16580*/  LDL.LU.64 R22, [R1+0x68] ;  /* 0x0000680001167983 */ /* 0x000f620000300a00 */
[----:B---3--:R-:W-:Y:S03]  /*16590*/  HMMA.16816.F32 R8, R8, R2, R12 ;  /* 0x000000020808723c */ /* 0x008fe6000000180c */
[----:B------:R-:W4:Y:S01]  /*165a0*/  LDL.LU.64 R12, [R1+0xb40] ;  /* 0x000b4000010c7983 */ /* 0x000f220000300a00 */
[----:B------:R-:W-:-:S02]  /*165b0*/  F2FP.F16.E4M3.UNPACK_B R4, R4 ;  /* 0x00000004ff04723e */ /* 0x000fc400020006ff */
[----:B------:R-:W-:-:S15]  /*165c0*/  F2FP.F16.E4M3.UNPACK_B R7, R7 ;  /* 0x00000007ff07723e */ /* 0x000fde00020006ff */
[----:B------:R-:W-:-:S02]  /*165d0*/  NOP ;  /* 0x0000000000007918 */ /* 0x000fc40000000000 */
[----:B------:R0:W-:Y:S04]  /*165e0*/  STL.64 [R1+0xae8], R10 ;  /* 0x000ae80a01007387 */ /* 0x0001e80000100a00 */
[----:B0-----:R-:W3:Y:S04]  /*165f0*/  LDL.LU R11, [R1+0x1c8] ;  /* 0x0001c800010b7983 */ /* 0x001ee80000300800 */
[----:B------:R-:W-:Y:S01]  /*16600*/  STL.64 [R1+0xae0], R8 ;  /* 0x000ae00801007387 */ /* 0x000fe20000100a00 */
[----:B----4-:R-:W-:Y:S03]  /*16610*/  HMMA.16816.F32 R12, R4, R12, R16 ;  /* 0x0000000c040c723c */ /* 0x010fe60000001810 */
[----:B------:R-:W4:Y:S04]  /*16620*/  LDL.LU.64 R18, [R1+0xb38] ;  /* 0x000b380001127983 */ /* 0x000f280000300a00 */
[----:B------:R-:W5:-:S15]  /*16630*/  LDL.LU.64 R16, [R1+0xb30] ;  /* 0x000b300001107983 */ /* 0x000f5e0000300a00 */
[----:B------:R-:W-:-:S01]  /*16640*/  NOP ;  /* 0x0000000000007918 */ /* 0x000fc20000000000 */
[----:B------:R0:W-:Y:S04]  /*16650*/  STL.64 [R1+0xaf8], R12 ;  /* 0x000af80c01007387 */ /* 0x0001e80000100a00 */
[----:B0-----:R-:W5:Y:S04]  /*16660*/  LDL.LU R12, [R1+0x1f0] ;  /* 0x0001f000010c7983 */ /* 0x001f680000300800 */
[----:B------:R-:W5:Y:S04]  /*16670*/  LDL.LU R13, [R1+0x1e8] ;  /* 0x0001e800010d7983 */ /* 0x000f680000300800 */
[----:B------:R0:W-:Y:S01]  /*16680*/  STL [R1+0xaf0], R15 ;  /* 0x000af00f01007387 */ /* 0x0001e20000100800 */
[----:B---3--:R-:W-:-:S03]  /*16690*/  IMAD R0, R0, 0x100, R11 ;  /* 0x0000010000007824 */ /* 0x008fc600078e020b */
[----:B0-----:R-:W3:Y:S01]  /*166a0*/  LDL.LU R15, [R1+0x200] ;  /* 0x00020000010f7983 */ /* 0x001ee20000300800 */
[----:B----4-:R-:W-:Y:S02]  /*166b0*/  IMAD R24, R24, 0x100, R18 ;  /* 0x0000010018187824 */ /* 0x010fe400078e0212 */
[----:B--2---:R-:W-:Y:S02]  /*166c0*/  IMAD R26, R26, 0x100, R19 ;  /* 0x000001001a1a7824 */ /* 0x004fe400078e0213 */
[----:B-----5:R-:W-:Y:S01]  /*166d0*/  HMMA.16816.F32 R16, R4, R16, R20 ;  /* 0x000000100410723c */ /* 0x020fe20000001814 */
[----:B------:R-:W2:Y:S04]  /*166e0*/  LDL.LU.64 R22, [R1+0xb28] ;  /* 0x000b280001167983 */ /* 0x000ea80000300a00 */
[----:B------:R-:W4:-:S15]  /*166f0*/  LDL.LU.64 R20, [R1+0xb20] ;  /* 0x000b200001147983 */ /* 0x000f1e0000300a00 */
[----:B------:R-:W-:-:S03]  /*16700*/  NOP ;  /* 0x0000000000007918 */ /* 0x000fc60000000000 */
[----:B------:R-:W-:Y:S04]  /*16710*/  STL [R1+0xacc], R18 ;  /* 0x000acc1201007387 */ /* 0x000fe80000100800 */
[----:B------:R0:W-:Y:S01]  /*16720*/  STL [R1+0xac8], R19 ;  /* 0x000ac81301007387 */ /* 0x0001e20000100800 */
[----:B------:R-:W-:-:S03]  /*16730*/  IMAD R27, R27, 0x100, R12 ;  /* 0x000001001b1b7824 */ /* 0x000fc600078e020c */
[----:B------:R-:W4:Y:S01]  /*16740*/  LDL.LU.64 R8, [R1+0x100] ;  /* 0x0001000001087983 */ /* 0x000f220000300a00 */
[----:B------:R-:W-:-:S03]  /*16750*/  IMAD R28, R28, 0x100, R13 ;  /* 0x000001001c1c7824 */ /* 0x000fc600078e020d */
[----:B------:R-:W4:Y:S04]  /*16760*/  LDL.LU.64 R10, [R1+0x108] ;  /* 0x00010800010a7983 */ /* 0x000f280000300a00 */
[----:B------:R-:W5:Y:S04]  /*16770*/  LDL.LU R12, [R1+0x70] ;  /* 0x00007000010c7983 */ /* 0x000f680000300800 */
[----:B------:R-:W5:Y:S04]  /*16780*/  LDL.LU R13, [R1+0x74] ;  /* 0x00007400010d7983 */ /* 0x000f680000300800 */
[----:B0-----:R-:W3:Y:S04]  /*16790*/  LDL.LU R19, [R1+0xa0] ;  /* 0x0000a00001137983 */ /* 0x001ee80000300800 */
[----:B------:R-:W3:Y:S04]  /*167a0*/  LDL.LU R18, [R1+0xa4] ;  /* 0x0000a40001127983 */ /* 0x000ee80000300800 */
[----:B---3--:R-:W-:Y:S04]  /*167b0*/  STL.64 [R1+0xb08], R18 ;  /* 0x000b081201007387 */ /* 0x008fe80000100a00 */
[----:B------:R0:W-:Y:S04]  /*167c0*/  STL.64 [R1+0xb00], R16 ;  /* 0x000b001001007387 */ /* 0x0001e80000100a00 */
[----:B0-----:R-:W3:Y:S04]  /*167d0*/  LDL.LU R16, [R1] ;  /* 0x0000000001107983 */ /* 0x001ee80000300800 */
[----:B------:R-:W3:Y:S04]  /*167e0*/  LDL.LU R17, [R1+0x4] ;  /* 0x0000040001117983 */ /* 0x000ee80000300800 */
[----:B------:R-:W5:Y:S04]  /*167f0*/  LDL.LU R18, [R1+0x8] ;  /* 0x0000080001127983 */ /* 0x000f680000300800 */
[----:B------:R-:W5:Y:S01]  /*16800*/  LDL.LU R19, [R1+0xc] ;  /* 0x00000c0001137983 */ /* 0x000f620000300800 */
[----:B------:R-:W-:-:S02]  /*16810*/  IMAD R29, R29, 0x100, R15 ;  /* 0x000001001d1d7824 */ /* 0x000fc400078e020f */
[----:B--2---:R-:W-:Y:S02]  /*16820*/  IMAD R15, R23, 0x100, R22 ;  /* 0x00000100170f7824 */ /* 0x004fe400078e0216 */
[----:B----4-:R-:W-:Y:S01]  /*16830*/  HMMA.16816.F32 R20, R4, R20, R8 ;  /* 0x000000140414723c */ /* 0x010fe20000001808 */
[----:B-----5:R-:W-:Y:S04]  /*16840*/  STL.64 [R1+0xb18], R18 ;  /* 0x000b181201007387 */ /* 0x020fe80000100a00 */
[----:B---3--:R0:W-:Y:S04]  /*16850*/  STL.64 [R1+0xb10], R16 ;  /* 0x000b101001007387 */ /* 0x0081e80000100a00 */
[----:B0-----:R-:W2:Y:S04]  /*16860*/  LDL.LU.64 R16, [R1+0xf0] ;  /* 0x0000f00001107983 */ /* 0x001ea80000300a00 */
[----:B------:R-:W2:Y:S04]  /*16870*/  LDL.LU.64 R18, [R1+0xf8] ;  /* 0x0000f80001127983 */ /* 0x000ea80000300a00 */
[----:B------:R-:W3:Y:S04]  /*16880*/  LDL.LU R8, [R1+0x40] ;  /* 0x0000400001087983 */ /* 0x000ee80000300800 */
[----:B------:R-:W3:Y:S04]  /*16890*/  LDL.LU R9, [R1+0x44] ;  /* 0x0000440001097983 */ /* 0x000ee80000300800 */
[----:B------:R-:W3:Y:S04]  /*168a0*/  LDL.LU R10, [R1+0x48] ;  /* 0x00004800010a7983 */ /* 0x000ee80000300800 */
[----:B------:R0:W-:Y:S01]  /*168b0*/  STL [R1+0xab4], R20 ;  /* 0x000ab41401007387 */ /* 0x0001e20000100800 */
[----:B------:R-:W-:Y:S01]  /*168c0*/  IMAD.MOV.U32 R11, RZ, RZ, R25 ;  /* 0x000000ffff0b7224 */ /* 0x000fe200078e0019 */
[----:B------:R-:W-:-:S02]  /*168d0*/  F2FP.F16.E4M3.UNPACK_B R25, R0 ;  /* 0x00000000ff19723e */ /* 0x000fc400020006ff */
[----:B0-----:R-:W4:Y:S04]  /*168e0*/  LDL.LU R20, [R1+0x84] ;  /* 0x0000840001147983 */ /* 0x001f280000300800 */
[----:B------:R0:W-:Y:S04]  /*168f0*/  STL [R1+0xab0], R21 ;  /* 0x000ab01501007387 */ /* 0x0001e80000100800 */
[----:B0-----:R-:W5:Y:S04]  /*16900*/  LDL.LU R21, [R1+0x94] ;  /* 0x0000940001157983 */ /* 0x001f680000300800 */
[----:B------:R0:W-:Y:S04]  /*16910*/  STL [R1+0xaac], R22 ;  /* 0x000aac1601007387 */ /* 0x0001e80000100800 */
[----:B0-----:R-:W3:Y:S04]  /*16920*/  LDL.LU R22, [R1+0x90] ;  /* 0x0000900001167983 */ /* 0x001ee80000300800 */
[----:B------:R0:W-:Y:S04]  /*16930*/  STL [R1+0xaa8], R23 ;  /* 0x000aa81701007387 */ /* 0x0001e80000100800 */
[----:B0-----:R-:W3:Y:S04]  /*16940*/  LDL.LU R23, [R1+0x80] ;  /* 0x0000800001177983 */ /* 0x001ee80000300800 */
[----:B------:R-:W4:Y:S01]  /*16950*/  LDL.LU R0, [R1+0x240] ;  /* 0x0002400001007983 */ /* 0x000f220000300800 */
[----:B--2---:R-:W-:Y:S03]  /*16960*/  HMMA.16816.F32 R4, R4, R2, R16 ;  /* 0x000000020404723c */ /* 0x004fe60000001810 */
[----:B------:R-:W2:Y:S04]  /*16970*/  LDL.LU.64 R18, [R1+0xb18] ;  /* 0x000b180001127983 */ /* 0x000ea80000300a00 */
[----:B------:R-:W2:Y:S01]  /*16980*/  LDL.LU.64 R16, [R1+0xb10] ;  /* 0x000b100001107983 */ /* 0x000ea20000300a00 */
[----:B------:R-:W-:-:S02]  /*16990*/  F2FP.F16.E4M3.UNPACK_B R24, R24 ;  /* 0x00000018ff18723e */ /* 0x000fc400020006ff */
[----:B------:R-:W-:Y:S01]  /*169a0*/  F2FP.F16.E4M3.UNPACK_B R26, R26 ;  /* 0x0000001aff1a723e */ /* 0x000fe200020006ff */
[----:B------:R-:W4:Y:S01]  /*169b0*/  LDL.LU R3, [R1+0x244] ;  /* 0x0002440001037983 */ /* 0x000f220000300800 */
[----:B------:R-:W-:Y:S02]  /*169c0*/  F2FP.F16.E4M3.UNPACK_B R27, R27 ;  /* 0x0000001bff1b723e */ /* 0x000fe400020006ff */
[----:B------:R-:W-:Y:S02]  /*169d0*/  F2FP.F16.E4M3.UNPACK_B R12, R12.H1 ;  /* 0x0000000cff0c723e */ /* 0x000fe400030006ff */
[----:B------:R-:W-:-:S07]  /*169e0*/  F2FP.F16.E4M3.UNPACK_B R13, R13.H1 ;  /* 0x0000000dff0d723e */ /* 0x000fce00030006ff */
[----:B------:R-:W-:Y:S04]  /*169f0*/  STL.64 [R1+0x20], R4 ;  /* 0x0000200401007387 */ /* 0x000fe80000100a00 */
[----:B------:R-:W-:Y:S01]  /*16a00*/  STL.64 [R1+0x28], R6 ;  /* 0x0000280601007387 */ /* 0x000fe20000100a00 */
[----:B--2---:R-:W-:-:S15]  /*16a10*/  HMMA.16816.F32 R16, R24, R12, R16 ;  /* 0x0000000c1810723c */ /* 0x004fde0000001810 */
[----:B------:R-:W-:-:S08]  /*16a20*/  NOP ;  /* 0x0000000000007918 */ /* 0x000fd00000000000 */
[----:B------:R-:W-:Y:S04]  /*16a30*/  STL.64 [R1+0x50], R16 ;  /* 0x0000501001007387 */ /* 0x000fe80000100a00 */
[----:B------:R0:W-:Y:S04]  /*16a40*/  STL.64 [R1+0x58], R18 ;  /* 0x0000581201007387 */ /* 0x0001e80000100a00 */
[----:B0-----:R-:W2:Y:S01]  /*16a50*/  LDL.LU.64 R18, [R1+0xb08] ;  /* 0x000b080001127983 */ /* 0x001ea20000300a00 */
[----:B----4-:R-:W-:Y:S01]  /*16a60*/  IMAD R7, R0, 0x100, R3 ;  /* 0x0000010000077824 */ /* 0x010fe200078e0203 */
[----:B------:R-:W-:Y:S01]  /*16a70*/  F2FP.F16.E4M3.UNPACK_B R3, R20.H1 ;  /* 0x00000014ff03723e */ /* 0x000fe200030006ff */
[----:B------:R-:W-:Y:S01]  /*16a80*/  IMAD.MOV.U32 R20, RZ, RZ, R12 ;  /* 0x000000ffff147224 */ /* 0x000fe200078e000c */
[----:B------:R-:W-:Y:S01]  /*16a90*/  F2FP.F16.E4M3.UNPACK_B R6, R29 ;  /* 0x0000001dff06723e */ /* 0x000fe200020006ff */
[----:B------:R-:W4:Y:S01]  /*16aa0*/  LDL.LU.64 R16, [R1+0xb00] ;  /* 0x000b000001107983 */ /* 0x000f220000300a00 */
[----:B------:R-:W-:Y:S01]  /*16ab0*/  IMAD.MOV.U32 R0, RZ, RZ, R13 ;  /* 0x000000ffff007224 */ /* 0x000fe200078e000d */
[----:B------:R-:W-:-:S02]  /*16ac0*/  F2FP.F16.E4M3.UNPACK_B R5, R15 ;  /* 0x0000000fff05723e */ /* 0x000fc400020006ff */
[----:B------:R-:W4:Y:S01]  /*16ad0*/  LDL.LU.64 R12, [R1+0xaf8] ;  /* 0x000af800010c7983 */ /* 0x000f220000300a00 */
[----:B-----5:R-:W-:-:S03]  /*16ae0*/  F2FP.F16.E4M3.UNPACK_B R29, R21.H1 ;  /* 0x00000015ff1d723e */ /* 0x020fc600030006ff */
[----:B------:R-:W5:Y:S01]  /*16af0*/  LDL.LU R15, [R1+0xaf0] ;  /* 0x000af000010f7983 */ /* 0x000f620000300800 */
[----:B---3--:R-:W-:Y:S02]  /*16b00*/  F2FP.F16.E4M3.UNPACK_B R2, R23.H1 ;  /* 0x00000017ff02723e */ /* 0x008fe400030006ff */
[----:B--2---:R-:W-:Y:S02]  /*16b10*/  F2FP.F16.E4M3.UNPACK_B R19, R19.H1 ;  /* 0x00000013ff13723e */ /* 0x004fe400030006ff */
[----:B------:R-:W-:Y:S02]  /*16b20*/  F2FP.F16.E4M3.UNPACK_B R21, R18.H1 ;  /* 0x00000012ff15723e */ /* 0x000fe400030006ff */
[----:B------:R-:W2:Y:S04]  /*16b30*/  LDL.LU R18, [R1+0x2a8] ;  /* 0x0002a80001127983 */ /* 0x000ea80000300800 */
[----:B------:R0:W-:Y:S04]  /*16b40*/  STL [R1+0x18], R19 ;  /* 0x0000181301007387 */ /* 0x0001e80000100800 */
[----:B0-----:R-:W2:Y:S01]  /*16b50*/  LDL.LU R19, [R1+0x2b0] ;  /* 0x0002b00001137983 */ /* 0x001ea20000300800 */
[----:B------:R-:W-:Y:S01]  /*16b60*/  HMMA.16816.F32 R8, R24, R2, R8 ;  /* 0x000000021808723c */ /* 0x000fe20000001808 */
[----:B------:R-:W-:-:S02]  /*16b70*/  F2FP.F16.E4M3.UNPACK_B R4, R28 ;  /* 0x0000001cff04723e */ /* 0x000fc400020006ff */
[----:B------:R0:W-:Y:S01]  /*16b80*/  STL [R1+0x1c], R21 ;  /* 0x00001c1501007387 */ /* 0x0001e20000100800 */
[----:B------:R-:W-:-:S15]  /*16b90*/  F2FP.F16.E4M3.UNPACK_B R28, R22.H1 ;  /* 0x00000016ff1c723e */ /* 0x000fde00030006ff */
[----:B------:R-:W-:-:S05]  /*16ba0*/  NOP ;  /* 0x0000000000007918 */ /* 0x000fca0000000000 */
[----:B------:R-:W-:Y:S02]  /*16bb0*/  IMAD.MOV.U32 R23, RZ, RZ, R11 ;  /* 0x000000ffff177224 */ /* 0x000fe400078e000b */
[----:B------:R-:W-:Y:S02]  /*16bc0*/  IMAD.MOV.U32 R22, RZ, RZ, R10 ;  /* 0x000000ffff167224 */ /* 0x000fe400078e000a */
[----:B0-----:R-:W-:Y:S01]  /*16bd0*/  IMAD.MOV.U32 R21, RZ, RZ, R9 ;  /* 0x000000ffff157224 */ /* 0x001fe200078e0009 */
[----:B--2---:R0:W-:Y:S04]  /*16be0*/  STL.64 [R1+0xad8], R18 ;  /* 0x000ad81201007387 */ /* 0x0041e80000100a00 */
[----:B----4-:R1:W-:Y:S01]  /*16bf0*/  STL.64 [R1+0xad0], R16 ;  /* 0x000ad01001007387 */ /* 0x0103e20000100a00 */
[----:B0-----:R-:W-:-:S02]  /*16c00*/  IMAD.MOV.U32 R19, RZ, RZ, R0 ;  /* 0x000000ffff137224 */ /* 0x001fc400078e0000 */
[----:B------:R-:W-:Y:S01]  /*16c10*/  IMAD.MOV.U32 R18, RZ, RZ, R20 ;  /* 0x000000ffff127224 */ /* 0x000fe200078e0014 */
[----:B-1----:R-:W2:Y:S01]  /*16c20*/  LDL.LU.64 R16, [R1+0x18] ;  /* 0x0000180001107983 */ /* 0x002ea20000300a00 */
[----:B------:R-:W-:-:S03]  /*16c30*/  IMAD.MOV.U32 R20, RZ, RZ, R8 ;  /* 0x000000ffff147224 */ /* 0x000fc600078e0008 */
[----:B------:R-:W3:Y:S04]  /*16c40*/  LDL.LU R0, [R1+0x2bc] ;  /* 0x0002bc0001007983 */ /* 0x000ee80000300800 */
[----:B------:R-:W2:Y:S04]  /*16c50*/  LDL.LU.64 R10, [R1+0xae8] ;  /* 0x000ae800010a7983 */ /* 0x000ea80000300a00 */
[----:B------:R-:W2:Y:S04]  /*16c60*/  LDL.LU.64 R8, [R1+0xae0] ;  /* 0x000ae00001087983 */ /* 0x000ea80000300a00 */
[----:B------:R-:W-:Y:S04]  /*16c70*/  STL [R1+0xac4], R23 ;  /* 0x000ac41701007387 */ /* 0x000fe80000100800 */
[----:B------:R-:W-:Y:S04]  /*16c80*/  STL [R1+0xac0], R22 ;  /* 0x000ac01601007387 */ /* 0x000fe80000100800 */
[----:B------:R-:W-:Y:S04]  /*16c90*/  STL [R1+0xabc], R21 ;  /* 0x000abc1501007387 */ /* 0x000fe80000100800 */
[----:B------:R0:W-:Y:S04]  /*16ca0*/  STL [R1+0xab8], R20 ;  /* 0x000ab81401007387 */ /* 0x0001e80000100800 */
[----:B0-----:R-:W4:Y:S04]  /*16cb0*/  LDL.LU R20, [R1+0x30] ;  /* 0x0000300001147983 */ /* 0x001f280000300800 */
[----:B------:R-:W4:Y:S04]  /*16cc0*/  LDL.LU R21, [R1+0x34] ;  /* 0x0000340001157983 */ /* 0x000f280000300800 */
[----:B------:R-:W4:Y:S04]  /*16cd0*/  LDL.LU R22, [R1+0x38] ;  /* 0x0000380001167983 */ /* 0x000f280000300800 */
[----:B------:R-:W4:Y:S01]  /*16ce0*/  LDL.LU R23, [R1+0x3c] ;  /* 0x00003c0001177983 */ /* 0x000f220000300800 */
[----:B------:R-:W-:Y:S01]  /*16cf0*/  F2FP.F16.E4M3.UNPACK_B R7, R7 ;  /* 0x00000007ff07723e */ /* 0x000fe200020006ff */
[C---:B--2---:R-:W-:Y:S06]  /*16d00*/  HMMA.16816.F32 R8, R24.reuse, R16, R8 ;  /* 0x000000101808723c */ /* 0x044fec0000001808 */
[----:B----4-:R-:W-:-:S15]  /*16d10*/  HMMA.16816.F32 R20, R24, R28, R20 ;  /* 0x0000001c1814723c */ /* 0x010fde0000001814 */
[----:B------:R-:W-:-:S08]  /*16d20*/  NOP ;  /* 0x0000000000007918 */ /* 0x000fd00000000000 */
[----:B------:R0:W-:Y:S02]  /*16d30*/  STL.64 [R1+0x40], R20 ;  /* 0x0000401401007387 */ /* 0x0001e40000100a00 */
[----:B0-----:R-:W-:Y:S02]  /*16d40*/  IMAD.MOV.U32 R21, RZ, RZ, R16 ;  /* 0x000000ffff157224 */ /* 0x001fe400078e0010 */
[----:B------:R-:W-:Y:S02]  /*16d50*/  IMAD.MOV.U32 R20, RZ, RZ, R17 ;  /* 0x000000ffff147224 */ /* 0x000fe400078e0011 */
[----:B-----5:R-:W-:Y:S01]  /*16d60*/  HMMA.16816.F32 R16, R4, R18, R12 ;  /* 0x000000120410723c */ /* 0x020fe2000000180c */
[----:B------:R0:W-:Y:S01]  /*16d70*/  STL.64 [R1+0x48], R22 ;  /* 0x0000481601007387 */ /* 0x0001e20000100a00 */
[----:B------:R-:W-:Y:S02]  /*16d80*/  IMAD.MOV.U32 R27, RZ, RZ, R10 ;  /* 0x000000ffff1b7224 */ /* 0x000fe400078e000a */
[----:B------:R-:W-:-:S02]  /*16d90*/  IMAD.MOV.U32 R26, RZ, RZ, R11 ;  /* 0x000000ffff1a7224 */ /* 0x000fc400078e000b */
[----:B0-----:R-:W-:Y:S02]  /*16da0*/  IMAD.MOV.U32 R23, RZ, RZ, R8 ;  /* 0x000000ffff177224 */ /* 0x001fe400078e0008 */
[----:B------:R-:W2:Y:S01]  /*16db0*/  LDL.LU R8, [R1+0x2a4] ;  /* 0x0002a40001087983 */ /* 0x000ea20000300800 */
[----:B------:R-:W-:-:S03]  /*16dc0*/  IMAD.MOV.U32 R22, RZ, RZ, R9 ;  /* 0x000000ffff167224 */ /* 0x000fc600078e0009 */
[----:B------:R-:W4:Y:S04]  /*16dd0*/  LDL.LU R10, [R1+0x2ac] ;  /* 0x0002ac00010a7983 */ /* 0x000f280000300800 */
[----:B------:R-:W5:Y:S08]  /*16de0*/  LDL.LU R9, [R1+0x2b4] ;  /* 0x0002b40001097983 */ /* 0x000f700000300800 */
[----:B------:R-:W-:Y:S01]  /*16df0*/  IMAD.MOV.U32 R13, RZ, RZ, R18 ;  /* 0x000000ffff0d7224 */ /* 0x000fe200078e0012 */
[----:B------:R-:W3:Y:S01]  /*16e00*/  LDL.LU R11, [R1+0x2c4] ;  /* 0x0002c400010b7983 */ /* 0x000ee20000300800 */
[----:B------:R-:W-:-:S03]  /*16e10*/  IMAD.MOV.U32 R12, RZ, RZ, R19 ;  /* 0x000000ffff0c7224 */ /* 0x000fc600078e0013 */
[----:B------:R-:W5:Y:S04]  /*16e20*/  LDL.LU R24, [R1+0x2d4] ;  /* 0x0002d40001187983 */ /* 0x000f680000300800 */
[----:B------:R-:W5:Y:S04]  /*16e30*/  LDL.LU R25, [R1+0x2cc] ;  /* 0x0002cc0001197983 */ /* 0x000f680000300800 */
[----:B------:R-:W2:Y:S01]  /*16e40*/  LDL.LU.64 R18, [R1+0xad8] ;  /* 0x000ad80001127983 */ /* 0x000ea20000300a00 */
[----:B------:R-:W-:Y:S02]  /*16e50*/  IMAD.MOV.U32 R15, RZ, RZ, R16 ;  /* 0x000000ffff0f7224 */ /* 0x000fe400078e0010 */
[----:B------:R-:W-:-:S02]  /*16e60*/  IMAD.MOV.U32 R14, RZ, RZ, R17 ;  /* 0x000000ffff0e7224 */ /* 0x000fc400078e0011 */
[----:B------:R-:W3:Y:S01]  /*16e70*/  LDL.LU.64 R16, [R1+0xad0] ;  /* 0x000ad00001107983 */ /* 0x000ee20000300a00 */
[----:B--2---:R-:W-:-:S03]  /*16e80*/  IMAD R8, R8, 0x100, R18 ;  /* 0x0000010008087824 */ /* 0x004fc600078e0212 */
[----:B------:R-:W3:Y:S01]  /*16e90*/  LDL.LU R18, [R1+0xacc] ;  /* 0x000acc0001127983 */ /* 0x000ee20000300800 */
[----:B----4-:R-:W-:-:S03]  /*16ea0*/  IMAD R10, R10, 0x100, R19 ;  /* 0x000001000a0a7824 */ /* 0x010fc600078e0213 */
[----:B------:R-:W3:Y:S02]  /*16eb0*/  LDL.LU R19, [R1+0xac8] ;  /* 0x000ac80001137983 */ /* 0x000ee40000300800 */
[----:B---3--:R-:W-:Y:S02]  /*16ec0*/  HMMA.16816.F32 R16, R4, R2, R16 ;  /* 0x000000020410723c */ /* 0x008fe40000001810 */
[----:B------:R-:W2:Y:S04]  /*16ed0*/  LDL.LU R2, [R1+0x2d8] ;  /* 0x0002d80001027983 */ /* 0x000ea80000300800 */
[----:B------:R-:W3:-:S15]  /*16ee0*/  LDL.LU R3, [R1+0x2d0] ;  /* 0x0002d00001037983 */ /* 0x000ede0000300800 */
[----:B------:R-:W-:-:S02]  /*16ef0*/  NOP ;  /* 0x0000000000007918 */ /* 0x000fc40000000000 */
[----:B------:R0:W-:Y:S04]  /*16f00*/  STL.64 [R1+0xa50], R18 ;  /* 0x000a501201007387 */ /* 0x0001e80000100a00 */
[----:B0-----:R-:W4:Y:S04]  /*16f10*/  LDL.LU R18, [R1+0x2c8] ;  /* 0x0002c80001127983 */ /* 0x001f280000300800 */
[----:B------:R-:W5:Y:S04]  /*16f20*/  LDL.LU R19, [R1+0x2c0] ;  /* 0x0002c00001137983 */ /* 0x000f680000300800 */
[----:B------:R0:W-:Y:S04]  /*16f30*/  STL.64 [R1+0xa48], R16 ;  /* 0x000a481001007387 */ /* 0x0001e80000100a00 */
[----:B0-----:R-:W2:Y:S01]  /*16f40*/  LDL.LU R17, [R1+0x2b8] ;  /* 0x0002b80001117983 */ /* 0x001ea20000300800 */
[----:B------:R-:W-:-:S02]  /*16f50*/  IMAD.MOV.U32 R16, RZ, RZ, R15 ;  /* 0x000000ffff107224 */ /* 0x000fc400078e000f */
[----:B------:R-:W-:Y:S02]  /*16f60*/  IMAD.MOV.U32 R15, RZ, RZ, R20 ;  /* 0x000000ffff0f7224 */ /* 0x000fe400078e0014 */
[----:B----4-:R-:W-:Y:S02]  /*16f70*/  IMAD R11, R11, 0x100, R18 ;  /* 0x000001000b0b7824 */ /* 0x010fe400078e0212 */
[----:B------:R-:W-:Y:S02]  /*16f80*/  IMAD.MOV.U32 R18, RZ, RZ, R13 ;  /* 0x000000ffff127224 */ /* 0x000fe400078e000d */
[----:B-----5:R-:W-:Y:S02]  /*16f90*/  IMAD R0, R0, 0x100, R19 ;  /* 0x0000010000007824 */ /* 0x020fe400078e0213 */
[----:B------:R-:W-:-:S05]  /*16fa0*/  IMAD.MOV.U32 R19, RZ, RZ, R12 ;  /* 0x000000ffff137224 */ /* 0x000fca00078e000c */
[----:B------:R0:W-:Y:S01]  /*16fb0*/  STL.64 [R1+0xa60], R18 ;  /* 0x000a601201007387 */ /* 0x0001e20000100a00 */
[----:B--2---:R-:W-:Y:S02]  /*16fc0*/  IMAD R9, R9, 0x100, R17 ;  /* 0x0000010009097824 */ /* 0x004fe400078e0211 */
[----:B------:R-:W-:Y:S02]  /*16fd0*/  IMAD.MOV.U32 R17, RZ, RZ, R14 ;  /* 0x000000ffff117224 */ /* 0x000fe400078e000e */
[----:B0-----:R-:W-:Y:S02]  /*16fe0*/  IMAD.MOV.U32 R18, RZ, RZ, R27 ;  /* 0x000000ffff127224 */ /* 0x001fe400078e001b */
[----:B------:R-:W-:Y:S01]  /*16ff0*/  IMAD.MOV.U32 R19, RZ, RZ, R26 ;  /* 0x000000ffff137224 */ /* 0x000fe200078e001a */
[----:B------:R0:W-:Y:S01]  /*17000*/  STL.64 [R1+0xa58], R16 ;  /* 0x000a581001007387 */ /* 0x0001e20000100a00 */
[----:B------:R-:W-:Y:S02]  /*17010*/  IMAD.MOV.U32 R14, RZ, RZ, R21 ;  /* 0x000000ffff0e7224 */ /* 0x000fe400078e0015 */
[----:B0-----:R-:W-:-:S02]  /*17020*/  IMAD.MOV.U32 R16, RZ, RZ, R23 ;  /* 0x000000ffff107224 */ /* 0x001fc400078e0017 */
[----:B------:R-:W2:Y:S01]  /*17030*/  LDL.LU R23, [R1+0xac4] ;  /* 0x000ac40001177983 */ /* 0x000ea20000300800 */
[----:B------:R-:W-:-:S03]  /*17040*/  IMAD.MOV.U32 R17, RZ, RZ, R22 ;  /* 0x000000ffff117224 */ /* 0x000fc600078e0016 */
[----:B------:R-:W4:Y:S04]  /*17050*/  LDL.LU R22, [R1+0xac0] ;  /* 0x000ac00001167983 */ /* 0x000f280000300800 */
[----:B------:R-:W5:Y:S04]  /*17060*/  LDL.LU R21, [R1+0xabc] ;  /* 0x000abc0001157983 */ /* 0x000f680000300800 */
[----:B------:R-:W2:Y:S04]  /*17070*/  LDL.LU R20, [R1+0xab8] ;  /* 0x000ab80001147983 */ /* 0x000ea80000300800 */
[----:B------:R-:W-:Y:S04]  /*17080*/  STL.64 [R1+0xa70], R18 ;  /* 0x000a701201007387 */ /* 0x000fe80000100a00 */
[----:B------:R0:W-:Y:S04]  /*17090*/  STL.64 [R1+0xa68], R16 ;  /* 0x000a681001007387 */ /* 0x0001e80000100a00 */
[----:B0-----:R-:W4:Y:S04]  /*170a0*/  LDL.LU R16, [R1+0x40] ;  /* 0x0000400001107983 */ /* 0x001f280000300800 */
[----:B------:R-:W4:Y:S04]  /*170b0*/  LDL.LU R17, [R1+0x44] ;  /* 0x0000440001117983 */ /* 0x000f280000300800 */
[----:B------:R-:W5:Y:S04]  /*170c0*/  LDL.LU R18, [R1+0x48] ;  /* 0x0000480001127983 */ /* 0x000f680000300800 */
[----:B------:R-:W5:Y:S04]  /*170d0*/  LDL.LU R19, [R1+0x4c] ;  /* 0x00004c0001137983 */ /* 0x000f680000300800 */
[----:B------:R-:W2:Y:S04]  /*170e0*/  LDL R26, [R1+0x98] ;  /* 0x00009800011a7983 */ /* 0x000ea80000100800 */
[----:B------:R-:W2:Y:S01]  /*170f0*/  LDL R27, [R1+0x9c] ;  /* 0x00009c00011b7983 */ /* 0x000ea20000100800 */
[----:B------:R-:W-:-:S02]  /*17100*/  IMAD R24, R24, 0x100, R2 ;  /* 0x0000010018187824 */ /* 0x000fc400078e0202 */
[----:B---3--:R-:W-:Y:S01]  /*17110*/  IMAD R25, R25, 0x100, R3 ;  /* 0x0000010019197824 */ /* 0x008fe200078e0203 */
[----:B------:R-:W3:Y:S04]  /*17120*/  LDL R12, [R1+0x78] ;  /* 0x00007800010c7983 */ /* 0x000ee80000100800 */
[----:B------:R-:W3:Y:S04]  /*17130*/  LDL R13, [R1+0x7c] ;  /* 0x00007c00010d7983 */ /* 0x000ee80000100800 */
[----:B--2---:R-:W-:Y:S04]  /*17140*/  STL.64 [R1+0xaa0], R26 ;  /* 0x000aa01a01007387 */ /* 0x004fe80000100a00 */
[----:B------:R0:W-:Y:S04]  /*17150*/  STL.64 [R1+0xa98], R24 ;  /* 0x000a981801007387 */ /* 0x0001e80000100a00 */
[----:B0-----:R-:W2:Y:S04]  /*17160*/  LDL.LU R24, [R1+0x20] ;  /* 0x0000200001187983 */ /* 0x001ea80000300800 */
[----:B------:R-:W2:Y:S04]  /*17170*/  LDL.LU R25, [R1+0x24] ;  /* 0x0000240001197983 */ /* 0x000ea80000300800 */
[----:B------:R-:W2:Y:S04]  /*17180*/  LDL.LU R26, [R1+0x28] ;  /* 0x00002800011a7983 */ /* 0x000ea80000300800 */
[----:B------:R-:W2:Y:S04]  /*17190*/  LDL.LU R27, [R1+0x2c] ;  /* 0x00002c00011b7983 */ /* 0x000ea80000300800 */
[----:B-----5:R0:W-:Y:S04]  /*171a0*/  STL.64 [R1+0xa80], R18 ;  /* 0x000a801201007387 */ /* 0x0201e80000100a00 */
[----:B----4-:R1:W-:Y:S01]  /*171b0*/  STL.64 [R1+0xa78], R16 ;  /* 0x000a781001007387 */ /* 0x0103e20000100a00 */
[----:B0-----:R-:W-:-:S02]  /*171c0*/  IMAD.MOV.U32 R18, RZ, RZ, R22 ;  /* 0x000000ffff127224 */ /* 0x001fc400078e0016 */
[----:B-1----:R-:W-:Y:S02]  /*171d0*/  IMAD.MOV.U32 R16, RZ, RZ, R20 ;  /* 0x000000ffff107224 */ /* 0x002fe400078e0014 */
[----:B------:R-:W4:Y:S01]  /*171e0*/  LDL.LU R20, [R1+0xab4] ;  /* 0x000ab40001147983 */ /* 0x000f220000300800 */
[----:B------:R-:W-:Y:S02]  /*171f0*/  IMAD.MOV.U32 R17, RZ, RZ, R21 ;  /* 0x000000ffff117224 */ /* 0x000fe400078e0015 */
[----:B------:R-:W-:Y:S01]  /*17200*/  IMAD.MOV.U32 R19, RZ, RZ, R23 ;  /* 0x000000ffff137224 */ /* 0x000fe200078e0017 */
[----:B------:R-:W4:Y:S04]  /*17210*/  LDL.LU R21, [R1+0xab0] ;  /* 0x000ab00001157983 */ /* 0x000f280000300800 */
[----:B------:R-:W4:Y:S04]  /*17220*/  LDL.LU R22, [R1+0xaac] ;  /* 0x000aac0001167983 */ /* 0x000f280000300800 */
[----:B------:R-:W4:Y:S04]  /*17230*/  LDL.LU R23, [R1+0xaa8] ;  /* 0x000aa80001177983 */ /* 0x000f280000300800 */
[----:B------:R-:W-:Y:S04]  /*17240*/  STL.64 [R1+0xa90], R18 ;  /* 0x000a901201007387 */ /* 0x000fe80000100a00 */
[----:B------:R0:W-:Y:S04]  /*17250*/  STL.64 [R1+0xa88], R16 ;  /* 0x000a881001007387 */ /* 0x0001e80000100a00 */
[----:B0-----:R-:W5:Y:S04]  /*17260*/  LDL.LU R16, [R1+0x50] ;  /* 0x0000500001107983 */ /* 0x001f680000300800 */
[----:B------:R-:W5:Y:S04]  /*17270*/  LDL.LU R17, [R1+0x54] ;  /* 0x0000540001117983 */ /* 0x000f680000300800 */
[----:B------:R-:W5:Y:S04]  /*17280*/  LDL.LU R18, [R1+0x58] ;  /* 0x0000580001127983 */ /* 0x000f680000300800 */
[----:B------:R-:W5:Y:S01]  /*17290*/  LDL.LU R19, [R1+0x5c] ;  /* 0x00005c0001137983 */ /* 0x000f620000300800 */
[----:B---3--:R-:W-:-:S02]  /*172a0*/  F2FP.F16.E4M3.UNPACK_B R2, R12 ;  /* 0x0000000cff02723e */ /* 0x008fc400020006ff */
[----:B------:R-:W-:Y:S02]  /*172b0*/  F2FP.F16.E4M3.UNPACK_B R3, R13 ;  /* 0x0000000dff03723e */ /* 0x000fe400020006ff */
[C---:B--2---:R-:W-:Y:S06]  /*172c0*/  HMMA.16816.F32 R12, R4.reuse, R14, R24 ;  /* 0x0000000e040c723c */ /* 0x044fec0000001818 */
[----:B----4-:R-:W-:Y:S01]  /*172d0*/  HMMA.16816.F32 R20, R4, R28, R20 ;  /* 0x0000001c0414723c */ /* 0x010fe20000001814 */
[----:B------:R-:W2:Y:S04]  /*172e0*/  LDL R28, [R1+0x88] ;  /* 0x00008800011c7983 */ /* 0x000ea80000100800 */
[----:B------:R-:W3:-:S15]  /*172f0*/  LDL R29, [R1+0x8c] ;  /* 0x00008c00011d7983 */ /* 0x000ede0000100800 */
[----:B------:R-:W-:-:S03]  /*17300*/  NOP ;  /* 0x0000000000007918 */ /* 0x000fc60000000000 */
[----:B------:R0:W-:Y:S04]  /*17310*/  STL [R1+0xa44], R20 ;  /* 0x000a441401007387 */ /* 0x0001e80000100800 */
[----:B0-----:R-:W4:Y:S04]  /*17320*/  LDL.LU R20, [R1+0x2e0] ;  /* 0x0002e00001147983 */ /* 0x001f280000300800 */
[----:B------:R0:W-:Y:S04]  /*17330*/  STL [R1+0xa40], R21 ;  /* 0x000a401501007387 */ /* 0x0001e80000100800 */
[----:B0-----:R-:W4:Y:S04]  /*17340*/  LDL.LU R21, [R1+0x2e4] ;  /* 0x0002e40001157983 */ /* 0x001f280000300800 */
[----:B------:R0:W-:Y:S04]  /*17350*/  STL [R1+0xa3c], R22 ;  /* 0x000a3c1601007387 */ /* 0x0001e80000100800 */
[----:B------:R1:W-:Y:S04]  /*17360*/  STL [R1+0xa38], R23 ;  /* 0x000a381701007387 */ /* 0x0003e80000100800 */
[----:B------:R-:W3:Y:S04]  /*17370*/  LDL.LU.64 R26, [R1+0xaa0] ;  /* 0x000aa000011a7983 */ /* 0x000ee80000300a00 */
[----:B------:R-:W2:Y:S01]  /*17380*/  LDL.LU.64 R24, [R1+0xa98] ;  /* 0x000a980001187983 */ /* 0x000ea20000300a00 */
[----:B------:R-:W-:-:S02]  /*17390*/  F2FP.F16.E4M3.UNPACK_B R8, R8 ;  /* 0x00000008ff08723e */ /* 0x000fc400020006ff */
[----:B------:R-:W-:Y:S02]  /*173a0*/  F2FP.F16.E4M3.UNPACK_B R10, R10 ;  /* 0x0000000aff0a723e */ /* 0x000fe400020006ff */
[----:B------:R-:W-:Y:S02]  /*173b0*/  F2FP.F16.E4M3.UNPACK_B R9, R9 ;  /* 0x00000009ff09723e */ /* 0x000fe400020006ff */
[----:B------:R-:W-:-:S07]  /*173c0*/  F2FP.F16.E4M3.UNPACK_B R11, R11 ;  /* 0x0000000bff0b723e */ /* 0x000fce00020006ff */
[----:B-----5:R-:W-:Y:S01]  /*173d0*/  HMMA.16816.F32 R16, R8, R2, R16 ;  /* 0x000000020810723c */ /* 0x020fe20000001810 */
[----:B----4-:R-:W-:Y:S02]  /*173e0*/  IMAD R7, R20, 0x100, R21 ;  /* 0x0000010014077824 */ /* 0x010fe400078e0215 */
[----:B------:R-:W4:Y:S04]  /*173f0*/  LDL.LU R20, [R1+0x2ec] ;  /* 0x0002ec0001147983 */ /* 0x000f280000300800 */
[----:B------:R-:W5:Y:S04]  /*17400*/  LDL.LU R21, [R1+0x2fc] ;  /* 0x0002fc0001157983 */ /* 0x000f680000300800 */
[----:B0-----:R-:W5:Y:S04]  /*17410*/  LDL.LU R22, [R1+0x2f4] ;  /* 0x0002f40001167983 */ /* 0x001f680000300800 */
[----:B-1----:R-:W5:Y:S01]  /*17420*/  LDL.LU R23, [R1+0x304] ;  /* 0x0003040001177983 */ /* 0x002f620000300800 */
[----:B--2---:R-:W-:-:S03]  /*17430*/  F2FP.F16.E4M3.UNPACK_B R6, R24 ;  /* 0x00000018ff06723e */ /* 0x004fc600020006ff */
[----:B------:R-:W2:Y:S04]  /*17440*/  LDL R24, [R1+0xa8] ;  /* 0x0000a80001187983 */ /* 0x000ea80000100800 */
[----:B------:R-:W-:Y:S04]  /*17450*/  STL.64 [R1+0x10], R16 ;  /* 0x0000101001007387 */ /* 0x000fe80000100a00 */
[----:B------:R0:W-:Y:S04]  /*17460*/  STL.64 [R1+0x18], R18 ;  /* 0x0000181201007387 */ /* 0x0001e80000100a00 */
[----:B0-----:R-:W4:Y:S04]  /*17470*/  LDL.LU.64 R18, [R1+0xa90] ;  /* 0x000a900001127983 */ /* 0x001f280000300a00 */
[----:B------:R-:W4:Y:S01]  /*17480*/  LDL.LU.64 R16, [R1+0xa88] ;  /* 0x000a880001107983 */ /* 0x000f220000300a00 */
[----:B------:R-:W-:-:S02]  /*17490*/  F2FP.F16.E4M3.UNPACK_B R28, R28 ;  /* 0x0000001cff1c723e */ /* 0x000fc400020006ff */
[----:B---3--:R-:W-:Y:S02]  /*174a0*/  F2FP.F16.E4M3.UNPACK_B R29, R29 ;  /* 0x0000001dff1d723e */ /* 0x008fe400020006ff */
[----:B------:R-:W-:Y:S02]  /*174b0*/  F2FP.F16.E4M3.UNPACK_B R5, R25 ;  /* 0x00000019ff05723e */ /* 0x000fe400020006ff */
[----:B------:R-:W-:Y:S01]  /*174c0*/  F2FP.F16.E4M3.UNPACK_B R4, R0 ;  /* 0x00000000ff04723e */ /* 0x000fe200020006ff */
[----:B------:R-:W3:Y:S04]  /*174d0*/  LDL R25, [R1+0xac] ;  /* 0x0000ac0001197983 */ /* 0x000ee80000100800 */
[----:B------:R-:W5:Y:S01]  /*174e0*/  LDL.LU R0, [R1+0xb0] ;  /* 0x0000b00001007983 */ /* 0x000f620000300800 */
[----:B----4-:R-:W-:-:S15]  /*174f0*/  HMMA.16816.F32 R16, R8, R28, R16 ;  /* 0x0000001c0810723c */ /* 0x010fde0000001810 */
[----:B------:R-:W-:-:S08]  /*17500*/  NOP ;  /* 0x0000000000007918 */ /* 0x000fd00000000000 */
[----:B------:R-:W-:Y:S04]  /*17510*/  STL.64 [R1+0x50], R16 ;  /* 0x0000501001007387 */ /* 0x000fe80000100a00 */
[----:B------:R0:W-:Y:S04]  /*17520*/  STL.64 [R1+0x58], R18 ;  /* 0x0000581201007387 */ /* 0x0001e80000100a00 */
[----:B0-----:R-:W4:Y:S04]  /*17530*/  LDL.LU.64 R18, [R1+0xa80] ;  /* 0x000a800001127983 */ /* 0x001f280000300a00 */
[----:B------:R-:W4:Y:S01]  /*17540*/  LDL.LU.64 R16, [R1+0xa78] ;  /* 0x000a780001107983 */ /* 0x000f220000300a00 */
[----:B------:R-:W-:-:S02]  /*17550*/  F2FP.F16.E4M3.UNPACK_B R26, R26 ;  /* 0x0000001aff1a723e */ /* 0x000fc400020006ff */
[----:B------:R-:W-:-:S07]  /*17560*/  F2FP.F16.E4M3.UNPACK_B R27, R27 ;  /* 0x0000001bff1b723e */ /* 0x000fce00020006ff */
[----:B----4-:R-:W-:-:S15]  /*17570*/  HMMA.16816.F32 R16, R8, R26, R16 ;  /* 0x0000001a0810723c */ /* 0x010fde0000001810 */
[----:B------:R-:W-:-:S08]  /*17580*/  NOP ;  /* 0x0000000000007918 */ /* 0x000fd00000000000 */
[----:B------:R-:W-:Y:S04]  /*17590*/  STL.64 [R1+0x40], R16 ;  /* 0x0000401001007387 */ /* 0x000fe80000100a00 */
[----:B------:R0:W-:Y:S04]  /*175a0*/  STL.64 [R1+0x48], R18 ;  /* 0x0000481201007387 */ /* 0x0001e80000100a00 */
[----:B0-----:R-:W4:Y:S04]  /*175b0*/  LDL.LU.64 R18, [R1+0xa70] ;  /* 0x000a700001127983 */ /* 0x001f280000300a00 */
[----:B------:R-:W4:Y:S01]  /*175c0*/  LDL.LU.64 R16, [R1+0xa68] ;  /* 0x000a680001107983 */ /* 0x000f220000300a00 */
[----:B--2---:R-:W-:-:S02]  /*175d0*/  F2FP.F16.E4M3.UNPACK_B R24, R24 ;  /* 0x00000018ff18723e */ /* 0x004fc400020006ff */
[----:B---3--:R-:W-:Y:S02]  /*175e0*/  F2FP.F16.E4M3.UNPACK_B R25, R25 ;  /* 0x00000019ff19723e */ /* 0x008fe400020006ff */
[----:B------:R-:W-:-:S05]  /*175f0*/  F2FP.F16.E4M3.UNPACK_B R7, R7 ;  /* 0x00000007ff07723e */ /* 0x000fca00020006ff */
[----:B----4-:R-:W-:Y:S01]  /*17600*/  HMMA.16816.F32 R8, R8, R24, R16 ;  /* 0x000000180808723c */ /* 0x010fe20000001810 */
[----:B------:R-:W2:Y:S04]  /*17610*/  LDL.LU.64 R18, [R1+0xa60] ;  /* 0x000a600001127983 */ /* 0x000ea80000300a00 */
[----:B------:R-:W2:-:S15]  /*17620*/  LDL.LU.64 R16, [R1+0xa58] ;  /* 0x000a580001107983 */ /* 0x000e9e0000300a00 */
[----:B------:R-:W-:-:S03]  /*17630*/  NOP ;  /* 0x0000000000007918 */ /* 0x000fc60000000000 */
[----:B------:R0:W-:Y:S04]  /*17640*/  STL.64 [R1+0x20], R8 ;  /* 0x0000200801007387 */ /* 0x0001e80000100a00 */
[----:B------:R1:W-:Y:S04]  /*17650*/  STL.64 [R1+0x28], R10 ;  /* 0x0000280a01007387 */ /* 0x0003e80000100a00 */
[----:B0-----:R-:W3:Y:S04]  /*17660*/  LDL.LU R8, [R1+0x2e8] ;  /* 0x0002e80001087983 */ /* 0x001ee80000300800 */
[----:B-1----:R-:W5:Y:S04]  /*17670*/  LDL.LU R10, [R1+0x2f8] ;  /* 0x0002f800010a7983 */ /* 0x002f680000300800 */
[----:B------:R-:W4:Y:S04]  /*17680*/  LDL.LU R9, [R1+0x2f0] ;  /* 0x0002f00001097983 */ /* 0x000f280000300800 */
[----:B------:R-:W4:Y:S01]  /*17690*/  LDL.LU R11, [R1+0x300] ;  /* 0x00030000010b7983 */ /* 0x000f220000300800 */
[----:B--2---:R-:W-:-:S15]  /*176a0*/  HMMA.16816.F32 R16, R4, R2, R16 ;  /* 0x000000020410723c */ /* 0x004fde0000001810 */
[----:B------:R-:W-:-:S08]  /*176b0*/  NOP ;  /* 0x0000000000007918 */ /* 0x000fd00000000000 */
[----:B------:R-:W-:Y:S04]  /*176c0*/  STL.64 [R1], R16 ;  /* 0x0000001001007387 */ /* 0x000fe80000100a00 */
[----:B------:R0:W-:Y:S04]  /*176d0*/  STL.64 [R1+0x8], R18 ;  /* 0x0000081201007387 */ /* 0x0001e80000100a00 */
[----:B0-----:R-:W2:Y:S04]  /*176e0*/  LDL.LU.64 R18, [R1+0xa50] ;  /* 0x000a500001127983 */ /* 0x001ea80000300a00 */
[----:B------:R-:W2:Y:S04]  /*176f0*/  LDL.LU.64 R16, [R1+0xa48] ;  /* 0x000a480001107983 */ /* 0x000ea80000300a00 */
[----:B------:R-:W2:Y:S04]  /*17700*/  LDL.LU R2, [R1+0x324] ;  /* 0x0003240001027983 */ /* 0x000ea80000300800 */
[----:B------:R-:W2:Y:S01]  /*17710*/  LDL.LU R3, [R1+0x320] ;  /* 0x0003200001037983 */ /* 0x000ea20000300800 */
[----:B---3--:R-:W-:-:S02]  /*17720*/  IMAD R8, R8, 0x100, R20 ;  /* 0x0000010008087824 */ /* 0x008fc400078e0214 */
[----:B-----5:R-:W-:Y:S02]  /*17730*/  IMAD R10, R10, 0x100, R21 ;  /* 0x000001000a0a7824 */ /* 0x020fe400078e0215 */
[----:B----4-:R-:W-:Y:S02]  /*17740*/  IMAD R9, R9, 0x100, R22 ;  /* 0x0000010009097824 */ /* 0x010fe400078e0216 */
[----:B------:R-:W-:Y:S01]  /*17750*/  IMAD R11, R11, 0x100, R23 ;  /* 0x000001000b0b7824 */ /* 0x000fe200078e0217 */
[----:B--2---:R-:W-:Y:S01]  /*17760*/  HMMA.16816.F32 R16, R4, R28, R16 ;  /* 0x0000001c0410723c */ /* 0x004fe20000001810 */
[----:B------:R-:W2:Y:S04]  /*17770*/  LDL.LU R28, [R1+0x30c] ;  /* 0x00030c00011c7983 */ /* 0x000ea80000300800 */
[----:B------:R-:W2:-:S15]  /*17780*/  LDL.LU R29, [R1+0x308] ;  /* 0x00030800011d7983 */ /* 0x000e9e0000300800 */
[----:B------:R-:W-:-:S03]  /*17790*/  NOP ;  /* 0x0000000000007918 */ /* 0x000fc60000000000 */
[----:B------:R0:W-:Y:S04]  /*177a0*/  STL [R1+0xa08], R18 ;  /* 0x000a081201007387 */ /* 0x0001e80000100800 */
[----:B0-----:R-:W3:Y:S04]  /*177b0*/  LDL.LU R18, [R1+0x7c] ;  /* 0x00007c0001127983 */ /* 0x001ee80000300800 */
[----:B------:R0:W-:Y:S04]  /*177c0*/  STL [R1+0xa04], R19 ;  /* 0x000a041301007387 */ /* 0x0001e80000100800 */
[----:B0-----:R-:W4:Y:S04]  /*177d0*/  LDL.LU R19, [R1+0x78] ;  /* 0x0000780001137983 */ /* 0x001f280000300800 */
[----:B------:R0:W-:Y:S04]  /*177e0*/  STL.64 [R1+0xa30], R16 ;  /* 0x000a301001007387 */ /* 0x0001e80000100a00 */
[----:B0-----:R-:W5:Y:S04]  /*177f0*/  LDL.LU R16, [R1+0x314] ;  /* 0x0003140001107983 */ /* 0x001f680000300800 */
[----:B------:R-:W5:Y:S04]  /*17800*/  LDL.LU R17, [R1+0x310] ;  /* 0x0003100001117983 */ /* 0x000f680000300800 */
[----:B------:R-:W2:Y:S04]  /*17810*/  LDL.LU R20, [R1+0xa44] ;  /* 0x000a440001147983 */ /* 0x000ea80000300800 */
[----:B------:R-:W2:Y:S04]  /*17820*/  LDL.LU R21, [R1+0xa40] ;  /* 0x000a400001157983 */ /* 0x000ea80000300800 */
[----:B------:R-:W2:Y:S04]  /*17830*/  LDL.LU R22, [R1+0xa3c] ;  /* 0x000a3c0001167983 */ /* 0x000ea80000300800 */
[----:B------:R-:W2:Y:S01]  /*17840*/  LDL.LU R23, [R1+0xa38] ;  /* 0x000a380001177983 */ /* 0x000ea20000300800 */
[----:B------:R-:W-:Y:S01]  /*17850*/  HMMA.16816.F32 R12, R4, R24, R12 ;  /* 0x00000018040c723c */ /* 0x000fe2000000180c */
[----:B------:R-:W-:-:S05]  /*17860*/  LOP3.LUT R0, R0, 0x40, RZ, 0x3c, !PT ;  /* 0x0000004000007812 */ /* 0x000fca00078e3cff */
[----:B--2---:R-:W-:Y:S01]  /*17870*/  HMMA.16816.F32 R20, R4, R26, R20 ;  /* 0x0000001a0414723c */ /* 0x004fe20000001814 */
[----:B------:R-:W2:Y:S04]  /*17880*/  LDL.LU R26, [R1+0x31c] ;  /* 0x00031c00011a7983 */ /* 0x000ea80000300800 */
[----:B------:R-:W2:-:S15]  /*17890*/  LDL.LU R27, [R1+0x318] ;  /* 0x00031800011b7983 */ /* 0x000e9e0000300800 */
[----:B------:R-:W-:-:S03]  /*178a0*/  NOP ;  /* 0x0000000000007918 */ /* 0x000fc60000000000 */
[----:B------:R5:W-:Y:S04]  /*178b0*/  STL [R1+0x9cc], R20 ;  /* 0x0009cc1401007387 */ /* 0x000be80000100800 */
[----:B------:R-:W-:Y:S04]  /*178c0*/  STL [R1+0x9c8], R21 ;  /* 0x0009c81501007387 */ /* 0x000fe80000100800 */
[----:B------:R0:W-:Y:S01]  /*178d0*/  STL [R1+0x9c4], R22 ;  /* 0x0009c41601007387 */ /* 0x0001e20000100800 */
[----:B-----5:R-:W-:-:S03]  /*178e0*/  IMAD R20, R17, 0x100, R16 ;  /* 0x0000010011147824 */ /* 0x020fc600078e0210 */
[----:B------:R1:W-:Y:S01]  /*178f0*/  STL [R1+0x9c0], R23 ;  /* 0x0009c01701007387 */ /* 0x0003e20000100800 */
[----:B------:R-:W-:Y:S02]  /*17900*/  IMAD R16, R3, 0x100, R2 ;  /* 0x0000010003107824 */ /* 0x000fe400078e0202 */
[----:B0-----:R-:W-:Y:S02]  /*17910*/  IMAD R22, R29, 0x100, R28 ;  /* 0x000001001d167824 */ /* 0x001fe400078e021c */
[----:B------:R-:W5:Y:S04]  /*17920*/  LDL.LU R28, [R1+0x88] ;  /* 0x00008800011c7983 */ /* 0x000f680000300800 */
[----:B------:R-:W5:Y:S04]  /*17930*/  LDL.LU R29, [R1+0x8c] ;  /* 0x00008c00011d7983 */ /* 0x000f680000300800 */
[----:B-1----:R-:W5:Y:S04]  /*17940*/  LDL.LU R23, [R1+0x9c] ;  /* 0x00009c0001177983 */ /* 0x002f680000300800 */
[----:B------:R-:W5:Y:S04]  /*17950*/  LDL.LU R2, [R1+0xa8] ;  /* 0x0000a80001027983 */ /* 0x000f680000300800 */
[----:B------:R-:W5:Y:S04]  /*17960*/  LDL.LU R3, [R1+0xac] ;  /* 0x0000ac0001037983 */ /* 0x000f680000300800 */
[----:B------:R0:W-:Y:S04]  /*17970*/  STL [R1+0x3c], R16 ;  /* 0x00003c1001007387 */ /* 0x0001e80000100800 */
[----:B------:R-:W5:Y:S04]  /*17980*/  LDL.LU R25, [R1+0x98] ;  /* 0x0000980001197983 */ /* 0x000f680000300800 */
[----:B------:R-:W5:Y:S04]  /*17990*/  LDL.LU R4, [R1+0x10] ;  /* 0x0000100001047983 */ /* 0x000f680000300800 */
[----:B------:R-:W5:Y:S04]  /*179a0*/  LDL.LU R5, [R1+0x14] ;  /* 0x0000140001057983 */ /* 0x000f680000300800 */
[----:B------:R-:W5:Y:S04]  /*179b0*/  LDL.LU R6, [R1+0x18] ;  /* 0x0000180001067983 */ /* 0x000f680000300800 */
[----:B------:R-:W5:Y:S04]  /*179c0*/  LDL.LU R7, [R1+0x1c] ;  /* 0x00001c0001077983 */ /* 0x000f680000300800 */
[----:B------:R-:W-:Y:S04]  /*179d0*/  STL [R1+0x9bc], R12 ;  /* 0x0009bc0c01007387 */ /* 0x000fe80000100800 */
[----:B------:R-:W-:Y:S04]  /*179e0*/  STL [R1+0x9b8], R13 ;  /* 0x0009b80d01007387 */ /* 0x000fe80000100800 */
[----:B------:R-:W-:Y:S04]  /*179f0*/  STL [R1+0x9b4], R14 ;  /* 0x0009b40e01007387 */ /* 0x000fe80000100800 */
[----:B------:R-:W-:Y:S04]  /*17a00*/  STL [R1+0x9b0], R15 ;  /* 0x0009b00f01007387 */ /* 0x000fe80000100800 */
[----:B------:R-:W1:Y:S04]  /*17a10*/  LDSM.16.M88.4 R12, [R0+UR32] ;  /* 0x00000020000c783b */ /* 0x000e680008000200 */
[----:B0-----:R-:W5:Y:S04]  /*17a20*/  LDL.LU R16, [R1+0x50] ;  /* 0x0000500001107983 */ /* 0x001f680000300800 */
[----:B-1----:R-:W-:Y:S04]  /*17a30*/  STL.64 [R1+0x70], R12 ;  /* 0x0000700c01007387 */ /* 0x002fe80000100a00 */
[----:B------:R-:W-:Y:S04]  /*17a40*/  STL.64 [R1+0x78], R14 ;  /* 0x0000780e01007387 */ /* 0x000fe80000100a00 */
[----:B------:R-:W5:Y:S04]  /*17a50*/  LDL.LU R17, [R1+0x54] ;  /* 0x0000540001117983 */ /* 0x000f680000300800 */
[----:B------:R-:W0:Y:S01]  /*17a60*/  LDSM.16.M88.4 R12, [R0+UR32+0x1000] ;  /* 0x00100020000c783b */ /* 0x000e220008000200 */
[----:B--2---:R-:W-:Y:S01]  /*17a70*/  IMAD R21, R27, 0x100, R26 ;  /* 0x000001001b157824 */ /* 0x004fe200078e021a */
[----:B---3--:R-:W-:-:S02]  /*17a80*/  F2FP.F16.E4M3.UNPACK_B R27, R18.H1 ;  /* 0x00000012ff1b723e */ /* 0x008fc400030006ff */
[----:B----4-:R-:W-:Y:S01]  /*17a90*/  F2FP.F16.E4M3.UNPACK_B R26, R19.H1 ;  /* 0x00000013ff1a723e */ /* 0x010fe200030006ff */
[----:B------:R-:W2:Y:S04]  /*17aa0*/  LDL.LU R18, [R1+0x58] ;  /* 0x0000580001127983 */ /* 0x000ea80000300800 */
[----:B------:R-:W2:Y:S04]  /*17ab0*/  LDL.LU R19, [R1+0x5c] ;  /* 0x00005c0001137983 */ /* 0x000ea80000300800 */
[----:B0-----:R-:W-:Y:S04]  /*17ac0*/  STL.64 [R1+0xb0], R12 ;  /* 0x0000b00c01007387 */ /* 0x001fe80000100a00 */
[----:B------:R-:W-:Y:S04]  /*17ad0*/  STL.64 [R1+0xb8], R14 ;  /* 0x0000b80e01007387 */ /* 0x000fe80000100a00 */
[----:B------:R-:W0:Y:S01]  /*17ae0*/  LDSM.16.M88.4 R12, [R0+UR32+0x2000] ;  /* 0x00200020000c783b */ /* 0x000e220008000200 */
[----:B------:R-:W-:-:S02]  /*17af0*/  F2FP.F16.E4M3.UNPACK_B R8, R8 ;  /* 0x00000008ff08723e */ /* 0x000fc400020006ff */
[----:B------:R-:W-:Y:S02]  /*17b00*/  F2FP.F16.E4M3.UNPACK_B R10, R10 ;  /* 0x0000000aff0a723e */ /* 0x000fe400020006ff */
[----:B------:R-:W-:Y:S02]  /*17b10*/  F2FP.F16.E4M3.UNPACK_B R9, R9 ;  /* 0x00000009ff09723e */ /* 0x000fe400020006ff */
[----:B------:R-:W-:Y:S01]  /*17b20*/  F2FP.F16.E4M3.UNPACK_B R11, R11 ;  /* 0x0000000bff0b723e */ /* 0x000fe200020006ff */
[----:B0-----:R-:W-:Y:S04]  /*17b30*/  STL.64 [R1+0x80], R12 ;  /* 0x0000800c01007387 */ /* 0x001fe80000100a00 */
[----:B------:R-:W-:Y:S04]  /*17b40*/  STL.64 [R1+0x88], R14 ;  /* 0x0000880e01007387 */ /* 0x000fe80000100a00 */
[----:B------:R-:W0:Y:S01]  /*17b50*/  LDSM.16.M88.4 R12, [R0+UR32+0x3000] ;  /* 0x00300020000c783b */ /* 0x000e220008000200 */
[----:B-----5:R-:W-:-:S02]  /*17b60*/  F2FP.F16.E4M3.UNPACK_B R28, R28.H1 ;  /* 0x0000001cff1c723e */ /* 0x020fc400030006ff */
[----:B------:R-:W-:Y:S01]  /*17b70*/  F2FP.F16.E4M3.UNPACK_B R29, R29.H1 ;  /* 0x0000001dff1d723e */ /* 0x000fe200030006ff */
[----:B------:R-:W-:Y:S01]  /*17b80*/  HMMA.16816.F32 R4, R8, R26, R4 ;  /* 0x0000001a0804723c */ /* 0x000fe20000001804 */
[----:B------:R-:W-:Y:S02]  /*17b90*/  F2FP.F16.E4M3.UNPACK_B R24, R25.H1 ;  /* 0x00000019ff18723e */ /* 0x000fe400030006ff */
[----:B------:R-:W-:Y:S01]  /*17ba0*/  F2FP.F16.E4M3.UNPACK_B R25, R23.H1 ;  /* 0x00000017ff19723e */ /* 0x000fe200030006ff */
[----:B0-----:R0:W-:Y:S04]  /*17bb0*/  STL.64 [R1+0x90], R12 ;  /* 0x0000900c01007387 */ /* 0x0011e80000100a00 */
[----:B------:R1:W-:-:S15]  /*17bc0*/  STL.64 [R1+0x98], R14 ;  /* 0x0000980e01007387 */ /* 0x0003de0000100a00 */
[----:B------:R-:W-:-:S01]  /*17bd0*/  NOP ;  /* 0x0000000000007918 */ /* 0x000fc20000000000 */
[----:B0-----:R-:W-:Y:S02]  /*17be0*/  IMAD.MOV.U32 R13, RZ, RZ, R5 ;  /* 0x000000ffff0d7224 */ /* 0x001fe400078e0005 */
[----:B-1----:R-:W-:Y:S02]  /*17bf0*/  IMAD.MOV.U32 R15, RZ, RZ, R7 ;  /* 0x000000ffff0f7224 */ /* 0x002fe400078e0007 */
[----:B------:R-:W-:Y:S02]  /*17c00*/  IMAD.MOV.U32 R14, RZ, RZ, R6 ;  /* 0x000000ffff0e7224 */ /* 0x000fe400078e0006 */
[----:B------:R-:W-:Y:S01]  /*17c10*/  IMAD.MOV.U32 R12, RZ, RZ, R4 ;  /* 0x000000ffff0c7224 */ /* 0x000fe200078e0004 */
[----:B------:R-:W-:Y:S04]  /*17c20*/  STL [R1+0x9dc], R15 ;  /* 0x0009dc0f01007387 */ /* 0x000fe80000100800 */
[----:B------:R-:W-:Y:S04]  /*17c30*/  STL [R1+0x9d8], R14 ;  /* 0x0009d80e01007387 */ /* 0x000fe80000100800 */
[----:B------:R-:W-:Y:S04]  /*17c40*/  STL [R1+0x9d4], R13 ;  /* 0x0009d40d01007387 */ /* 0x000fe80000100800 */
[----:B------:R0:W-:Y:S01]  /*17c50*/  STL [R1+0x9d0], R12 ;  /* 0x0009d00c01007387 */ /* 0x0001e20000100800 */
[----:B------:R-:W-:-:S03]  /*17c60*/  F2FP.F16.E4M3.UNPACK_B R6, R21 ;  /* 0x00000015ff06723e */ /* 0x000fc600020006ff */
[----:B------:R-:W3:Y:S01]  /*17c70*/  LDL.LU R7, [R1+0x3c] ;  /* 0x00003c0001077983 */ /* 0x000ee20000300800 */
[----:B------:R-:W-:Y:S02]  /*17c80*/  F2FP.F16.E4M3.UNPACK_B R5, R20 ;  /* 0x00000014ff05723e */ /* 0x000fe400020006ff */
[----:B------:R-:W-:Y:S01]  /*17c90*/  F2FP.F16.E4M3.UNPACK_B R4, R22 ;  /* 0x00000016ff04723e */ /* 0x000fe200020006ff */
[----:B0-----:R-:W4:Y:S04]  /*17ca0*/  LDL.LU R12, [R1+0x40] ;  /* 0x00004000010c7983 */ /* 0x001f280000300800 */
[----:B------:R-:W4:Y:S04]  /*17cb0*/  LDL.LU R13, [R1+0x44] ;  /* 0x00004400010d7983 */ /* 0x000f280000300800 */
[----:B------:R-:W4:Y:S04]  /*17cc0*/  LDL.LU R14, [R1+0x48] ;  /* 0x00004800010e7983 */ /* 0x000f280000300800 */
[----:B------:R-:W4:Y:S01]  /*17cd0*/  LDL.LU R15, [R1+0x4c] ;  /* 0x00004c00010f7983 */ /* 0x000f220000300800 */
[----:B--2---:R-:W-:-:S15]  /*17ce0*/  HMMA.16816.F32 R16, R8, R28, R16 ;  /* 0x0000001c0810723c */ /* 0x004fde0000001810 */
[----:B------:R-:W-:-:S09]  /*17cf0*/  NOP ;  /* 0x0000000000007918 */ /* 0x000fd20000000000 */
[----:B------:R-:W-:Y:S02]  /*17d00*/  IMAD.MOV.U32 R20, RZ, RZ, R16 ;  /* 0x000000ffff147224 */ /* 0x000fe400078e0010 */
[----:B------:R-:W-:Y:S02]  /*17d10*/  IMAD.MOV.U32 R21, RZ, RZ, R17 ;  /* 0x000000ffff157224 */ /* 0x000fe400078e0011 */
[----:B------:R-:W-:Y:S01]  /*17d20*/  IMAD.MOV.U32 R22, RZ, RZ, R18 ;  /* 0x000000ffff167224 */ /* 0x000fe200078e0012 */
[----:B------:R-:W2:Y:S01]  /*17d30*/  LDL.LU.64 R16, [R1+0xa30] ;  /* 0x000a300001107983 */ /* 0x000ea20000300a00 */
[----:B------:R-:W-:-:S03]  /*17d40*/  IMAD.MOV.U32 R23, RZ, RZ, R19 ;  /* 0x000000ffff177224 */ /* 0x000fc600078e0013 */
[----:B------:R-:W5:Y:S04]  /*17d50*/  LDL.LU R18, [R1+0x464] ;  /* 0x0004640001127983 */ /* 0x000f680000300800 */
[----:B------:R-:W5:Y:S04]  /*17d60*/  LDL.LU R19, [R1+0x46c] ;  /* 0x00046c0001137983 */ /* 0x000f680000300800 */
[----:B-----5:R-:W-:Y:S04]  /*17d70*/  STL.64 [R1+0xa18], R18 ;  /* 0x000a181201007387 */ /* 0x020fe80000100a00 */
[----:B--2---:R0:W-:Y:S04]  /*17d80*/  STL.64 [R1+0xa10], R16 ;  /* 0x000a101001007387 */ /* 0x0041e80000100a00 */
[----:B0-----:R-:W2:Y:S04]  /*17d90*/  LDL.LU R16, [R1] ;  /* 0x0000000001107983 */ /* 0x001ea80000300800 */
[----:B------:R-:W2:Y:S04]  /*17da0*/  LDL.LU R17, [R1+0x4] ;  /* 0x0000040001117983 */ /* 0x000ea80000300800 */
[----:B------:R-:W5:Y:S04]  /*17db0*/  LDL.LU R18, [R1+0x8] ;  /* 0x0000080001127983 */ /* 0x000f680000300800 */
[----:B------:R-:W5:Y:S04]  /*17dc0*/  LDL.LU R19, [R1+0xc] ;  /* 0x00000c0001137983 */ /* 0x000f680000300800 */
[----:B-----5:R-:W-:Y:S04]  /*17dd0*/  STL.64 [R1+0xa28], R18 ;  /* 0x000a281201007387 */ /* 0x020fe80000100a00 */
[----:B--2---:R-:W-:Y:S04]  /*17de0*/  STL.64 [R1+0xa20], R16 ;  /* 0x000a201001007387 */ /* 0x004fe80000100a00 */
[----:B------:R-:W-:Y:S04]  /*17df0*/  STL [R1+0x9ec], R23 ;  /* 0x0009ec1701007387 */ /* 0x000fe80000100800 */
[----:B------:R-:W-:Y:S04]  /*17e00*/  STL [R1+0x9e8], R22 ;  /* 0x0009e81601007387 */ /* 0x000fe80000100800 */
[----:B------:R-:W-:Y:S04]  /*17e10*/  STL [R1+0x9e4], R21 ;  /* 0x0009e41501007387 */ /* 0x000fe80000100800 */
[----:B------:R0:W-:Y:S04]  /*17e20*/  STL [R1+0x9e0], R20 ;  /* 0x0009e01401007387 */ /* 0x0001e80000100800 */
[----:B0-----:R-:W2:Y:S04]  /*17e30*/  LDL.LU R20, [R1+0x20] ;  /* 0x0000200001147983 */ /* 0x001ea80000300800 */
[----:B------:R-:W2:Y:S04]  /*17e40*/  LDL.LU R21, [R1+0x24] ;  /* 0x0000240001157983 */ /* 0x000ea80000300800 */
[----:B------:R-:W2:Y:S04]  /*17e50*/  LDL.LU R22, [R1+0x28] ;  /* 0x0000280001167983 */ /* 0x000ea80000300800 */
[----:B------:R-:W2:Y:S04]  /*17e60*/  LDL.LU R23, [R1+0x2c] ;  /* 0x00002c0001177983 */ /* 0x000ea80000300800 */
[----:B------:R-:W5:Y:S01]  /*17e70*/  LDL.LU R0, [R1+0x478] ;  /* 0x0004780001007983 */ /* 0x000f620000300800 */
[----:B----4-:R-:W-:-:S15]  /*17e80*/  HMMA.16816.F32 R16, R8, R24, R12 ;  /* 0x000000180810723c */ /* 0x010fde000000180c */
[----:B------:R-:W-:-:S09]  /*17e90*/  NOP ;  /* 0x0000000000007918 */ /* 0x000fd20000000000 */
[----:B------:R-:W-:Y:S02]  /*17ea0*/  IMAD.MOV.U32 R13, RZ, RZ, R18 ;  /* 0x000000ffff0d7224 */ /* 0x000fe400078e0012 */
[----:B------:R-:W-:Y:S02]  /*17eb0*/  IMAD.MOV.U32 R12, RZ, RZ, R19 ;  /* 0x000000ffff0c7224 */ /* 0x000fe400078e0013 */
[----:B------:R-:W-:Y:S02]  /*17ec0*/  IMAD.MOV.U32 R15, RZ, RZ, R16 ;  /* 0x000000ffff0f7224 */ /* 0x000fe400078e0010 */
[----:B------:R-:W-:Y:S01]  /*17ed0*/  IMAD.MOV.U32 R14, RZ, RZ, R17 ;  /* 0x000000ffff0e7224 */ /* 0x000fe200078e0011 */
[----:B-----5:R0:W-:Y:S04]  /*17ee0*/  STL [R1+0xa00], R0 ;  /* 0x000a000001007387 */ /* 0x0201e80000100800 */
[----:B0-----:R-:W4:Y:S04]  /*17ef0*/  LDL.LU R0, [R1+0x474] ;  /* 0x0004740001007983 */ /* 0x001f280000300800 */
[----:B------:R-:W5:Y:S04]  /*17f00*/  LDL.LU.64 R18, [R1+0xa28] ;  /* 0x000a280001127983 */ /* 0x000f680000300a00 */
[----:B------:R-:W5:Y:S01]  /*17f10*/  LDL.LU.64 R16, [R1+0xa20] ;  /* 0x000a200001107983 */ /* 0x000f620000300a00 */
[----:B------:R-:W-:-:S02]  /*17f20*/  F2FP.F16.E4M3.UNPACK_B R2, R2.H1 ;  /* 0x00000002ff02723e */ /* 0x000fc400030006ff */
[----:B------:R-:W-:Y:S02]  /*17f30*/  F2FP.F16.E4M3.UNPACK_B R3, R3.H1 ;  /* 0x00000003ff03723e */ /* 0x000fe400030006ff */
[----:B---3--:R-:W-:-:S05]  /*17f40*/  F2FP.F16.E4M3.UNPACK_B R7, R7 ;  /* 0x00000007ff07723e */ /* 0x008fca00020006ff */
[----:B--2---:R-:W-:Y:S01]  /*17f50*/  HMMA.16816.F32 R8, R8, R2, R20 ;  /* 0x000000020808723c */ /* 0x004fe20000001814 */
[----:B------:R-:W-:Y:S04]  /*17f60*/  STL [R1+0x9fc], R14 ;  /* 0x0009fc0e01007387 */ /* 0x000fe80000100800 */
[----:B------:R-:W-:Y:S04]  /*17f70*/  STL [R1+0x9f8], R15 ;  /* 0x0009f80f01007387 */ /* 0x000fe80000100800 */
[----:B------:R0:W-:Y:S04]  /*17f80*/  STL [R1+0x9f4], R24 ;  /* 0x0009f41801007387 */ /* 0x0001e80000100800 */
[----:B------:R1:W-:Y:S11]  /*17f90*/  STL [R1+0x9f0], R25 ;  /* 0x0009f01901007387 */ /* 0x0003f60000100800 */
[----:B------:R-:W-:-:S02]  /*17fa0*/  IMAD.MOV.U32 R23, RZ, RZ, R8 ;  /* 0x000000ffff177224 */ /* 0x000fc400078e0008 */
[----:B------:R-:W-:Y:S01]  /*17fb0*/  IMAD.MOV.U32 R21, RZ, RZ, R10 ;  /* 0x000000ffff157224 */ /* 0x000fe200078e000a */
[----:B------:R-:W2:Y:S01]  /*17fc0*/  LDL.LU R8, [R1+0x460] ;  /* 0x0004600001087983 */ /* 0x000ea20000300800 */
[----:B------:R-:W-:Y:S02]  /*17fd0*/  IMAD.MOV.U32 R22, RZ, RZ, R9 ;  /* 0x000000ffff167224 */ /* 0x000fe400078e0009 */
[----:B------:R-:W-:Y:S01]  /*17fe0*/  IMAD.MOV.U32 R20, RZ, RZ, R11 ;  /* 0x000000ffff147224 */ /* 0x000fe200078e000b */
[----:B------:R-:W3:Y:S04]  /*17ff0*/  LDL.LU R10, [R1+0x468] ;  /* 0x00046800010a7983 */ /* 0x000ee80000300800 */
[----:B------:R-:W4:Y:S04]  /*18000*/  LDL.LU R9, [R1+0x470] ;  /* 0x0004700001097983 */ /* 0x000f280000300800 */
[----:B------:R-:W4:Y:S01]  /*18010*/  LDL.LU R11, [R1+0x480] ;  /* 0x00048000010b7983 */ /* 0x000f220000300800 */
[----:B-----5:R-:W-:-:S15]  /*18020*/  HMMA.16816.F32 R16, R4, R26, R16 ;  /* 0x0000001a0410723c */ /* 0x020fde0000001810 */
[----:B------:R-:W-:-:S09]  /*18030*/  NOP ;  /* 0x0000000000007918 */ /* 0x000fd20000000000 */
[----:B0-----:R-:W-:Y:S02]  /*18040*/  IMAD.MOV.U32 R24, RZ, RZ, R18 ;  /* 0x000000ffff187224 */ /* 0x001fe400078e0012 */
[----:B-1----:R-:W-:Y:S02]  /*18050*/  IMAD.MOV.U32 R25, RZ, RZ, R19 ;  /* 0x000000ffff197224 */ /* 0x002fe400078e0013 */
[----:B------:R-:W2:Y:S01]  /*18060*/  LDL.LU.64 R18, [R1+0xa18] ;  /* 0x000a180001127983 */ /* 0x000ea20000300a00 */
[----:B------:R-:W-:Y:S02]  /*18070*/  IMAD.MOV.U32 R14, RZ, RZ, R16 ;  /* 0x000000ffff0e7224 */ /* 0x000fe400078e0010 */
[----:B------:R-:W-:Y:S02]  /*18080*/  IMAD.MOV.U32 R15, RZ, RZ, R17 ;  /* 0x000000ffff0f7224 */ /* 0x000fe400078e0011 */
[----:B------:R-:W5:Y:S04]  /*18090*/  LDL.LU.64 R16, [R1+0xa10] ;  /* 0x000a100001107983 */ /* 0x000f680000300a00 */
[----:B------:R-:W5:Y:S04]  /*180a0*/  LDL.LU R26, [R1+0x490] ;  /* 0x00049000011a7983 */ /* 0x000f680000300800 */
[----:B------:R-:W5:Y:S01]  /*180b0*/  LDL.LU R27, [R1+0x488] ;  /* 0x00048800011b7983 */ /* 0x000f620000300800 */
[----:B--2---:R-:W-:-:S03]  /*180c0*/  IMAD R8, R8, 0x100, R18 ;  /* 0x0000010008087824 */ /* 0x004fc600078e0212 */
[----:B------:R-:W5:Y:S01]  /*180d0*/  LDL.LU R18, [R1+0xa08] ;  /* 0x000a080001127983 */ /* 0x000f620000300800 */
[----:B---3--:R-:W-:-:S03]  /*180e0*/  IMAD R10, R10, 0x100, R19 ;  /* 0x000001000a0a7824 */ /* 0x008fc600078e0213 */
[----:B------:R-:W5:Y:S01]  /*180f0*/  LDL.LU R19, [R1+0xa04] ;  /* 0x000a040001137983 */ /* 0x000f620000300800 */
[----:B----4-:R-:W-:Y:S01]  /*18100*/  IMAD R9, R9, 0x100, R0 ;  /* 0x0000010009097824 */ /* 0x010fe200078e0200 */
[----:B-----5:R-:W-:Y:S02]  /*18110*/  HMMA.16816.F32 R16, R4, R28, R16 ;  /* 0x0000001c0410723c */ /* 0x020fe40000001810 */
[----:B------:R-:W2:Y:S04]  /*18120*/  LDL.LU R28, [R1+0x494] ;  /* 0x00049400011c7983 */ /* 0x000ea80000300800 */
[----:B------:R-:W3:-:S15]  /*18130*/  LDL.LU R29, [R1+0x48c] ;  /* 0x00048c00011d7983 */ /* 0x000ede0000300800 */
[----:B------:R-:W-:-:S02]  /*18140*/  NOP ;  /* 0x0000000000007918 */ /* 0x000fc40000000000 */
[----:B------:R0:W-:Y:S04]  /*18150*/  STL [R1+0x95c], R18 ;  /* 0x00095c1201007387 */ /* 0x0001e80000100800 */
[----:B0-----:R-:W4:Y:S04]  /*18160*/  LDL.LU R18, [R1+0x47c] ;  /* 0x00047c0001127983 */ /* 0x001f280000300800 */
[----:B------:R0:W-:Y:S04]  /*18170*/  STL [R1+0x958], R19 ;  /* 0x0009581301007387 */ /* 0x0001e80000100800 */
[----:B0-----:R-:W5:Y:S04]  /*18180*/  LDL.LU R19, [R1+0x484] ;  /* 0x0004840001137983 */ /* 0x001f680000300800 */
[----:B------:R-:W4:Y:S01]  /*18190*/  LDL.LU R0, [R1+0xa00] ;  /* 0x000a000001007983 */ /* 0x000f220000300800 */
[----:B-----5:R-:W-:-:S02]  /*181a0*/  IMAD R11, R11, 0x100, R19 ;  /* 0x000001000b0b7824 */ /* 0x020fc400078e0213 */
[----:B----4-:R-:W-:Y:S02]  /*181b0*/  IMAD R0, R0, 0x100, R18 ;  /* 0x0000010000007824 */ /* 0x010fe400078e0212 */
[----:B------:R-:W4:Y:S04]  /*181c0*/  LDL.LU R18, [R1+0x4a4] ;  /* 0x0004a40001127983 */ /* 0x000f280000300800 */
[----:B------:R-:W4:Y:S04]  /*181d0*/  LDL.LU R19, [R1+0x4ac] ;  /* 0x0004ac0001137983 */ /* 0x000f280000300800 */
[----:B----4-:R0:W-:Y:S04]  /*181e0*/  STL.64 [R1+0x968], R18 ;  /* 0x0009681201007387 */ /* 0x0101e80000100a00 */
[----:B------:R1:W-:Y:S01]  /*181f0*/  STL.64 [R1+0x960], R16 ;  /* 0x0009601001007387 */ /* 0x0003e20000100a00 */
[----:B0-----:R-:W-:-:S02]  /*18200*/  IMAD.MOV.U32 R18, RZ, RZ, R24 ;  /* 0x000000ffff127224 */ /* 0x001fc400078e0018 */
[----:B------:R-:W-:Y:S02]  /*18210*/  IMAD.MOV.U32 R19, RZ, RZ, R25 ;  /* 0x000000ffff137224 */ /* 0x000fe400078e0019 */
[----:B-1----:R-:W-:Y:S02]  /*18220*/  IMAD.MOV.U32 R16, RZ, RZ, R14 ;  /* 0x000000ffff107224 */ /* 0x002fe400078e000e */
[----:B------:R-:W4:Y:S01]  /*18230*/  LDL.LU R14, [R1+0x9fc] ;  /* 0x0009fc00010e7983 */ /* 0x000f220000300800 */
[----:B------:R-:W-:-:S03]  /*18240*/  IMAD.MOV.U32 R17, RZ, RZ, R15 ;  /* 0x000000ffff117224 */ /* 0x000fc600078e000f */
[----:B------:R-:W5:Y:S04]  /*18250*/  LDL.LU R15, [R1+0x9f8] ;  /* 0x0009f800010f7983 */ /* 0x000f680000300800 */
[----:B------:R-:W5:Y:S04]  /*18260*/  LDL.LU R24, [R1+0x9f4] ;  /* 0x0009f40001187983 */ /* 0x000f680000300800 */
[----:B------:R-:W5:Y:S04]  /*18270*/  LDL.LU R25, [R1+0x9f0] ;  /* 0x0009f00001197983 */ /* 0x000f680000300800 */
[----:B------:R0:W-:Y:S04]  /*18280*/  STL.64 [R1+0x978], R18 ;  /* 0x0009781201007387 */ /* 0x0001e80000100a00 */
[----:B------:R1:W-:Y:S01]  /*18290*/  STL.64 [R1+0x970], R16 ;  /* 0x0009701001007387 */ /* 0x0003e20000100a00 */
[----:B0-----:R-:W-:-:S02]  /*182a0*/  IMAD.MOV.U32 R18, RZ, RZ, R21 ;  /* 0x000000ffff127224 */ /* 0x001fc400078e0015 */
[----:B-1----:R-:W-:Y:S02]  /*182b0*/  IMAD.MOV.U32 R16, RZ, RZ, R23 ;  /* 0x000000ffff107224 */ /* 0x002fe400078e0017 */
[----:B------:R-:W5:Y:S01]  /*182c0*/  LDL.LU R23, [R1+0x9ec] ;  /* 0x0009ec0001177983 */ /* 0x000f620000300800 */
[----:B------:R-:W-:Y:S02]  /*182d0*/  IMAD.MOV.U32 R17, RZ, RZ, R22 ;  /* 0x000000ffff117224 */ /* 0x000fe400078e0016 */
[----:B------:R-:W-:Y:S01]  /*182e0*/  IMAD.MOV.U32 R19, RZ, RZ, R20 ;  /* 0x000000ffff137224 */ /* 0x000fe200078e0014 */
[----:B------:R-:W5:Y:S04]  /*182f0*/  LDL.LU R22, [R1+0x9e8] ;  /* 0x0009e80001167983 */ /* 0x000f680000300800 */
[----:B------:R-:W5:Y:S04]  /*18300*/  LDL.LU R21, [R1+0x9e4] ;  /* 0x0009e40001157983 */ /* 0x000f680000300800 */
[----:B------:R-:W5:Y:S04]  /*18310*/  LDL.LU R20, [R1+0x9e0] ;  /* 0x0009e00001147983 */ /* 0x000f680000300800 */
[----:B------:R0:W-:Y:S04]  /*18320*/  STL.64 [R1+0x988], R18 ;  /* 0x0009881201007387 */ /* 0x0001e80000100a00 */
[----:B------:R4:W-:Y:S01]  /*18330*/  STL.64 [R1+0x980], R16 ;  /* 0x0009801001007387 */ /* 0x0009e20000100a00 */
[----:B--2---:R-:W-:-:S02]  /*18340*/  IMAD R26, R26, 0x100, R28 ;  /* 0x000001001a1a7824 */ /* 0x004fc400078e021c */
[----:B---3--:R-:W-:Y:S02]  /*18350*/  IMAD R27, R27, 0x100, R29 ;  /* 0x000001001b1b7824 */ /* 0x008fe400078e021d */
[----:B0-----:R-:W-:Y:S02]  /*18360*/  IMAD.MOV.U32 R18, RZ, RZ, R13 ;  /* 0x000000ffff127224 */ /* 0x001fe400078e000d */
[----:B------:R-:W-:Y:S02]  /*18370*/  IMAD.MOV.U32 R19, RZ, RZ, R12 ;  /* 0x000000ffff137224 */ /* 0x000fe400078e000c */
[----:B----4-:R-:W-:Y:S02]  /*18380*/  IMAD.MOV.U32 R17, RZ, RZ, R14 ;  /* 0x000000ffff117224 */ /* 0x010fe400078e000e */
[----:B-----5:R-:W-:Y:S02]  /*18390*/  IMAD.MOV.U32 R16, RZ, RZ, R15 ;  /* 0x000000ffff107224 */ /* 0x020fe400078e000f */
[----:B------:R-:W2:Y:S04]  /*183a0*/  LDL.LU R15, [R1+0x9dc] ;  /* 0x0009dc00010f7983 */ /* 0x000ea80000300800 */
[----:B------:R-:W3:Y:S04]  /*183b0*/  LDL.LU R14, [R1+0x9d8] ;  /* 0x0009d800010e7983 */ /* 0x000ee80000300800 */
[----:B------:R-:W4:Y:S04]  /*183c0*/  LDL.LU R13, [R1+0x9d4] ;  /* 0x0009d400010d7983 */ /* 0x000f280000300800 */
[----:B------:R-:W5:Y:S04]  /*183d0*/  LDL.LU R12, [R1+0x9d0] ;  /* 0x0009d000010c7983 */ /* 0x000f680000300800 */
[----:B------:R-:W5:Y:S04]  /*183e0*/  LDL R28, [R1+0xb0] ;  /* 0x0000b000011c7983 */ /* 0x000f680000100800 */
[----:B------:R-:W5:Y:S04]  /*183f0*/  LDL R29, [R1+0xb4] ;  /* 0x0000b400011d7983 */ /* 0x000f680000100800 */
        /* <DEDUP_REMOVED lines=12> */
[----:B--2---:R-:W-:-:S02]  /*184c0*/  IMAD.MOV.U32 R19, RZ, RZ, R15 ;  /* 0x000000ffff137224 */ /* 0x004fc400078e000f */
[----:B---3--:R-:W-:Y:S02]  /*184d0*/  IMAD.MOV.U32 R18, RZ, RZ, R14 ;  /* 0x000000ffff127224 */ /* 0x008fe400078e000e */
[----:B----4-:R-:W-:Y:S02]  /*184e0*/  IMAD.MOV.U32 R17, RZ, RZ, R13 ;  /* 0x000000ffff117224 */ /* 0x010fe400078e000d */
[----:B-----5:R-:W-:Y:S02]  /*184f0*/  IMAD.MOV.U32 R16, RZ, RZ, R12 ;  /* 0x000000ffff107224 */ /* 0x020fe400078e000c */
[----:B------:R-:W2:Y:S04]  /*18500*/  LDL.LU R12, [R1+0x9bc] ;  /* 0x0009bc00010c7983 */ /* 0x000ea80000300800 */
[----:B------:R-:W2:Y:S04]  /*18510*/  LDL.LU R13, [R1+0x9b8] ;  /* 0x0009b800010d7983 */ /* 0x000ea80000300800 */
[----:B------:R-:W2:Y:S04]  /*18520*/  LDL.LU R14, [R1+0x9b4] ;  /* 0x0009b400010e7983 */ /* 0x000ea80000300800 */
[----:B------:R-:W2:Y:S01]  /*18530*/  LDL.LU R15, [R1+0x9b0] ;  /* 0x0009b000010f7983 */ /* 0x000ea20000300800 */
[----:B------:R-:W-:Y:S03]  /*18540*/  HMMA.16816.F32 R20, R4, R24, R20 ;  /* 0x000000180414723c */ /* 0x000fe60000001814 */
[----:B------:R-:W3:Y:S04]  /*18550*/  LDL R24, [R1+0x70] ;  /* 0x0000700001187983 */ /* 0x000ee80000100800 */
[----:B------:R-:W4:-:S15]  /*18560*/  LDL R25, [R1+0x74] ;  /* 0x0000740001197983 */ /* 0x000f1e0000100800 */
[----:B------:R-:W-:-:S01]  /*18570*/  NOP ;  /* 0x0000000000007918 */ /* 0x000fc20000000000 */
[----:B------:R0:W-:Y:S04]  /*18580*/  STL [R1+0x954], R21 ;  /* 0x0009541501007387 */ /* 0x0001e80000100800 */
[----:B0-----:R-:W5:Y:S04]  /*18590*/  LDL.LU R21, [R1+0x498] ;  /* 0x0004980001157983 */ /* 0x001f680000300800 */
[----:B------:R0:W-:Y:S04]  /*185a0*/  STL [R1+0x950], R22 ;  /* 0x0009501601007387 */ /* 0x0001e80000100800 */
[----:B0-----:R-:W5:Y:S01]  /*185b0*/  LDL.LU R22, [R1+0x49c] ;  /* 0x00049c0001167983 */ /* 0x001f620000300800 */
[----:B------:R-:W-:-:S02]  /*185c0*/  F2FP.F16.E4M3.UNPACK_B R8, R8 ;  /* 0x00000008ff08723e */ /* 0x000fc400020006ff */
[----:B------:R-:W-:Y:S02]  /*185d0*/  F2FP.F16.E4M3.UNPACK_B R10, R10 ;  /* 0x0000000aff0a723e */ /* 0x000fe400020006ff */
[----:B------:R-:W-:Y:S02]  /*185e0*/  F2FP.F16.E4M3.UNPACK_B R9, R9 ;  /* 0x00000009ff09723e */ /* 0x000fe400020006ff */
[----:B------:R-:W-:Y:S01]  /*185f0*/  F2FP.F16.E4M3.UNPACK_B R11, R11 ;  /* 0x0000000bff0b723e */ /* 0x000fe200020006ff */
[----:B------:R0:W-:Y:S01]  /*18600*/  STL [R1+0x94c], R23 ;  /* 0x00094c1701007387 */ /* 0x0001e20000100800 */
[----:B--2---:R-:W-:Y:S03]  /*18610*/  HMMA.16816.F32 R12, R4, R2, R12 ;  /* 0x00000002040c723c */ /* 0x004fe6000000180c */
[----:B------:R-:W2:Y:S04]  /*18620*/  LDL R2, [R1+0x84] ;  /* 0x0000840001027983 */ /* 0x000ea80000100800 */
[----:B------:R-:W2:Y:S01]  /*18630*/  LDL R3, [R1+0x90] ;  /* 0x0000900001037983 */ /* 0x000ea20000100800 */
[----:B---3--:R-:W-:-:S02]  /*18640*/  F2FP.F16.E4M3.UNPACK_B R24, R24 ;  /* 0x00000018ff18723e */ /* 0x008fc400020006ff */
[----:B----4-:R-:W-:-:S07]  /*18650*/  F2FP.F16.E4M3.UNPACK_B R25, R25 ;  /* 0x00000019ff19723e */ /* 0x010fce00020006ff */
[----:B------:R-:W-:Y:S01]  /*18660*/  HMMA.16816.F32 R16, R8, R24, R16 ;  /* 0x000000180810723c */ /* 0x000fe20000001810 */
[----:B------:R-:W-:Y:S02]  /*18670*/  F2FP.F16.E4M3.UNPACK_B R4, R0 ;  /* 0x00000000ff04723e */ /* 0x000fe400020006ff */
[----:B------:R-:W-:Y:S01]  /*18680*/  F2FP.F16.E4M3.UNPACK_B R6, R26 ;  /* 0x0000001aff06723e */ /* 0x000fe200020006ff */
[----:B-----5:R-:W-:Y:S02]  /*18690*/  IMAD R7, R21, 0x100, R22 ;  /* 0x0000010015077824 */ /* 0x020fe400078e0216 */
[----:B------:R-:W3:Y:S04]  /*186a0*/  LDL.LU R21, [R1+0x4b4] ;  /* 0x0004b40001157983 */ /* 0x000ee80000300800 */
[----:B------:R-:W4:Y:S04]  /*186b0*/  LDL.LU R22, [R1+0x4c4] ;  /* 0x0004c40001167983 */ /* 0x000f280000300800 */
[----:B0-----:R-:W5:Y:S04]  /*186c0*/  LDL.LU R23, [R1+0x4bc] ;  /* 0x0004bc0001177983 */ /* 0x001f680000300800 */
[----:B------:R-:W2:Y:S04]  /*186d0*/  LDL.LU R0, [R1+0x94] ;  /* 0x0000940001007983 */ /* 0x000ea80000300800 */
[----:B------:R-:W3:Y:S04]  /*186e0*/  LDL R26, [R1+0x80] ;  /* 0x00008000011a7983 */ /* 0x000ee80000100800 */
[----:B------:R-:W-:Y:S04]  /*186f0*/  STL.64 [R1+0x10], R16 ;  /* 0x0000101001007387 */ /* 0x000fe80000100a00 */
[----:B------:R0:W-:Y:S04]  /*18700*/  STL.64 [R1+0x18], R18 ;  /* 0x0000181201007387 */ /* 0x0001e80000100a00 */
[----:B0-----:R-:W4:Y:S04]  /*18710*/  LDL.LU.64 R18, [R1+0x9a8] ;  /* 0x0009a80001127983 */ /* 0x001f280000300a00 */
[----:B------:R-:W4:Y:S01]  /*18720*/  LDL.LU.64 R16, [R1+0x9a0] ;  /* 0x0009a00001107983 */ /* 0x000f220000300a00 */
[----:B------:R-:W-:-:S02]  /*18730*/  F2FP.F16.E4M3.UNPACK_B R28, R28 ;  /* 0x0000001cff1c723e */ /* 0x000fc400020006ff */
[----:B------:R-:W-:Y:S01]  /*18740*/  F2FP.F16.E4M3.UNPACK_B R29, R29 ;  /* 0x0000001dff1d723e */ /* 0x000fe200020006ff */
[----:B--2---:R-:W-:Y:S06]  /*18750*/  STL [R1+0x948], R0 ;  /* 0x0009480001007387 */ /* 0x004fec0000100800 */
[----:B----4-:R-:W-:-:S15]  /*18760*/  HMMA.16816.F32 R16, R8, R28, R16 ;  /* 0x0000001c0810723c */ /* 0x010fde0000001810 */
[----:B------:R-:W-:-:S08]  /*18770*/  NOP ;  /* 0x0000000000007918 */ /* 0x000fd00000000000 */
[----:B------:R-:W-:Y:S04]  /*18780*/  STL.64 [R1+0x50], R16 ;  /* 0x0000501001007387 */ /* 0x000fe80000100a00 */
[----:B------:R0:W-:Y:S04]  /*18790*/  STL.64 [R1+0x58], R18 ;  /* 0x0000581201007387 */ /* 0x0001e80000100a00 */
[----:B0-----:R-:W2:Y:S04]  /*187a0*/  LDL.LU.64 R18, [R1+0x998] ;  /* 0x0009980001127983 */ /* 0x001ea80000300a00 */
[----:B------:R-:W2:Y:S01]  /*187b0*/  LDL.LU.64 R16, [R1+0x990] ;  /* 0x0009900001107983 */ /* 0x000ea20000300a00 */
[----:B------:R-:W-:-:S02]  /*187c0*/  F2FP.F16.E4M3.UNPACK_B R5, R27 ;  /* 0x0000001bff05723e */ /* 0x000fc400020006ff */
[----:B---3--:R-:W-:Y:S02]  /*187d0*/  F2FP.F16.E4M3.UNPACK_B R26, R26 ;  /* 0x0000001aff1a723e */ /* 0x008fe400020006ff */
[----:B------:R-:W-:-:S07]  /*187e0*/  F2FP.F16.E4M3.UNPACK_B R27, R2 ;  /* 0x00000002ff1b723e */ /* 0x000fce00020006ff */
[----:B--2---:R-:W-:-:S15]  /*187f0*/  HMMA.16816.F32 R16, R8, R26, R16 ;  /* 0x0000001a0810723c */ /* 0x004fde0000001810 */
[----:B------:R-:W-:-:S08]  /*18800*/  NOP ;  /* 0x0000000000007918 */ /* 0x000fd00000000000 */
[----:B------:R-:W-:Y:S04]  /*18810*/  STL.64 [R1+0x40], R16 ;  /* 0x0000401001007387 */ /* 0x000fe80000100a00 */
[----:B------:R0:W-:Y:S04]  /*18820*/  STL.64 [R1+0x48], R18 ;  /* 0x0000481201007387 */ /* 0x0001e80000100a00 */
[----:B0-----:R-:W2:Y:S04]  /*18830*/  LDL.LU.64 R18, [R1+0x988] ;  /* 0x0009880001127983 */ /* 0x001ea80000300a00 */
[----:B------:R-:W2:Y:S01]  /*18840*/  LDL.LU.64 R16, [R1+0x980] ;  /* 0x0009800001107983 */ /* 0x000ea20000300a00 */
[----:B------:R-:W-:-:S02]  /*18850*/  F2FP.F16.E4M3.UNPACK_B R2, R3 ;  /* 0x00000003ff02723e */ /* 0x000fc400020006ff */
[----:B------:R-:W-:Y:S02]  /*18860*/  F2FP.F16.E4M3.UNPACK_B R3, R0 ;  /* 0x00000000ff03723e */ /* 0x000fe400020006ff */
[----:B------:R-:W-:-:S05]  /*18870*/  F2FP.F16.E4M3.UNPACK_B R7, R7 ;  /* 0x00000007ff07723e */ /* 0x000fca00020006ff */
[----:B--2---:R-:W-:Y:S01]  /*18880*/  HMMA.16816.F32 R8, R8, R2, R16 ;  /* 0x000000020808723c */ /* 0x004fe20000001810 */
[----:B------:R-:W2:Y:S04]  /*18890*/  LDL.LU.64 R18, [R1+0x978] ;  /* 0x0009780001127983 */ /* 0x000ea80000300a00 */
[----:B------:R-:W2:-:S15]  /*188a0*/  LDL.LU.64 R16, [R1+0x970] ;  /* 0x0009700001107983 */ /* 0x000e9e0000300a00 */
[----:B------:R-:W-:-:S03]  /*188b0*/  NOP ;  /* 0x0000000000007918 */ /* 0x000fc60000000000 */
[----:B------:R0:W-:Y:S04]  /*188c0*/  STL.64 [R1+0x30], R8 ;  /* 0x0000300801007387 */ /* 0x0001e80000100a00 */
[----:B------:R1:W-:Y:S04]  /*188d0*/  STL.64 [R1+0x38], R10 ;  /* 0x0000380a01007387 */ /* 0x0003e80000100a00 */
[----:B0-----:R-:W3:Y:S04]  /*188e0*/  LDL.LU R8, [R1+0x4a0] ;  /* 0x0004a00001087983 */ /* 0x001ee80000300800 */
[----:B-1----:R-:W4:Y:S04]  /*188f0*/  LDL.LU R10, [R1+0x4a8] ;  /* 0x0004a800010a7983 */ /* 0x002f280000300800 */
[----:B------:R-:W5:Y:S04]  /*18900*/  LDL.LU R9, [R1+0x4b0] ;  /* 0x0004b00001097983 */ /* 0x000f680000300800 */
[----:B------:R-:W5:Y:S01]  /*18910*/  LDL.LU R11, [R1+0x4c0] ;  /* 0x0004c000010b7983 */ /* 0x000f620000300800 */
[----:B--2---:R-:W-:-:S15]  /*18920*/  HMMA.16816.F32 R16, R4, R24, R16 ;  /* 0x000000180410723c */ /* 0x004fde0000001810 */
[----:B------:R-:W-:-:S08]  /*18930*/  NOP ;  /* 0x0000000000007918 */ /* 0x000fd00000000000 */
[----:B------:R-:W-:Y:S01]  /*18940*/  STL.64 [R1+0x20], R16 ;  /* 0x0000201001007387 */ /* 0x000fe20000100a00 */
[----:B------:R-:W-:-:S03]  /*18950*/  IMAD.MOV.U32 R0, RZ, RZ, R19 ;  /* 0x000000ffff007224 */ /* 0x000fc600078e0013 */
[----:B------:R0:W-:Y:S04]  /*18960*/  STL [R1+0x28], R18 ;  /* 0x0000281201007387 */ /* 0x0001e80000100800 */
[----:B0-----:R-:W3:Y:S04]  /*18970*/  LDL.LU.64 R18, [R1+0x968] ;  /* 0x0009680001127983 */ /* 0x001ee80000300a00 */
[----:B------:R-:W2:Y:S04]  /*18980*/  LDL.LU.64 R16, [R1+0x960] ;  /* 0x0009600001107983 */ /* 0x000ea80000300a00 */
[----:B------:R-:W5:Y:S04]  /*18990*/  LDL.LU R24, [R1+0x4cc] ;  /* 0x0004cc0001187983 */ /* 0x000f680000300800 */
[----:B------:R-:W5:Y:S01]  /*189a0*/  LDL.LU R25, [R1+0x4c8] ;  /* 0x0004c80001197983 */ /* 0x000f620000300800 */
[----:B---3--:R-:W-:-:S03]  /*189b0*/  IMAD R8, R8, 0x100, R18 ;  /* 0x0000010008087824 */ /* 0x008fc600078e0212 */
[----:B------:R-:W2:Y:S01]  /*189c0*/  LDL.LU R18, [R1+0x95c] ;  /* 0x00095c0001127983 */ /* 0x000ea20000300800 */
[----:B----4-:R-:W-:-:S03]  /*189d0*/  IMAD R10, R10, 0x100, R19 ;  /* 0x000001000a0a7824 */ /* 0x010fc600078e0213 */
[----:B------:R-:W2:Y:S02]  /*189e0*/  LDL.LU R19, [R1+0x958] ;  /* 0x0009580001137983 */ /* 0x000ea40000300800 */
[----:B--2---:R-:W-:-:S15]  /*189f0*/  HMMA.16816.F32 R16, R4, R28, R16 ;  /* 0x0000001c0410723c */ /* 0x004fde0000001810 */
[----:B------:R-:W-:-:S08]  /*18a00*/  NOP ;  /* 0x0000000000007918 */ /* 0x000fd00000000000 */
[----:B------:R0:W-:Y:S04]  /*18a10*/  STL.64 [R1], R16 ;  /* 0x0000001001007387 */ /* 0x0001e80000100a00 */
[----:B------:R1:W-:Y:S04]  /*18a20*/  STL.64 [R1+0x8], R18 ;  /* 0x0000081201007387 */ /* 0x0003e80000100a00 */
[----:B0-----:R-:W2:Y:S04]  /*18a30*/  LDL.LU R16, [R1+0x4b8] ;  /* 0x0004b80001107983 */ /* 0x001ea80000300800 */
[----:B------:R-:W3:Y:S01]  /*18a40*/  LDL.LU R17, [R1+0x4d4] ;  /* 0x0004d40001117983 */ /* 0x000ee20000300800 */
[----:B-----5:R-:W-:-:S03]  /*18a50*/  IMAD R9, R9, 0x100, R21 ;  /* 0x0000010009097824 */ /* 0x020fc600078e0215 */
[----:B-1----:R-:W3:Y:S01]  /*18a60*/  LDL.LU R18, [R1+0x4d0] ;  /* 0x0004d00001127983 */ /* 0x002ee20000300800 */
[----:B------:R-:W-:-:S03]  /*18a70*/  IMAD R11, R11, 0x100, R22 ;  /* 0x000001000b0b7824 */ /* 0x000fc600078e0216 */
[----:B------:R-:W4:Y:S04]  /*18a80*/  LDL.LU R28, [R1+0x70] ;  /* 0x00007000011c7983 */ /* 0x000f280000300800 */
[----:B------:R-:W5:Y:S04]  /*18a90*/  LDL.LU R29, [R1+0x74] ;  /* 0x00007400011d7983 */ /* 0x000f680000300800 */
[----:B------:R-:W5:Y:S04]  /*18aa0*/  LDL.LU R19, [R1+0x4d8] ;  /* 0x0004d80001137983 */ /* 0x000f680000300800 */
[----:B------:R-:W4:Y:S04]  /*18ab0*/  LDL.LU R21, [R1+0x954] ;  /* 0x0009540001157983 */ /* 0x000f280000300800 */
[----:B------:R-:W4:Y:S01]  /*18ac0*/  LDL.LU R22, [R1+0x950] ;  /* 0x0009500001167983 */ /* 0x000f220000300800 */
[----:B--2---:R-:W-:-:S03]  /*18ad0*/  IMAD R16, R16, 0x100, R23 ;  /* 0x0000010010107824 */ /* 0x004fc600078e0217 */
[----:B------:R-:W4:Y:S01]  /*18ae0*/  LDL.LU R23, [R1+0x94c] ;  /* 0x00094c0001177983 */ /* 0x000f220000300800 */
[C---:B------:R-:W-:Y:S01]  /*18af0*/  HMMA.16816.F32 R12, R4.reuse, R2, R12 ;  /* 0x00000002040c723c */ /* 0x040fe2000000180c */
[----:B---3--:R-:W-:Y:S02]  /*18b00*/  IMAD R18, R18, 0x100, R17 ;  /* 0x0000010012127824 */ /* 0x008fe400078e0211 */
[----:B------:R-:W-:Y:S02]  /*18b10*/  IMAD R17, R25, 0x100, R24 ;  /* 0x0000010019117824 */ /* 0x000fe400078e0218 */
[----:B------:R-:W2:Y:S04]  /*18b20*/  LDL.LU R24, [R1+0x10] ;  /* 0x0000100001187983 */ /* 0x000ea80000300800 */
[----:B------:R-:W2:Y:S01]  /*18b30*/  LDL.LU R25, [R1+0x14] ;  /* 0x0000140001197983 */ /* 0x000ea20000300800 */
[----:B----4-:R-:W-:Y:S03]  /*18b40*/  HMMA.16816.F32 R20, R4, R26, R20 ;  /* 0x0000001a0414723c */ /* 0x010fe60000001814 */
[----:B------:R-:W2:Y:S04]  /*18b50*/  LDL.LU R26, [R1+0x18] ;  /* 0x00001800011a7983 */ /* 0x000ea80000300800 */
[----:B------:R-:W2:-:S15]  /*18b60*/  LDL.LU R27, [R1+0x1c] ;  /* 0x00001c00011b7983 */ /* 0x000e9e0000300800 */
[----:B------:R-:W-:-:S01]  /*18b70*/  NOP ;  /* 0x0000000000007918 */ /* 0x000fc20000000000 */
[----:B------:R0:W-:Y:S04]  /*18b80*/  STL [R1+0x910], R21 ;  /* 0x0009101501007387 */ /* 0x0001e80000100800 */
[----:B0-----:R-:W3:Y:S04]  /*18b90*/  LDL.LU R21, [R1+0xb4] ;  /* 0x0000b40001157983 */ /* 0x001ee80000300800 */
[----:B------:R0:W-:Y:S04]  /*18ba0*/  STL [R1+0x90c], R22 ;  /* 0x00090c1601007387 */ /* 0x0001e80000100800 */
[----:B0-----:R-:W4:Y:S04]  /*18bb0*/  LDL.LU R22, [R1+0xb0] ;  /* 0x0000b00001167983 */ /* 0x001f280000300800 */
[----:B------:R0:W-:Y:S04]  /*18bc0*/  STL [R1+0x908], R23 ;  /* 0x0009081701007387 */ /* 0x0001e80000100800 */
[----:B0-----:R-:W4:Y:S04]  /*18bd0*/  LDL.LU R23, [R1+0x4dc] ;  /* 0x0004dc0001177983 */ /* 0x001f280000300800 */
[----:B------:R0:W-:Y:S04]  /*18be0*/  STL [R1+0x904], R12 ;  /* 0x0009040c01007387 */ /* 0x0001e80000100800 */
[----:B------:R1:W-:Y:S04]  /*18bf0*/  STL [R1+0x900], R13 ;  /* 0x0009000d01007387 */ /* 0x0003e80000100800 */
[----:B------:R5:W-:Y:S04]  /*18c00*/  STL [R1+0x8fc], R14 ;  /* 0x0008fc0e01007387 */ /* 0x000be80000100800 */
[----:B------:R5:W-:Y:S04]  /*18c10*/  STL [R1+0x8f8], R15 ;  /* 0x0008f80f01007387 */ /* 0x000be80000100800 */
[----:B0-----:R-:W4:Y:S04]  /*18c20*/  LDL.LU R12, [R1+0x30] ;  /* 0x00003000010c7983 */ /* 0x001f280000300800 */
[----:B-1----:R-:W4:Y:S04]  /*18c30*/  LDL.LU R13, [R1+0x34] ;  /* 0x00003400010d7983 */ /* 0x002f280000300800 */
[----:B-----5:R-:W5:Y:S04]  /*18c40*/  LDL.LU R14, [R1+0x38] ;  /* 0x00003800010e7983 */ /* 0x020f680000300800 */
[----:B------:R-:W5:Y:S01]  /*18c50*/  LDL.LU R15, [R1+0x3c] ;  /* 0x00003c00010f7983 */ /* 0x000f620000300800 */
[----:B------:R-:W-:-:S02]  /*18c60*/  F2FP.F16.E4M3.UNPACK_B R8, R8 ;  /* 0x00000008ff08723e */ /* 0x000fc400020006ff */
[----:B------:R-:W-:Y:S02]  /*18c70*/  F2FP.F16.E4M3.UNPACK_B R10, R10 ;  /* 0x0000000aff0a723e */ /* 0x000fe400020006ff */
[----:B------:R-:W-:Y:S02]  /*18c80*/  F2FP.F16.E4M3.UNPACK_B R9, R9 ;  /* 0x00000009ff09723e */ /* 0x000fe400020006ff */
[----:B------:R-:W-:Y:S02]  /*18c90*/  F2FP.F16.E4M3.UNPACK_B R11, R11 ;  /* 0x0000000bff0b723e */ /* 0x000fe400020006ff */
[----:B------:R-:W-:Y:S02]  /*18ca0*/  F2FP.F16.E4M3.UNPACK_B R28, R28.H1 ;  /* 0x0000001cff1c723e */ /* 0x000fe400030006ff */
[----:B------:R-:W-:-:S07]  /*18cb0*/  F2FP.F16.E4M3.UNPACK_B R29, R29.H1 ;  /* 0x0000001dff1d723e */ /* 0x000fce00030006ff */
[----:B--2---:R-:W-:Y:S01]  /*18cc0*/  HMMA.16816.F32 R4, R8, R28, R24 ;  /* 0x0000001c0804723c */ /* 0x004fe20000001818 */
[----:B------:R-:W2:Y:S04]  /*18cd0*/  LDL.LU R24, [R1+0x80] ;  /* 0x0000800001187983 */ /* 0x000ea80000300800 */
[----:B------:R-:W2:Y:S04]  /*18ce0*/  LDL.LU R25, [R1+0x84] ;  /* 0x0000840001197983 */ /* 0x000ea80000300800 */
[----:B------:R-:W2:Y:S01]  /*18cf0*/  LDL.LU R27, [R1+0x90] ;  /* 0x00009000011b7983 */ /* 0x000ea20000300800 */
[----:B---3--:R-:W-:-:S02]  /*18d00*/  F2FP.F16.E4M3.UNPACK_B R3, R21.H1 ;  /* 0x00000015ff03723e */ /* 0x008fc400030006ff */
[----:B----4-:R-:W-:Y:S01]  /*18d10*/  F2FP.F16.E4M3.UNPACK_B R2, R22.H1 ;  /* 0x00000016ff02723e */ /* 0x010fe200030006ff */
[----:B------:R-:W-:Y:S01]  /*18d20*/  IMAD R19, R19, 0x100, R23 ;  /* 0x0000010013137824 */ /* 0x000fe200078e0217 */
[----:B-----5:R-:W-:Y:S04]  /*18d30*/  STL.64 [R1+0x940], R14 ;  /* 0x0009400e01007387 */ /* 0x020fe80000100a00 */
[----:B------:R0:W-:Y:S04]  /*18d40*/  STL.64 [R1+0x938], R12 ;  /* 0x0009380c01007387 */ /* 0x0001e80000100a00 */
[----:B0-----:R-:W3:Y:S04]  /*18d50*/  LDL.LU R12, [R1+0x40] ;  /* 0x00004000010c7983 */ /* 0x001ee80000300800 */
[----:B------:R-:W3:Y:S04]  /*18d60*/  LDL.LU R13, [R1+0x44] ;  /* 0x00004400010d7983 */ /* 0x000ee80000300800 */
[----:B------:R-:W3:Y:S04]  /*18d70*/  LDL.LU R14, [R1+0x48] ;  /* 0x00004800010e7983 */ /* 0x000ee80000300800 */
[----:B------:R-:W3:Y:S04]  /*18d80*/  LDL.LU R15, [R1+0x4c] ;  /* 0x00004c00010f7983 */ /* 0x000ee80000300800 */
[----:B------:R-:W4:Y:S04]  /*18d90*/  LDL.LU R21, [R1+0x4e4] ;  /* 0x0004e40001157983 */ /* 0x000f280000300800 */
[----:B------:R-:W5:Y:S04]  /*18da0*/  LDL.LU R22, [R1+0x4f4] ;  /* 0x0004f40001167983 */ /* 0x000f680000300800 */
[----:B------:R-:W5:Y:S04]  /*18db0*/  LDL.LU R23, [R1+0x4ec] ;  /* 0x0004ec0001177983 */ /* 0x000f680000300800 */
[----:B-----5:R-:W-:Y:S04]  /*18dc0*/  STL.64 [R1+0x920], R22 ;  /* 0x0009201601007387 */ /* 0x020fe80000100a00 */
[----:B----4-:R0:W-:Y:S04]  /*18dd0*/  STL.64 [R1+0x918], R20 ;  /* 0x0009181401007387 */ /* 0x0101e80000100a00 */
[----:B0-----:R-:W4:Y:S04]  /*18de0*/  LDL.LU R20, [R1] ;  /* 0x0000000001147983 */ /* 0x001f280000300800 */
[----:B------:R-:W4:Y:S04]  /*18df0*/  LDL.LU R21, [R1+0x4] ;  /* 0x0000040001157983 */ /* 0x000f280000300800 */
[----:B------:R-:W5:Y:S04]  /*18e00*/  LDL.LU R22, [R1+0x8] ;  /* 0x0000080001167983 */ /* 0x000f680000300800 */
[----:B------:R-:W5:Y:S04]  /*18e10*/  LDL.LU R23, [R1+0xc] ;  /* 0x00000c0001177983 */ /* 0x000f680000300800 */
[----:B-----5:R0:W-:Y:S04]  /*18e20*/  STL.64 [R1+0x930], R22 ;  /* 0x0009301601007387 */ /* 0x0201e80000100a00 */
[----:B----4-:R1:W-:Y:S01]  /*18e30*/  STL.64 [R1+0x928], R20 ;  /* 0x0009281401007387 */ /* 0x0103e20000100a00 */
[----:B0-----:R-:W-:-:S03]  /*18e40*/  IMAD.MOV.U32 R23, RZ, RZ, R0 ;  /* 0x000000ffff177224 */ /* 0x001fc600078e0000 */
[----:B-1----:R-:W4:Y:S04]  /*18e50*/  LDL.LU R20, [R1+0x20] ;  /* 0x0000200001147983 */ /* 0x002f280000300800 */
[----:B------:R-:W4:Y:S04]  /*18e60*/  LDL.LU R21, [R1+0x24] ;  /* 0x0000240001157983 */ /* 0x000f280000300800 */
[----:B------:R-:W4:Y:S04]  /*18e70*/  LDL.LU R22, [R1+0x28] ;  /* 0x0000280001167983 */ /* 0x000f280000300800 */
[----:B------:R-:W5:Y:S04]  /*18e80*/  LDL.LU R0, [R1+0x948] ;  /* 0x0009480001007983 */ /* 0x000f680000300800 */
[----:B------:R0:W-:Y:S04]  /*18e90*/  STL [R1+0x8f4], R4 ;  /* 0x0008f40401007387 */ /* 0x0001e80000100800 */
[----:B------:R1:W-:Y:S04]  /*18ea0*/  STL [R1+0x8f0], R5 ;  /* 0x0008f00501007387 */ /* 0x0003e80000100800 */
[----:B------:R2:W-:Y:S04]  /*18eb0*/  STL [R1+0x8ec], R6 ;  /* 0x0008ec0601007387 */ /* 0x0005e80000100800 */
[----:B------:R3:W-:Y:S04]  /*18ec0*/  STL [R1+0x8e8], R7 ;  /* 0x0008e80701007387 */ /* 0x0007e80000100800 */
[----:B0-----:R-:W4:Y:S04]  /*18ed0*/  LDL.LU R4, [R1+0x50] ;  /* 0x0000500001047983 */ /* 0x001f280000300800 */
[----:B-1----:R-:W4:Y:S04]  /*18ee0*/  LDL.LU R5, [R1+0x54] ;  /* 0x0000540001057983 */ /* 0x002f280000300800 */
[----:B--2---:R-:W4:Y:S04]  /*18ef0*/  LDL.LU R6, [R1+0x58] ;  /* 0x0000580001067983 */ /* 0x004f280000300800 */
[----:B---3--:R-:W4:Y:S01]  /*18f00*/  LDL.LU R7, [R1+0x5c] ;  /* 0x00005c0001077983 */ /* 0x008f220000300800 */
[----:B------:R-:W-:-:S02]  /*18f10*/  F2FP.F16.E4M3.UNPACK_B R24, R24.H1 ;  /* 0x00000018ff18723e */ /* 0x000fc400030006ff */
[----:B------:R-:W-:-:S07]  /*18f20*/  F2FP.F16.E4M3.UNPACK_B R25, R25.H1 ;  /* 0x00000019ff19723e */ /* 0x000fce00030006ff */
[C---:B------:R-:W-:Y:S06]  /*18f30*/  HMMA.16816.F32 R12, R8.reuse, R24, R12 ;  /* 0x00000018080c723c */ /* 0x040fec000000180c */
[----:B----4-:R-:W-:-:S15]  /*18f40*/  HMMA.16816.F32 R4, R8, R2, R4 ;  /* 0x000000020804723c */ /* 0x010fde0000001804 */
[----:B------:R-:W-:-:S08]  /*18f50*/  NOP ;  /* 0x0000000000007918 */ /* 0x000fd00000000000 */
[----:B------:R0:W-:Y:S04]  /*18f60*/  STL.64 [R1+0x10], R4 ;  /* 0x0000100401007387 */ /* 0x0001e80000100a00 */
[----:B------:R1:W-:Y:S01]  /*18f70*/  STL.64 [R1+0x18], R6 ;  /* 0x0000180601007387 */ /* 0x0003e20000100a00 */
[----:B0-----:R-:W-:Y:S02]  /*18f80*/  IMAD.MOV.U32 R4, RZ, RZ, R12 ;  /* 0x000000ffff047224 */ /* 0x001fe400078e000c */
[----:B------:R-:W-:Y:S02]  /*18f90*/  IMAD.MOV.U32 R5, RZ, RZ, R13 ;  /* 0x000000ffff057224 */ /* 0x000fe400078e000d */
[----:B-1----:R-:W-:Y:S02]  /*18fa0*/  IMAD.MOV.U32 R6, RZ, RZ, R14 ;  /* 0x000000ffff067224 */ /* 0x002fe400078e000e */
[----:B------:R-:W-:-:S02]  /*18fb0*/  IMAD.MOV.U32 R7, RZ, RZ, R15 ;  /* 0x000000ffff077224 */ /* 0x000fc400078e000f */
[----:B------:R-:W2:Y:S04]  /*18fc0*/  LDL.LU.64 R14, [R1+0x940] ;  /* 0x00094000010e7983 */ /* 0x000ea80000300a00 */
[----:B------:R-:W2:Y:S01]  /*18fd0*/  LDL.LU.64 R12, [R1+0x938] ;  /* 0x00093800010c7983 */ /* 0x000ea20000300a00 */
[----:B------:R-:W-:Y:S02]  /*18fe0*/  F2FP.F16.E4M3.UNPACK_B R26, R27.H1 ;  /* 0x0000001bff1a723e */ /* 0x000fe400030006ff */
[----:B-----5:R-:W-:Y:S02]  /*18ff0*/  F2FP.F16.E4M3.UNPACK_B R27, R0.H1 ;  /* 0x00000000ff1b723e */ /* 0x020fe400030006ff */
[----:B------:R-:W-:Y:S02]  /*19000*/  F2FP.F16.E4M3.UNPACK_B R16, R16 ;  /* 0x00000010ff10723e */ /* 0x000fe400020006ff */
[----:B------:R-:W-:-:S02]  /*19010*/  F2FP.F16.E4M3.UNPACK_B R18, R18 ;  /* 0x00000012ff12723e */ /* 0x000fc400020006ff */
[----:B------:R-:W-:Y:S02]  /*19020*/  F2FP.F16.E4M3.UNPACK_B R17, R17 ;  /* 0x00000011ff11723e */ /* 0x000fe400020006ff */
[----:B------:R-:W-:-:S07]  /*19030*/  F2FP.F16.E4M3.UNPACK_B R19, R19 ;  /* 0x00000013ff13723e */ /* 0x000fce00020006ff */
[----:B------:R-:W-:-:S15]  /*19040*/  HMMA.16816.F32 R20, R16, R28, R20 ;  /* 0x0000001c1014723c */ /* 0x000fde0000001814 */
[----:B------:R-:W-:-:S09]  /*19050*/  NOP ;  /* 0x0000000000007918 */ /* 0x000fd20000000000 */
[----:B------:R-:W-:Y:S02]  /*19060*/  IMAD.MOV.U32 R29, RZ, RZ, R22 ;  /* 0x000000ffff1d7224 */ /* 0x000fe400078e0016 */
[----:B------:R-:W-:Y:S01]  /*19070*/  IMAD.MOV.U32 R28, RZ, RZ, R23 ;  /* 0x000000ffff1c7224 */ /* 0x000fe200078e0017 */
[----:B--2---:R-:W-:-:S15]  /*19080*/  HMMA.16816.F32 R8, R8, R26, R12 ;  /* 0x0000001a0808723c */ /* 0x004fde000000180c */
[----:B------:R-:W-:-:S09]  /*19090*/  NOP ;  /* 0x0000000000007918 */ /* 0x000fd20000000000 */
[----:B------:R-:W-:Y:S02]  /*190a0*/  IMAD.MOV.U32 R12, RZ, RZ, R8 ;  /* 0x000000ffff0c7224 */ /* 0x000fe400078e0008 */
[----:B------:R-:W-:Y:S01]  /*190b0*/  IMAD.MOV.U32 R14, RZ, RZ, R10 ;  /* 0x000000ffff0e7224 */ /* 0x000fe200078e000a */
[----:B------:R-:W2:Y:S01]  /*190c0*/  LDL.LU R8, [R1+0x4e0] ;  /* 0x0004e00001087983 */ /* 0x000ea20000300800 */
[----:B------:R-:W-:Y:S02]  /*190d0*/  IMAD.MOV.U32 R13, RZ, RZ, R9 ;  /* 0x000000ffff0d7224 */ /* 0x000fe400078e0009 */
[----:B------:R-:W-:Y:S01]  /*190e0*/  IMAD.MOV.U32 R15, RZ, RZ, R11 ;  /* 0x000000ffff0f7224 */ /* 0x000fe200078e000b */
[----:B------:R-:W3:Y:S04]  /*190f0*/  LDL.LU R10, [R1+0x4f0] ;  /* 0x0004f000010a7983 */ /* 0x000ee80000300800 */
[----:B------:R-:W4:Y:S04]  /*19100*/  LDL.LU R9, [R1+0x4e8] ;  /* 0x0004e80001097983 */ /* 0x000f280000300800 */
[----:B------:R-:W5:Y:S04]  /*19110*/  LDL.LU R11, [R1+0x4f8] ;  /* 0x0004f800010b7983 */ /* 0x000f680000300800 */
[----:B------:R0:W-:Y:S04]  /*19120*/  STL.64 [R1+0x60], R20 ;  /* 0x0000601401007387 */ /* 0x0001e80000100a00 */
[----:B------:R-:W2:Y:S04]  /*19130*/  LDL.LU.64 R22, [R1+0x930] ;  /* 0x0009300001167983 */ /* 0x000ea80000300a00 */
[----:B0-----:R-:W2:Y:S02]  /*19140*/  LDL.LU.64 R20, [R1+0x928] ;  /* 0x0009280001147983 */ /* 0x001ea40000300a00 */
[----:B--2---:R-:W-:-:S15]  /*19150*/  HMMA.16816.F32 R20, R16, R2, R20 ;  /* 0x000000021014723c */ /* 0x004fde0000001814 */
[----:B------:R-:W-:-:S08]  /*19160*/  NOP ;  /* 0x0000000000007918 */ /* 0x000fd00000000000 */
[----:B------:R-:W-:Y:S04]  /*19170*/  STL.64 [R1], R20 ;  /* 0x0000001401007387 */ /* 0x000fe80000100a00 */
[----:B------:R0:W-:Y:S04]  /*19180*/  STL.64 [R1+0x8], R22 ;  /* 0x0000081601007387 */ /* 0x0001e80000100a00 */
[----:B0-----:R-:W3:Y:S04]  /*19190*/  LDL.LU.64 R22, [R1+0x920] ;  /* 0x0009200001167983 */ /* 0x001ee80000300a00 */
[----:B------:R-:W2:Y:S04]  /*191a0*/  LDL.LU.64 R20, [R1+0x918] ;  /* 0x0009180001147983 */ /* 0x000ea80000300a00 */
[----:B------:R-:W5:Y:S04]  /*191b0*/  LDL R2, [R1+0x78] ;  /* 0x0000780001027983 */ /* 0x000f680000100800 */
[----:B------:R-:W5:Y:S04]  /*191c0*/  LDL R3, [R1+0x7c] ;  /* 0x00007c0001037983 */ /* 0x000f680000100800 */
[----:B------:R-:W5:Y:S01]  /*191d0*/  LDL.LU R0, [R1+0x4fc] ;  /* 0x0004fc0001007983 */ /* 0x000f620000300800 */
[----:B---3--:R-:W-:-:S02]  /*191e0*/  IMAD R10, R10, 0x100, R22 ;  /* 0x000001000a0a7824 */ /* 0x008fc400078e0216 */
[----:B----4-:R-:W-:Y:S02]  /*191f0*/  IMAD R9, R9, 0x100, R23 ;  /* 0x0000010009097824 */ /* 0x010fe400078e0217 */
[----:B--2---:R-:W-:Y:S02]  /*19200*/  IMAD R8, R8, 0x100, R21 ;  /* 0x0000010008087824 */ /* 0x004fe400078e0215 */
[----:B------:R-:W2:Y:S04]  /*19210*/  LDL.LU R21, [R1+0x910] ;  /* 0x0009100001157983 */ /* 0x000ea80000300800 */
[----:B------:R-:W2:Y:S04]  /*19220*/  LDL.LU R22, [R1+0x90c] ;  /* 0x00090c0001167983 */ /* 0x000ea80000300800 */
[----:B------:R-:W2:Y:S01]  /*19230*/  LDL.LU R23, [R1+0x908] ;  /* 0x0009080001177983 */ /* 0x000ea20000300800 */
[----:B-----5:R-:W-:Y:S01]  /*19240*/  IMAD R11, R11, 0x100, R0 ;  /* 0x000001000b0b7824 */ /* 0x020fe200078e0200 */
[----:B--2---:R-:W-:Y:S02]  /*19250*/  HMMA.16816.F32 R20, R16, R24, R20 ;  /* 0x000000181014723c */ /* 0x004fe40000001814 */
[----:B------:R-:W2:-:S15]  /*19260*/  LDL R24, [R1+0xbc] ;  /* 0x0000bc0001187983 */ /* 0x000e9e0000100800 */
[----:B------:R-:W-:-:S06]  /*19270*/  NOP ;  /* 0x0000000000007918 */ /* 0x000fcc0000000000 */
[----:B------:R-:W-:Y:S04]  /*19280*/  STL [R1+0x8a0], R23 ;  /* 0x0008a01701007387 */ /* 0x000fe80000100800 */
[----:B------:R-:W-:Y:S04]  /*19290*/  STL [R1+0x8d0], R22 ;  /* 0x0008d01601007387 */ /* 0x000fe80000100800 */
[----:B------:R0:W-:Y:S04]  /*192a0*/  STL.64 [R1+0x8c8], R20 ;  /* 0x0008c81401007387 */ /* 0x0001e80000100a00 */
[----:B------:R-:W3:Y:S04]  /*192b0*/  LDL R25, [R1+0x88] ;  /* 0x0000880001197983 */ /* 0x000ee80000100800 */
[----:B------:R-:W4:Y:S01]  /*192c0*/  LDL R0, [R1+0x8c] ;  /* 0x00008c0001007983 */ /* 0x000f220000100800 */
[----:B0-----:R-:W-:-:S03]  /*192d0*/  IMAD.MOV.U32 R20, RZ, RZ, R12 ;  /* 0x000000ffff147224 */ /* 0x001fc600078e000c */
[----:B------:R-:W5:Y:S01]  /*192e0*/  LDL.LU R12, [R1+0x904] ;  /* 0x00090400010c7983 */ /* 0x000f620000300800 */
[----:B------:R-:W-:Y:S02]  /*192f0*/  IMAD.MOV.U32 R21, RZ, RZ, R13 ;  /* 0x000000ffff157224 */ /* 0x000fe400078e000d */
[----:B------:R-:W-:Y:S01]  /*19300*/  IMAD.MOV.U32 R22, RZ, RZ, R14 ;  /* 0x000000ffff167224 */ /* 0x000fe200078e000e */
[----:B------:R0:W-:Y:S01]  /*19310*/  STL [R1+0x8d4], R20 ;  /* 0x0008d41401007387 */ /* 0x0001e20000100800 */
[----:B------:R-:W-:-:S03]  /*19320*/  IMAD.MOV.U32 R23, RZ, RZ, R15 ;  /* 0x000000ffff177224 */ /* 0x000fc600078e000f */
[----:B------:R-:W5:Y:S04]  /*19330*/  LDL.LU R13, [R1+0x900] ;  /* 0x00090000010d7983 */ /* 0x000f680000300800 */
[----:B------:R-:W5:Y:S04]  /*19340*/  LDL.LU R14, [R1+0x8fc] ;  /* 0x0008fc00010e7983 */ /* 0x000f680000300800 */
[----:B------:R-:W5:Y:S04]  /*19350*/  LDL.LU R15, [R1+0x8f8] ;  /* 0x0008f800010f7983 */ /* 0x000f680000300800 */
[----:B0-----:R-:W2:Y:S04]  /*19360*/  LDL.LU R20, [R1+0x708] ;  /* 0x0007080001147983 */ /* 0x001ea80000300800 */
[----:B------:R0:W-:Y:S02]  /*19370*/  STL.64 [R1+0x8e0], R22 ;  /* 0x0008e01601007387 */ /* 0x0001e40000100a00 */
[----:B0-----:R-:W-:-:S02]  /*19380*/  IMAD.MOV.U32 R22, RZ, RZ, R6 ;  /* 0x000000ffff167224 */ /* 0x001fc400078e0006 */
[----:B------:R-:W-:Y:S01]  /*19390*/  IMAD.MOV.U32 R23, RZ, RZ, R7 ;  /* 0x000000ffff177224 */ /* 0x000fe200078e0007 */
[----:B-----5:R-:W-:Y:S01]  /*193a0*/  HMMA.16816.F32 R12, R16, R26, R12 ;  /* 0x0000001a100c723c */ /* 0x020fe2000000180c */
[----:B--2---:R0:W-:Y:S02]  /*193b0*/  STL.64 [R1+0x8d8], R20 ;  /* 0x0008d81401007387 */ /* 0x0041e40000100a00 */
[----:B0-----:R-:W-:Y:S02]  /*193c0*/  IMAD.MOV.U32 R20, RZ, RZ, R4 ;  /* 0x000000ffff147224 */ /* 0x001fe400078e0004 */
[----:B------:R-:W2:Y:S01]  /*193d0*/  LDL.LU R4, [R1+0x8f4] ;  /* 0x0008f40001047983 */ /* 0x000ea20000300800 */
[----:B------:R-:W-:-:S03]  /*193e0*/  IMAD.MOV.U32 R21, RZ, RZ, R5 ;  /* 0x000000ffff157224 */ /* 0x000fc600078e0005 */
[----:B------:R-:W2:Y:S04]  /*193f0*/  LDL.LU R5, [R1+0x8f0] ;  /* 0x0008f00001057983 */ /* 0x000ea80000300800 */
[----:B------:R-:W2:Y:S04]  /*19400*/  LDL.LU R6, [R1+0x8ec] ;  /* 0x0008ec0001067983 */ /* 0x000ea80000300800 */
[----:B------:R-:W2:Y:S04]  /*19410*/  LDL.LU R7, [R1+0x8e8] ;  /* 0x0008e80001077983 */ /* 0x000ea80000300800 */
[----:B------:R-:W5:Y:S04]  /*19420*/  LDL R17, [R1+0xb8] ;  /* 0x0000b80001117983 */ /* 0x000f680000100800 */
[----:B------:R-:W4:Y:S04]  /*19430*/  LDL R18, [R1+0x98] ;  /* 0x0000980001127983 */ /* 0x000f280000100800 */
[----:B------:R-:W4:Y:S04]  /*19440*/  LDL R19, [R1+0x9c] ;  /* 0x00009c0001137983 */ /* 0x000f280000100800 */
[----:B------:R-:W4:Y:S04]  /*19450*/  LDL.LU R26, [R1+0x718] ;  /* 0x00071800011a7983 */ /* 0x000f280000300800 */
[----:B------:R-:W4:Y:S04]  /*19460*/  LDL.LU R27, [R1+0x71c] ;  /* 0x00071c00011b7983 */ /* 0x000f280000300800 */
[----:B------:R-:W-:Y:S04]  /*19470*/  STL.64 [R1+0x8b0], R14 ;  /* 0x0008b00e01007387 */ /* 0x000fe80000100a00 */
[----:B------:R0:W-:Y:S04]  /*19480*/  STL.64 [R1+0x8a8], R12 ;  /* 0x0008a80c01007387 */ /* 0x0001e80000100a00 */
[----:B0-----:R-:W3:Y:S04]  /*19490*/  LDL.LU R12, [R1+0x10] ;  /* 0x00001000010c7983 */ /* 0x001ee80000300800 */
[----:B------:R-:W3:Y:S04]  /*194a0*/  LDL.LU R13, [R1+0x14] ;  /* 0x00001400010d7983 */ /* 0x000ee80000300800 */
[----:B------:R-:W3:Y:S04]  /*194b0*/  LDL.LU R14, [R1+0x18] ;  /* 0x00001800010e7983 */ /* 0x000ee80000300800 */
[----:B------:R-:W3:Y:S01]  /*194c0*/  LDL.LU R15, [R1+0x1c] ;  /* 0x00001c00010f7983 */ /* 0x000ee20000300800 */
[----:B------:R-:W-:-:S02]  /*194d0*/  F2FP.F16.E4M3.UNPACK_B R8, R8 ;  /* 0x00000008ff08723e */ /* 0x000fc400020006ff */
[----:B------:R-:W-:Y:S02]  /*194e0*/  F2FP.F16.E4M3.UNPACK_B R10, R10 ;  /* 0x0000000aff0a723e */ /* 0x000fe400020006ff */
[----:B------:R-:W-:Y:S02]  /*194f0*/  F2FP.F16.E4M3.UNPACK_B R9, R9 ;  /* 0x00000009ff09723e */ /* 0x000fe400020006ff */
[----:B------:R-:W-:Y:S02]  /*19500*/  F2FP.F16.E4M3.UNPACK_B R11, R11 ;  /* 0x0000000bff0b723e */ /* 0x000fe400020006ff */
[----:B------:R-:W-:Y:S02]  /*19510*/  F2FP.F16.E4M3.UNPACK_B R2, R2 ;  /* 0x00000002ff02723e */ /* 0x000fe400020006ff */
[----:B------:R-:W-:-:S07]  /*19520*/  F2FP.F16.E4M3.UNPACK_B R3, R3 ;  /* 0x00000003ff03723e */ /* 0x000fce00020006ff */
[----:B--2---:R-:W-:Y:S01]  /*19530*/  HMMA.16816.F32 R4, R8, R2, R4 ;  /* 0x000000020804723c */ /* 0x004fe20000001804 */
[----:B-----5:R-:W-:Y:S02]  /*19540*/  F2FP.F16.E4M3.UNPACK_B R16, R17 ;  /* 0x00000011ff10723e */ /* 0x020fe400020006ff */
[----:B------:R-:W-:-:S15]  /*19550*/  F2FP.F16.E4M3.UNPACK_B R17, R24 ;  /* 0x00000018ff11723e */ /* 0x000fde00020006ff */
[----:B------:R-:W-:-:S05]  /*19560*/  NOP ;  /* 0x0000000000007918 */ /* 0x000fca0000000000 */
[----:B------:R0:W-:Y:S04]  /*19570*/  STL.64 [R1+0x30], R4 ;  /* 0x0000300401007387 */ /* 0x0001e80000100a00 */
[----:B------:R1:W-:Y:S04]  /*19580*/  STL.64 [R1+0x38], R6 ;  /* 0x0000380601007387 */ /* 0x0003e80000100a00 */
[----:B0-----:R-:W2:Y:S04]  /*19590*/  LDL.LU R4, [R1+0x704] ;  /* 0x0007040001047983 */ /* 0x001ea80000300800 */
[----:B-1----:R-:W5:Y:S04]  /*195a0*/  LDL.LU R6, [R1+0x714] ;  /* 0x0007140001067983 */ /* 0x002f680000300800 */
[----:B------:R-:W2:Y:S04]  /*195b0*/  LDL.LU R5, [R1+0x70c] ;  /* 0x00070c0001057983 */ /* 0x000ea80000300800 */
[----:B------:R-:W2:Y:S01]  /*195c0*/  LDL.LU R7, [R1+0x720] ;  /* 0x0007200001077983 */ /* 0x000ea20000300800 */
[----:B---3--:R-:W-:-:S15]  /*195d0*/  HMMA.16816.F32 R12, R8, R16, R12 ;  /* 0x00000010080c723c */ /* 0x008fde000000180c */
[----:B------:R-:W-:-:S08]  /*195e0*/  NOP ;  /* 0x0000000000007918 */ /* 0x000fd00000000000 */
[----:B------:R0:W-:Y:S04]  /*195f0*/  STL.64 [R1+0x20], R12 ;  /* 0x0000200c01007387 */ /* 0x0001e80000100a00 */
[----:B------:R1:W-:Y:S04]  /*19600*/  STL.64 [R1+0x28], R14 ;  /* 0x0000280e01007387 */ /* 0x0003e80000100a00 */
[----:B0-----:R-:W3:Y:S04]  /*19610*/  LDL.LU R12, [R1] ;  /* 0x00000000010c7983 */ /* 0x001ee80000300800 */
[----:B------:R-:W3:Y:S04]  /*19620*/  LDL.LU R13, [R1+0x4] ;  /* 0x00000400010d7983 */ /* 0x000ee80000300800 */
[----:B-1----:R-:W5:Y:S04]  /*19630*/  LDL.LU R14, [R1+0x8] ;  /* 0x00000800010e7983 */ /* 0x002f680000300800 */
[----:B------:R-:W5:Y:S01]  /*19640*/  LDL.LU R15, [R1+0xc] ;  /* 0x00000c00010f7983 */ /* 0x000f620000300800 */
[----:B------:R-:W-:-:S02]  /*19650*/  F2FP.F16.E4M3.UNPACK_B R24, R25 ;  /* 0x00000019ff18723e */ /* 0x000fc400020006ff */
[----:B----4-:R-:W-:-:S07]  /*19660*/  F2FP.F16.E4M3.UNPACK_B R25, R0 ;  /* 0x00000000ff19723e */ /* 0x010fce00020006ff */
[----:B------:R-:W-:Y:S01]  /*19670*/  HMMA.16816.F32 R20, R8, R24, R20 ;  /* 0x000000180814723c */ /* 0x000fe20000001814 */
[----:B-----5:R0:W-:Y:S04]  /*19680*/  STL.64 [R1+0x8c0], R14 ;  /* 0x0008c00e01007387 */ /* 0x0201e80000100a00 */
[----:B---3--:R1:W-:Y:S01]  /*19690*/  STL.64 [R1+0x8b8], R12 ;  /* 0x0008b80c01007387 */ /* 0x0083e20000100a00 */
[----:B0-----:R-:W-:Y:S02]  /*196a0*/  IMAD.MOV.U32 R15, RZ, RZ, R28 ;  /* 0x000000ffff0f7224 */ /* 0x001fe400078e001c */
[----:B------:R-:W-:Y:S01]  /*196b0*/  IMAD.MOV.U32 R14, RZ, RZ, R29 ;  /* 0x000000ffff0e7224 */ /* 0x000fe200078e001d */
[----:B-1----:R-:W3:Y:S04]  /*196c0*/  LDL.LU R12, [R1+0x60] ;  /* 0x00006000010c7983 */ /* 0x002ee80000300800 */
[----:B------:R-:W3:Y:S04]  /*196d0*/  LDL.LU R13, [R1+0x64] ;  /* 0x00006400010d7983 */ /* 0x000ee80000300800 */
[----:B------:R-:W4:Y:S04]  /*196e0*/  LDL.LU R28, [R1+0x728] ;  /* 0x00072800011c7983 */ /* 0x000f280000300800 */
[----:B------:R-:W4:Y:S04]  /*196f0*/  LDL.LU R29, [R1+0x724] ;  /* 0x00072400011d7983 */ /* 0x000f280000300800 */
[----:B------:R-:W5:Y:S04]  /*19700*/  LDL.LU R0, [R1+0x710] ;  /* 0x0007100001007983 */ /* 0x000f680000300800 */
[----:B------:R-:W-:Y:S04]  /*19710*/  STL.64 [R1+0x50], R20 ;  /* 0x0000501401007387 */ /* 0x000fe80000100a00 */
[----:B------:R0:W-:Y:S04]  /*19720*/  STL.64 [R1+0x58], R22 ;  /* 0x0000581601007387 */ /* 0x0001e80000100a00 */
[----:B0-----:R-:W4:Y:S04]  /*19730*/  LDL.LU.64 R22, [R1+0x8e0] ;  /* 0x0008e00001167983 */ /* 0x001f280000300a00 */
[----:B------:R-:W3:Y:S01]  /*19740*/  LDL.LU.64 R20, [R1+0x8d8] ;  /* 0x0008d80001147983 */ /* 0x000ee20000300a00 */
[----:B------:R-:W-:Y:S01]  /*19750*/  F2FP.F16.E4M3.UNPACK_B R18, R18 ;  /* 0x00000012ff12723e */ /* 0x000fe200020006ff */
[----:B------:R-:W-:Y:S01]  /*19760*/  IMAD R6, R6, 0x100, R26 ;  /* 0x0000010006067824 */ /* 0x000fe200078e021a */
[----:B------:R-:W-:Y:S01]  /*19770*/  F2FP.F16.E4M3.UNPACK_B R19, R19 ;  /* 0x00000013ff13723e */ /* 0x000fe200020006ff */
[----:B--2---:R-:W-:Y:S01]  /*19780*/  IMAD R7, R27, 0x100, R7 ;  /* 0x000001001b077824 */ /* 0x004fe200078e0207 */
[----:B------:R-:W0:Y:S01]  /*19790*/  LDC R26, c[0x0][0x23c] ;  /* 0x00008f00ff1a7b82 */ /* 0x000e220000000800 */
[----:B---3--:R-:W-:-:S02]  /*197a0*/  IMAD R4, R4, 0x100, R20 ;  /* 0x0000010004047824 */ /* 0x008fc400078e0214 */
[----:B------:R-:W4:Y:S01]  /*197b0*/  LDL.LU R20, [R1+0x8d4] ;  /* 0x0008d40001147983 */ /* 0x000f220000300800 */
[----:B-----5:R-:W-:Y:S01]  /*197c0*/  IMAD R5, R5, 0x100, R0 ;  /* 0x0000010005057824 */ /* 0x020fe200078e0200 */
[----:B------:R-:W-:Y:S02]  /*197d0*/  F2FP.F16.E4M3.UNPACK_B R6, R6 ;  /* 0x00000006ff06723e */ /* 0x000fe400020006ff */
[----:B------:R-:W-:Y:S02]  /*197e0*/  F2FP.F16.E4M3.UNPACK_B R4, R4 ;  /* 0x00000004ff04723e */ /* 0x000fe400020006ff */
[----:B------:R-:W-:Y:S02]  /*197f0*/  F2FP.F16.E4M3.UNPACK_B R5, R5 ;  /* 0x00000005ff05723e */ /* 0x000fe400020006ff */
[----:B------:R-:W-:-:S07]  /*19800*/  F2FP.F16.E4M3.UNPACK_B R7, R7 ;  /* 0x00000007ff07723e */ /* 0x000fce00020006ff */
[----:B------:R-:W-:Y:S06]  /*19810*/  HMMA.16816.F32 R12, R4, R2, R12 ;  /* 0x00000002040c723c */ /* 0x000fec000000180c */
[----:B----4-:R-:W-:Y:S01]  /*19820*/  HMMA.16816.F32 R8, R8, R18, R20 ;  /* 0x000000120808723c */ /* 0x010fe20000001814 */
[----:B------:R-:W2:Y:S04]  /*19830*/  LDL.LU R22, [R1+0x8d0] ;  /* 0x0008d00001167983 */ /* 0x000ea80000300800 */
[----:B------:R-:W2:Y:S04]  /*19840*/  LDL.LU.64 R20, [R1+0x8c8] ;  /* 0x0008c80001147983 */ /* 0x000ea80000300a00 */
[----:B------:R-:W3:-:S14]  /*19850*/  LDL.LU R23, [R1+0x738] ;  /* 0x0007380001177983 */ /* 0x000edc0000300800 */
[----:B------:R1:W-:Y:S04]  /*19860*/  STL.64 [R1+0x40], R8 ;  /* 0x0000400801007387 */ /* 0x0003e80000100a00 */
[----:B------:R4:W-:Y:S04]  /*19870*/  STL.64 [R1+0x48], R10 ;  /* 0x0000480a01007387 */ /* 0x0009e80000100a00 */
[----:B-1----:R-:W3:Y:S04]  /*19880*/  LDL.LU R9, [R1+0x72c] ;  /* 0x00072c0001097983 */ /* 0x002ee80000300800 */
[----:B----4-:R-:W4:Y:S04]  /*19890*/  LDL.LU R10, [R1+0x730] ;  /* 0x00073000010a7983 */ /* 0x010f280000300800 */
[----:B------:R-:W5:Y:S04]  /*198a0*/  LDL.LU R8, [R1+0x73c] ;  /* 0x00073c0001087983 */ /* 0x000f680000300800 */
[----:B------:R-:W4:Y:S04]  /*198b0*/  LDL.LU R27, [R1+0x740] ;  /* 0x00074000011b7983 */ /* 0x000f280000300800 */
[----:B------:R-:W-:Y:S04]  /*198c0*/  STL.64 [R1+0x10], R12 ;  /* 0x0000100c01007387 */ /* 0x000fe80000100a00 */
[----:B------:R1:W-:Y:S04]  /*198d0*/  STL.64 [R1+0x18], R14 ;  /* 0x0000180e01007387 */ /* 0x0003e80000100a00 */
[----:B-1----:R-:W2:Y:S04]  /*198e0*/  LDL.LU.64 R14, [R1+0x8c0] ;  /* 0x0008c000010e7983 */ /* 0x002ea80000300a00 */
[----:B------:R-:W2:Y:S01]  /*198f0*/  LDL.LU.64 R12, [R1+0x8b8] ;  /* 0x0008b800010c7983 */ /* 0x000ea20000300a00 */
[----:B0-----:R-:W-:-:S02]  /*19900*/  IMAD.SHL.U32 R26, R26, 0x80, RZ ;  /* 0x000000801a1a7824 */ /* 0x001fc400078e00ff */
[----:B------:R-:W-:Y:S01]  /*19910*/  IMAD R11, R29, 0x100, R28 ;  /* 0x000001001d0b7824 */ /* 0x000fe200078e021c */
[----:B------:R-:W4:Y:S02]  /*19920*/  LDL.LU R2, [R1+0x78] ;  /* 0x0000780001027983 */ /* 0x000f240000300800 */
[----:B------:R-:W-:Y:S02]  /*19930*/  SHF.R.S32.HI R0, RZ, 0x1f, R26 ;  /* 0x0000001fff007819 */ /* 0x000fe4000001141a */
[----:B------:R-:W-:Y:S01]  /*19940*/  R2UR UR10, R26 ;  /* 0x000000001a0a72ca */ /* 0x000fe200000e0000 */
[----:B------:R-:W4:Y:S01]  /*19950*/  LDL.LU R3, [R1+0x7c] ;  /* 0x00007c0001037983 */ /* 0x000f220000300800 */
[----:B------:R-:W-:Y:S01]  /*19960*/  R2UR UR32, R0 ;  /* 0x00000000002072ca */ /* 0x000fe200000e0000 */
[----:B---3--:R-:W-:Y:S01]  /*19970*/  IMAD R9, R9, 0x100, R23 ;  /* 0x0000010009097824 */ /* 0x008fe200078e0217 */
[----:B--2---:R-:W-:-:S15]  /*19980*/  HMMA.16816.F32 R12, R4, R16, R12 ;  /* 0x00000010040c723c */ /* 0x004fde000000180c */
[----:B------:R-:W-:-:S09]  /*19990*/  NOP ;  /* 0x0000000000007918 */ /* 0x000fd20000000000 */
[----:B------:R-:W-:Y:S02]  /*199a0*/  IMAD.MOV.U32 R0, RZ, RZ, R12 ;  /* 0x000000ffff007224 */ /* 0x000fe400078e000c */
[----:B------:R-:W-:Y:S02]  /*199b0*/  IMAD.MOV.U32 R29, RZ, RZ, R14 ;  /* 0x000000ffff1d7224 */ /* 0x000fe400078e000e */
[----:B------:R-:W-:Y:S02]  /*199c0*/  IMAD.MOV.U32 R28, RZ, RZ, R15 ;  /* 0x000000ffff1c7224 */ /* 0x000fe400078e000f */
[----:B------:R-:W-:Y:S01]  /*199d0*/  IMAD.MOV.U32 R26, RZ, RZ, R13 ;  /* 0x000000ffff1a7224 */ /* 0x000fe200078e000d */
[----:B------:R-:W2:Y:S04]  /*199e0*/  LDL.LU.64 R14, [R1+0x8b0] ;  /* 0x0008b000010e7983 */ /* 0x000ea80000300a00 */
[----:B------:R-:W2:Y:S04]  /*199f0*/  LDL.LU.64 R12, [R1+0x8a8] ;  /* 0x0008a800010c7983 */ /* 0x000ea80000300a00 */
[----:B------:R-:W5:Y:S04]  /*19a00*/  LDL.LU R16, [R1+0x748] ;  /* 0x0007480001107983 */ /* 0x000f680000300800 */
[----:B------:R-:W4:Y:S04]  /*19a10*/  LDL.LU R17, [R1+0x744] ;  /* 0x0007440001117983 */ /* 0x000f280000300800 */
[----:B------:R0:W-:Y:S04]  /*19a20*/  STL [R1+0x888], R0 ;  /* 0x0008880001007387 */ /* 0x0001e80000100800 */
[----:B0-----:R-:W3:Y:S04]  /*19a30*/  LDL.LU R0, [R1+0x734] ;  /* 0x0007340001007983 */ /* 0x001ee80000300800 */
[----:B------:R-:W5:Y:S01]  /*19a40*/  LDL.LU R23, [R1+0x8a0] ;  /* 0x0008a00001177983 */ /* 0x000f620000300800 */
[C---:B--2---:R-:W-:Y:S06]  /*19a50*/  HMMA.16816.F32 R12, R4.reuse, R18, R12 ;  /* 0x00000012040c723c */ /* 0x044fec000000180c */
[----:B-----5:R-:W-:Y:S01]  /*19a60*/  HMMA.16816.F32 R20, R4, R24, R20 ;  /* 0x000000180414723c */ /* 0x020fe20000001814 */
[----:B------:R-:W-:-:S02]  /*19a70*/  IMAD R8, R8, 0x100, R16 ;  /* 0x0000010008087824 */ /* 0x000fc400078e0210 */
[----:B----4-:R-:W-:Y:S02]  /*19a80*/  IMAD R27, R27, 0x100, R17 ;  /* 0x000001001b1b7824 */ /* 0x010fe400078e0211 */
[----:B---3--:R-:W-:-:S15]  /*19a90*/  IMAD R10, R10, 0x100, R0 ;  /* 0x000001000a0a7824 */ /* 0x008fde00078e0200 */
[----:B------:R-:W-:-:S03]  /*19aa0*/  NOP ;  /* 0x0000000000007918 */ /* 0x000fc60000000000 */
[----:B------:R-:W-:Y:S04]  /*19ab0*/  STL.64 [R1+0x850], R22 ;  /* 0x0008501601007387 */ /* 0x000fe80000100a00 */
[----:B------:R-:W-:Y:S04]  /*19ac0*/  STL.64 [R1+0x848], R20 ;  /* 0x0008481401007387 */ /* 0x000fe80000100a00 */
[----:B------:R-:W-:Y:S04]  /*19ad0*/  STL.64 [R1+0x860], R14 ;  /* 0x0008600e01007387 */ /* 0x000fe80000100a00 */
[----:B------:R0:W-:Y:S04]  /*19ae0*/  STL.64 [R1+0x858], R12 ;  /* 0x0008580c01007387 */ /* 0x0001e80000100a00 */
[----:B0-----:R-:W2:Y:S04]  /*19af0*/  LDL.LU R12, [R1+0x40] ;  /* 0x00004000010c7983 */ /* 0x001ea80000300800 */
[----:B------:R-:W2:Y:S04]  /*19b00*/  LDL.LU R13, [R1+0x44] ;  /* 0x00004400010d7983 */ /* 0x000ea80000300800 */
[----:B------:R-:W3:Y:S04]  /*19b10*/  LDL.LU R14, [R1+0x48] ;  /* 0x00004800010e7983 */ /* 0x000ee80000300800 */
[----:B------:R-:W3:Y:S04]  /*19b20*/  LDL.LU R15, [R1+0x4c] ;  /* 0x00004c00010f7983 */ /* 0x000ee80000300800 */
[----:B------:R-:W4:Y:S04]  /*19b30*/  LDL.LU R22, [R1+0x750] ;  /* 0x0007500001167983 */ /* 0x000f280000300800 */
[----:B------:R-:W4:Y:S04]  /*19b40*/  LDL.LU R23, [R1+0x74c] ;  /* 0x00074c0001177983 */ /* 0x000f280000300800 */
[----:B------:R-:W5:Y:S04]  /*19b50*/  LDL.LU R16, [R1+0xb8] ;  /* 0x0000b80001107983 */ /* 0x000f680000300800 */
[----:B------:R-:W5:Y:S04]  /*19b60*/  LDL.LU R17, [R1+0xbc] ;  /* 0x0000bc0001117983 */ /* 0x000f680000300800 */
[----:B------:R-:W5:Y:S04]  /*19b70*/  LDL.LU R0, [R1+0x758] ;  /* 0x0007580001007983 */ /* 0x000f680000300800 */
[----:B------:R-:W5:Y:S04]  /*19b80*/  LDL.LU R18, [R1+0x88] ;  /* 0x0000880001127983 */ /* 0x000f680000300800 */
[----:B------:R-:W5:Y:S04]  /*19b90*/  LDL.LU R19, [R1+0x8c] ;  /* 0x00008c0001137983 */ /* 0x000f680000300800 */
[----:B------:R-:W2:Y:S04]  /*19ba0*/  LDL.LU R24, [R1+0x98] ;  /* 0x0000980001187983 */ /* 0x000ea80000300800 */
[----:B------:R-:W2:Y:S04]  /*19bb0*/  LDL.LU R25, [R1+0x9c] ;  /* 0x00009c0001197983 */ /* 0x000ea80000300800 */
[----:B------:R-:W-:Y:S04]  /*19bc0*/  STL.64 [R1+0x880], R26 ;  /* 0x0008801a01007387 */ /* 0x000fe80000100a00 */
[----:B--2---:R0:W-:Y:S04]  /*19bd0*/  STL.64 [R1+0x878], R24 ;  /* 0x0008781801007387 */ /* 0x0041e80000100a00 */
[----:B0-----:R-:W2:Y:S04]  /*19be0*/  LDL.LU R24, [R1+0x20] ;  /* 0x0000200001187983 */ /* 0x001ea80000300800 */
[----:B------:R-:W2:Y:S04]  /*19bf0*/  LDL.LU R25, [R1+0x24] ;  /* 0x0000240001197983 */ /* 0x000ea80000300800 */
[----:B------:R-:W3:Y:S04]  /*19c00*/  LDL.LU R26, [R1+0x28] ;  /* 0x00002800011a7983 */ /* 0x000ee80000300800 */
[----:B------:R-:W3:Y:S01]  /*19c10*/  LDL.LU R27, [R1+0x2c] ;  /* 0x00002c00011b7983 */ /* 0x000ee20000300800 */
[----:B------:R-:W-:-:S03]  /*19c20*/  F2FP.F16.E4M3.UNPACK_B R2, R2.H1 ;  /* 0x00000002ff02723e */ /* 0x000fc600030006ff */
[----:B---3--:R-:W-:Y:S04]  /*19c30*/  STL.64 [R1+0x898], R26 ;  /* 0x0008981a01007387 */ /* 0x008fe80000100a00 */
[----:B--2---:R0:W-:Y:S04]  /*19c40*/  STL.64 [R1+0x890], R24 ;  /* 0x0008901801007387 */ /* 0x0041e80000100a00 */
[----:B0-----:R-:W2:Y:S04]  /*19c50*/  LDL.LU R24, [R1+0x30] ;  /* 0x0000300001187983 */ /* 0x001ea80000300800 */
[----:B------:R-:W2:Y:S04]  /*19c60*/  LDL.LU R25, [R1+0x34] ;  /* 0x0000340001197983 */ /* 0x000ea80000300800 */
[----:B------:R-:W2:Y:S04]  /*19c70*/  LDL.LU R26, [R1+0x38] ;  /* 0x00003800011a7983 */ /* 0x000ea80000300800 */
[----:B------:R-:W2:Y:S01]  /*19c80*/  LDL.LU R27, [R1+0x3c] ;  /* 0x00003c00011b7983 */ /* 0x000ea20000300800 */
[----:B------:R-:W-:-:S02]  /*19c90*/  F2FP.F16.E4M3.UNPACK_B R3, R3.H1 ;  /* 0x00000003ff03723e */ /* 0x000fc400030006ff */
[----:B------:R-:W-:Y:S02]  /*19ca0*/  F2FP.F16.E4M3.UNPACK_B R4, R11 ;  /* 0x0000000bff04723e */ /* 0x000fe400020006ff */
[----:B------:R-:W-:Y:S02]  /*19cb0*/  F2FP.F16.E4M3.UNPACK_B R6, R9 ;  /* 0x00000009ff06723e */ /* 0x000fe400020006ff */
[----:B------:R-:W-:Y:S02]  /*19cc0*/  F2FP.F16.E4M3.UNPACK_B R5, R10 ;  /* 0x0000000aff05723e */ /* 0x000fe400020006ff */
[----:B------:R-:W-:Y:S01]  /*19cd0*/  F2FP.F16.E4M3.UNPACK_B R7, R8 ;  /* 0x00000008ff07723e */ /* 0x000fe200020006ff */
[----:B------:R-:W-:Y:S04]  /*19ce0*/  STL.64 [R1+0x870], R14 ;  /* 0x0008700e01007387 */ /* 0x000fe80000100a00 */
[----:B------:R0:W-:Y:S01]  /*19cf0*/  STL.64 [R1+0x868], R12 ;  /* 0x0008680c01007387 */ /* 0x0001e20000100a00 */
[----:B----4-:R-:W-:-:S03]  /*19d00*/  IMAD R10, R23, 0x100, R22 ;  /* 0x00000100170a7824 */ /* 0x010fc600078e0216 */
[----:B0-----:R-:W3:Y:S04]  /*19d10*/  LDL.LU R12, [R1+0x50] ;  /* 0x00005000010c7983 */ /* 0x001ee80000300800 */
[----:B------:R-:W3:Y:S04]  /*19d20*/  LDL.LU R13, [R1+0x54] ;  /* 0x00005400010d7983 */ /* 0x000ee80000300800 */
[----:B------:R-:W3:Y:S04]  /*19d30*/  LDL.LU R14, [R1+0x58] ;  /* 0x00005800010e7983 */ /* 0x000ee80000300800 */
[----:B------:R-:W3:Y:S04]  /*19d40*/  LDL.LU R15, [R1+0x5c] ;  /* 0x00005c00010f7983 */ /* 0x000ee80000300800 */
[----:B------:R-:W4:Y:S04]  /*19d50*/  LDL.LU R11, [R1+0x75c] ;  /* 0x00075c00010b7983 */ /* 0x000f280000300800 */
[----:B------:R-:W4:Y:S04]  /*19d60*/  LDL.LU R9, [R1+0x754] ;  /* 0x0007540001097983 */ /* 0x000f280000300800 */
[----:B------:R-:W4:Y:S04]  /*19d70*/  LDL.LU R8, [R1+0x760] ;  /* 0x0007600001087983 */ /* 0x000f280000300800 */
[----:B------:R-:W4:Y:S04]  /*19d80*/  LDL.LU R20, [R1+0x10] ;  /* 0x0000100001147983 */ /* 0x000f280000300800 */
[----:B------:R-:W4:Y:S04]  /*19d90*/  LDL.LU R21, [R1+0x14] ;  /* 0x0000140001157983 */ /* 0x000f280000300800 */
[----:B------:R-:W4:Y:S04]  /*19da0*/  LDL.LU R22, [R1+0x18] ;  /* 0x0000180001167983 */ /* 0x000f280000300800 */
[----:B------:R-:W4:Y:S01]  /*19db0*/  LDL.LU R23, [R1+0x1c] ;  /* 0x00001c0001177983 */ /* 0x000f220000300800 */
[----:B--2---:R-:W-:-:S15]  /*19dc0*/  HMMA.16816.F32 R24, R4, R2, R24 ;  /* 0x000000020418723c */ /* 0x004fde0000001818 */
[----:B------:R-:W-:-:S08]  /*19dd0*/  NOP ;  /* 0x0000000000007918 */ /* 0x000fd00000000000 */
[----:B------:R-:W-:Y:S04]  /*19de0*/  STL.64 [R1+0x120], R24 ;  /* 0x0001201801007387 */ /* 0x000fe80000100a00 */
[----:B------:R0:W-:Y:S04]  /*19df0*/  STL.64 [R1+0x128], R26 ;  /* 0x0001281a01007387 */ /* 0x0001e80000100a00 */
[----:B0-----:R-:W2:Y:S04]  /*19e00*/  LDL.LU.64 R26, [R1+0x898] ;  /* 0x00089800011a7983 */ /* 0x001ea80000300a00 */
[----:B------:R-:W2:Y:S01]  /*19e10*/  LDL.LU.64 R24, [R1+0x890] ;  /* 0x0008900001187983 */ /* 0x000ea20000300a00 */
[----:B-----5:R-:W-:-:S02]  /*19e20*/  F2FP.F16.E4M3.UNPACK_B R16, R16.H1 ;  /* 0x00000010ff10723e */ /* 0x020fc400030006ff */
[----:B------:R-:W-:Y:S02]  /*19e30*/  F2FP.F16.E4M3.UNPACK_B R17, R17.H1 ;  /* 0x00000011ff11723e */ /* 0x000fe400030006ff */
[----:B------:R-:W-:Y:S02]  /*19e40*/  F2FP.F16.E4M3.UNPACK_B R18, R18.H1 ;  /* 0x00000012ff12723e */ /* 0x000fe400030006ff */
[----:B------:R-:W-:-:S07]  /*19e50*/  F2FP.F16.E4M3.UNPACK_B R19, R19.H1 ;  /* 0x00000013ff13723e */ /* 0x000fce00030006ff */
[C---:B---3--:R-:W-:Y:S01]  /*19e60*/  HMMA.16816.F32 R12, R4.reuse, R18, R12 ;  /* 0x00000012040c723c */ /* 0x048fe2000000180c */
[----:B----4-:R-:W-:Y:S02]  /*19e70*/  IMAD R9, R9, 0x100, R0 ;  /* 0x0000010009097824 */ /* 0x010fe400078e0200 */
[----:B------:R-:W3:Y:S03]  /*19e80*/  LDL.LU R0, [R1+0x888] ;  /* 0x0008880001007983 */ /* 0x000ee60000300800 */
[----:B--2---:R-:W-:-:S15]  /*19e90*/  HMMA.16816.F32 R24, R4, R16, R24 ;  /* 0x000000100418723c */ /* 0x004fde0000001818 */
[----:B------:R-:W-:-:S08]  /*19ea0*/  NOP ;  /* 0x0000000000007918 */ /* 0x000fd00000000000 */
[----:B------:R-:W-:Y:S04]  /*19eb0*/  STL.64 [R1+0x130], R24 ;  /* 0x0001301801007387 */ /* 0x000fe80000100a00 */
[----:B------:R0:W-:Y:S04]  /*19ec0*/  STL.64 [R1+0x138], R26 ;  /* 0x0001381a01007387 */ /* 0x0001e80000100a00 */
[----:B0-----:R-:W2:Y:S04]  /*19ed0*/  LDL.LU.64 R26, [R1+0x880] ;  /* 0x00088000011a7983 */ /* 0x001ea80000300a00 */
[----:B------:R-:W4:Y:S04]  /*19ee0*/  LDL.LU.64 R24, [R1+0x878] ;  /* 0x0008780001187983 */ /* 0x000f280000300a00 */
[----:B------:R-:W-:Y:S04]  /*19ef0*/  STL.64 [R1+0x110], R12 ;  /* 0x0001100c01007387 */ /* 0x000fe80000100a00 */
[----:B------:R0:W-:Y:S04]  /*19f00*/  STL.64 [R1+0x118], R14 ;  /* 0x0001180e01007387 */ /* 0x0001e80000100a00 */
[----:B0-----:R-:W5:Y:S04]  /*19f10*/  LDL.LU.64 R14, [R1+0x870] ;  /* 0x00087000010e7983 */ /* 0x001f680000300a00 */
[----:B------:R-:W5:Y:S01]  /*19f20*/  LDL.LU.64 R12, [R1+0x868] ;  /* 0x00086800010c7983 */ /* 0x000f620000300a00 */
[----:B------:R-:W-:Y:S01]  /*19f30*/  IMAD R11, R11, 0x100, R8 ;  /* 0x000001000b0b7824 */ /* 0x000fe200078e0208 */
[----:B------:R-:W-:-:S02]  /*19f40*/  F2FP.F16.E4M3.UNPACK_B R10, R10 ;  /* 0x0000000aff0a723e */ /* 0x000fc400020006ff */
[----:B------:R-:W-:Y:S02]  /*19f50*/  F2FP.F16.E4M3.UNPACK_B R9, R9 ;  /* 0x00000009ff09723e */ /* 0x000fe400020006ff */
[----:B------:R-:W-:Y:S02]  /*19f60*/  F2FP.F16.E4M3.UNPACK_B R11, R11 ;  /* 0x0000000bff0b723e */ /* 0x000fe400020006ff */
[----:B--2---:R-:W-:Y:S02]  /*19f70*/  F2FP.F16.E4M3.UNPACK_B R8, R27 ;  /* 0x0000001bff08723e */ /* 0x004fe400020006ff */
[----:B----4-:R-:W-:Y:S02]  /*19f80*/  F2FP.F16.E4M3.UNPACK_B R24, R24.H1 ;  /* 0x00000018ff18723e */ /* 0x010fe400030006ff */
[----:B------:R-:W-:-:S03]  /*19f90*/  F2FP.F16.E4M3.UNPACK_B R25, R25.H1 ;  /* 0x00000019ff19723e */ /* 0x000fc600030006ff */
[----:B------:R-:W-:Y:S01]  /*19fa0*/  HMMA.16816.F32 R20, R8, R2, R20 ;  /* 0x000000020814723c */ /* 0x000fe20000001814 */
[----:B------:R-:W0:Y:S05]  /*19fb0*/  LDC R2, c[0x0][0x238] ;  /* 0x00008e00ff027b82 */ /* 0x000e2a0000000800 */
[----:B-----5:R-:W-:Y:S01]  /*19fc0*/  HMMA.16816.F32 R4, R4, R24, R12 ;  /* 0x000000180404723c */ /* 0x020fe2000000180c */
[----:B------:R-:W2:Y:S04]  /*19fd0*/  LDL.LU.64 R14, [R1+0x860] ;  /* 0x00086000010e7983 */ /* 0x000ea80000300a00 */
[----:B------:R-:W2:-:S15]  /*19fe0*/  LDL.LU.64 R12, [R1+0x858] ;  /* 0x00085800010c7983 */ /* 0x000e9e0000300a00 */
[----:B------:R-:W-:-:S03]  /*19ff0*/  NOP ;  /* 0x0000000000007918 */ /* 0x000fc60000000000 */
[----:B------:R-:W-:Y:S04]  /*1a000*/  STL.64 [R1+0xd0], R4 ;  /* 0x0000d00401007387 */ /* 0x000fe80000100a00 */
[----:B------:R-:W-:Y:S04]  /*1a010*/  STL.64 [R1+0xd8], R6 ;  /* 0x0000d80601007387 */ /* 0x000fe80000100a00 */
[----:B------:R-:W-:Y:S04]  /*1a020*/  STL.64 [R1+0x50], R20 ;  /* 0x0000501401007387 */ /* 0x000fe80000100a00 */
[----:B------:R1:W-:Y:S04]  /*1a030*/  STL.64 [R1+0x58], R22 ;  /* 0x0000581601007387 */ /* 0x0003e80000100a00 */
[----:B-1----:R-:W4:Y:S04]  /*1a040*/  LDL.LU.64 R22, [R1+0x850] ;  /* 0x0008500001167983 */ /* 0x002f280000300a00 */
[----:B------:R-:W4:Y:S01]  /*1a050*/  LDL.LU.64 R20, [R1+0x848] ;  /* 0x0008480001147983 */ /* 0x000f220000300a00 */
[----:B---3--:R-:W-:-:S02]  /*1a060*/  IMAD.MOV.U32 R4, RZ, RZ, R0 ;  /* 0x000000ffff047224 */ /* 0x008fc400078e0000 */
[----:B------:R-:W-:Y:S01]  /*1a070*/  IMAD.MOV.U32 R5, RZ, RZ, R26 ;  /* 0x000000ffff057224 */ /* 0x000fe200078e001a */
[----:B------:R-:W1:Y:S01]  /*1a080*/  LDC R0, c[0x0][0x23c] ;  /* 0x00008f00ff007b82 */ /* 0x000e620000000800 */
[----:B------:R-:W-:Y:S02]  /*1a090*/  IMAD.MOV.U32 R6, RZ, RZ, R29 ;  /* 0x000000ffff067224 */ /* 0x000fe400078e001d */
[----:B------:R-:W-:-:S05]  /*1a0a0*/  IMAD.MOV.U32 R7, RZ, RZ, R28 ;  /* 0x000000ffff077224 */ /* 0x000fca00078e001c */
[----:B------:R-:W3:Y:S02]  /*1a0b0*/  LDC R26, c[0x0][0x23c] ;  /* 0x00008f00ff1a7b82 */ /* 0x000ee40000000800 */
[----:B------:R-:W-:-:S15]  /*1a0c0*/  HMMA.16816.F32 R4, R8, R16, R4 ;  /* 0x000000100804723c */ /* 0x000fde0000001804 */
[----:B------:R-:W-:-:S08]  /*1a0d0*/  NOP ;  /* 0x0000000000007918 */ /* 0x000fd00000000000 */
[----:B------:R-:W-:Y:S04]  /*1a0e0*/  STL.64 [R1+0x60], R4 ;  /* 0x0000600401007387 */ /* 0x000fe80000100a00 */
[----:B------:R4:W-:Y:S04]  /*1a0f0*/  STL.64 [R1+0x68], R6 ;  /* 0x0000680601007387 */ /* 0x0009e80000100a00 */
[----:B------:R-:W5:Y:S01]  /*1a100*/  LDL.LU R29, [R1+0x340] ;  /* 0x00034000011d7983 */ /* 0x000f620000300800 */
[C---:B----4-:R-:W-:Y:S03]  /*1a110*/  HMMA.16816.F32 R4, R8.reuse, R18, R20 ;  /* 0x000000120804723c */ /* 0x050fe60000001814 */
[----:B------:R-:W4:Y:S03]  /*1a120*/  LDL.LU R21, [R1+0x6e8] ;  /* 0x0006e80001157983 */ /* 0x000f260000300800 */
[----:B--2---:R-:W-:-:S15]  /*1a130*/  HMMA.16816.F32 R8, R8, R24, R12 ;  /* 0x000000180808723c */ /* 0x004fde000000180c */
[----:B------:R-:W-:-:S02]  /*1a140*/  NOP ;  /* 0x0000000000007918 */ /* 0x000fc40000000000 */
[----:B------:R2:W-:Y:S04]  /*1a150*/  STL.64 [R1+0x100], R4 ;  /* 0x0001000401007387 */ /* 0x0005e80000100a00 */
[----:B------:R0:W-:Y:S04]  /*1a160*/  STL.64 [R1+0x108], R6 ;  /* 0x0001080601007387 */ /* 0x0001e80000100a00 */
[----:B--2---:R-:W2:Y:S04]  /*1a170*/  LDL.LU R4, [R1+0x344] ;  /* 0x0003440001047983 */ /* 0x004ea80000300800 */
[----:B------:R-:W2:Y:S04]  /*1a180*/  LDL.LU R22, [R1+0x500] ;  /* 0x0005000001167983 */ /* 0x000ea80000300800 */
[----:B------:R-:W2:Y:S04]  /*1a190*/  LDL.LU R5, [R1+0x348] ;  /* 0x0003480001057983 */ /* 0x000ea80000300800 */
[----:B------:R-:W2:Y:S04]  /*1a1a0*/  LDL.LU R23, [R1+0x504] ;  /* 0x0005040001177983 */ /* 0x000ea80000300800 */
[----:B0-----:R-:W2:Y:S04]  /*1a1b0*/  LDL.LU R6, [R1+0x34c] ;  /* 0x00034c0001067983 */ /* 0x001ea80000300800 */
[----:B------:R-:W4:Y:S04]  /*1a1c0*/  LDL.LU R24, [R1+0x700] ;  /* 0x0007000001187983 */ /* 0x000f280000300800 */
[----:B------:R-:W2:Y:S04]  /*1a1d0*/  LDL.LU R25, [R1+0x32c] ;  /* 0x00032c0001197983 */ /* 0x000ea80000300800 */
[----:B------:R-:W-:Y:S04]  /*1a1e0*/  STL.64 [R1+0xf0], R8 ;  /* 0x0000f00801007387 */ /* 0x000fe80000100a00 */
[----:B------:R-:W-:Y:S04]  /*1a1f0*/  STL.64 [R1+0xf8], R10 ;  /* 0x0000f80a01007387 */ /* 0x000fe80000100a00 */
[----:B------:R-:W2:Y:S04]  /*1a200*/  LDL.LU R12, [R1+0x330] ;  /* 0x00033000010c7983 */ /* 0x000ea80000300800 */
[----:B------:R-:W2:Y:S04]  /*1a210*/  LDL.LU R13, [R1+0x334] ;  /* 0x00033400010d7983 */ /* 0x000ea80000300800 */
[----:B------:R-:W2:Y:S04]  /*1a220*/  LDL.LU R14, [R1+0x338] ;  /* 0x00033800010e7983 */ /* 0x000ea80000300800 */
[----:B------:R-:W2:Y:S04]  /*1a230*/  LDL.LU R15, [R1+0x33c] ;  /* 0x00033c00010f7983 */ /* 0x000ea80000300800 */
[----:B------:R-:W2:Y:S04]  /*1a240*/  LDL.LU R7, [R1+0x508] ;  /* 0x0005080001077983 */ /* 0x000ea80000300800 */
[----:B------:R-:W2:Y:S04]  /*1a250*/  LDL.LU R18, [R1+0x350] ;  /* 0x0003500001127983 */ /* 0x000ea80000300800 */
[----:B------:R-:W2:Y:S01]  /*1a260*/  LDL.LU R27, [R1+0x50c] ;  /* 0x00050c00011b7983 */ /* 0x000ea20000300800 */
[----:B---3--:R-:W-:-:S03]  /*1a270*/  IMAD.SHL.U32 R26, R26, 0x80, RZ ;  /* 0x000000801a1a7824 */ /* 0x008fc600078e00ff */
[----:B------:R-:W3:Y:S04]  /*1a280*/  LDL.LU R19, [R1+0x354] ;  /* 0x0003540001137983 */ /* 0x000ee80000300800 */
[----:B------:R-:W3:Y:S04]  /*1a290*/  LDL.LU R20, [R1+0x510] ;  /* 0x0005100001147983 */ /* 0x000ee80000300800 */
[----:B------:R-:W3:Y:S04]  /*1a2a0*/  LDL.LU R16, [R1+0x358] ;  /* 0x0003580001107983 */ /* 0x000ee80000300800 */
[----:B------:R-:W3:Y:S04]  /*1a2b0*/  LDL.LU R17, [R1+0x514] ;  /* 0x0005140001117983 */ /* 0x000ee80000300800 */
[----:B------:R-:W3:Y:S01]  /*1a2c0*/  LDL.LU R3, [R1+0x35c] ;  /* 0x00035c0001037983 */ /* 0x000ee20000300800 */
[----:B-----5:R-:W-:-:S03]  /*1a2d0*/  IADD3 R29, P6, R26, R29, RZ ;  /* 0x0000001d1a1d7210 */ /* 0x020fc60007fde0ff */
[----:B------:R-:W5:Y:S01]  /*1a2e0*/  LDL.LU R28, [R1+0x518] ;  /* 0x00051800011c7983 */ /* 0x000f620000300800 */
[C---:B----4-:R-:W-:Y:S02]  /*1a2f0*/  IADD3 R24, P0, R26.reuse, R24, RZ ;  /* 0x000000181a187210 */ /* 0x050fe40007f1e0ff */
[----:B--2---:R-:W-:-:S03]  /*1a300*/  IADD3 R25, P1, R26, R25, RZ ;  /* 0x000000191a197210 */ /* 0x004fc60007f3e0ff */
[----:B------:R-:W-:Y:S04]  /*1a310*/  STL [R1+0x700], R24 ;  /* 0x0007001801007387 */ /* 0x000fe80000100800 */
[----:B------:R-:W-:Y:S01]  /*1a320*/  STL [R1+0x32c], R25 ;  /* 0x00032c1901007387 */ /* 0x000fe20000100800 */
[C---:B------:R-:W-:Y:S02]  /*1a330*/  IADD3 R12, P2, R26.reuse, R12, RZ ;  /* 0x0000000c1a0c7210 */ /* 0x040fe40007f5e0ff */
[----:B------:R-:W-:-:S03]  /*1a340*/  IADD3 R13, P3, R26, R13, RZ ;  /* 0x0000000d1a0d7210 */ /* 0x000fc60007f7e0ff */
[----:B------:R-:W-:Y:S01]  /*1a350*/  STL [R1+0x330], R12 ;  /* 0x0003300c01007387 */ /* 0x000fe20000100800 */
[----:B------:R-:W-:-:S03]  /*1a360*/  IADD3 R14, P4, R26, R14, RZ ;  /* 0x0000000e1a0e7210 */ /* 0x000fc60007f9e0ff */
[----:B------:R-:W-:Y:S04]  /*1a370*/  STL [R1+0x334], R13 ;  /* 0x0003340d01007387 */ /* 0x000fe80000100800 */
[----:B------:R0:W-:Y:S04]  /*1a380*/  STL [R1+0x340], R29 ;  /* 0x0003401d01007387 */ /* 0x0001e80000100800 */
[----:B------:R-:W-:Y:S04]  /*1a390*/  STL [R1+0x338], R14 ;  /* 0x0003380e01007387 */ /* 0x000fe80000100800 */
[----:B0-----:R-:W2:Y:S01]  /*1a3a0*/  LDL.LU R29, [R1+0x360] ;  /* 0x00036000011d7983 */ /* 0x001ea20000300800 */
[----:B-1----:R-:W-:-:S05]  /*1a3b0*/  IMAD.SHL.U32 R0, R0, 0x80, RZ ;  /* 0x0000008000007824 */ /* 0x002fca00078e00ff */
[----:B------:R-:W-:Y:S02]  /*1a3c0*/  SHF.R.S32.HI R0, RZ, 0x1f, R0 ;  /* 0x0000001fff007819 */ /* 0x000fe40000011400 */
[----:B------:R-:W-:-:S03]  /*1a3d0*/  IADD3 R15, P5, R26, R15, RZ ;  /* 0x0000000f1a0f7210 */ /* 0x000fc60007fbe0ff */
[----:B------:R-:W-:Y:S01]  /*1a3e0*/  IMAD.X R21, R0, 0x1, R21, P0 ;  /* 0x0000000100157824 */ /* 0x000fe200000e0615 */
[----:B------:R-:W-:Y:S01]  /*1a3f0*/  IADD3 R4, P0, R26, R4, RZ ;  /* 0x000000041a047210 */ /* 0x000fe20007f1e0ff */
[----:B------:R-:W-:Y:S01]  /*1a400*/  IMAD.X R22, R0, 0x1, R22, P1 ;  /* 0x0000000100167824 */ /* 0x000fe200008e0616 */
[----:B------:R-:W-:Y:S01]  /*1a410*/  IADD3 R5, P1, R26, R5, RZ ;  /* 0x000000051a057210 */ /* 0x000fe20007f3e0ff */
[----:B------:R-:W-:Y:S01]  /*1a420*/  STL [R1+0x33c], R15 ;  /* 0x00033c0f01007387 */ /* 0x000fe20000100800 */
[----:B------:R-:W-:-:S03]  /*1a430*/  IMAD.X R23, R0, 0x1, R23, P2 ;  /* 0x0000000100177824 */ /* 0x000fc600010e0617 */
[----:B------:R0:W-:Y:S01]  /*1a440*/  STL [R1+0x344], R4 ;  /* 0x0003440401007387 */ /* 0x0001e20000100800 */
[----:B------:R-:W-:Y:S01]  /*1a450*/  IADD3 R6, P2, R26, R6, RZ ;  /* 0x000000061a067210 */ /* 0x000fe20007f5e0ff */
[C---:B------:R-:W-:Y:S02]  /*1a460*/  IMAD.X R7, R0.reuse, 0x1, R7, P3 ;  /* 0x0000000100077824 */ /* 0x040fe400018e0607 */
[----:B0-----:R-:W4:Y:S04]  /*1a470*/  LDL.LU R4, [R1+0x51c] ;  /* 0x00051c0001047983 */ /* 0x001f280000300800 */
[----:B------:R-:W-:Y:S04]  /*1a480*/  STL [R1+0x6e8], R21 ;  /* 0x0006e81501007387 */ /* 0x000fe80000100800 */
[----:B------:R0:W-:Y:S04]  /*1a490*/  STL [R1+0x348], R5 ;  /* 0x0003480501007387 */ /* 0x0001e80000100800 */
[----:B0-----:R-:W4:Y:S04]  /*1a4a0*/  LDL.LU R5, [R1+0x364] ;  /* 0x0003640001057983 */ /* 0x001f280000300800 */
[----:B------:R0:W-:Y:S04]  /*1a4b0*/  STL [R1+0x500], R22 ;  /* 0x0005001601007387 */ /* 0x0001e80000100800 */
[----:B------:R-:W4:Y:S04]  /*1a4c0*/  LDL.LU R21, [R1+0x6f4] ;  /* 0x0006f40001157983 */ /* 0x000f280000300800 */
[----:B0-----:R-:W4:Y:S04]  /*1a4d0*/  LDL.LU R22, [R1+0x368] ;  /* 0x0003680001167983 */ /* 0x001f280000300800 */
[----:B------:R-:W-:Y:S04]  /*1a4e0*/  STL [R1+0x504], R23 ;  /* 0x0005041701007387 */ /* 0x000fe80000100800 */
[----:B------:R0:W-:Y:S01]  /*1a4f0*/  STL [R1+0x34c], R6 ;  /* 0x00034c0601007387 */ /* 0x0001e20000100800 */
[----:B------:R-:W-:Y:S01]  /*1a500*/  IMAD.X R27, R0, 0x1, R27, P4 ;  /* 0x00000001001b7824 */ /* 0x000fe200020e061b */
[----:B------:R-:W-:-:S02]  /*1a510*/  IADD3 R18, P3, R26, R18, RZ ;  /* 0x000000121a127210 */ /* 0x000fc40007f7e0ff */
[----:B0-----:R-:W4:Y:S04]  /*1a520*/  LDL.LU R6, [R1+0x6f0] ;  /* 0x0006f00001067983 */ /* 0x001f280000300800 */
[----:B------:R-:W4:Y:S01]  /*1a530*/  LDL.LU R23, [R1+0x36c] ;  /* 0x00036c0001177983 */ /* 0x000f220000300800 */
[----:B---3--:R-:W-:-:S03]  /*1a540*/  IADD3 R19, P4, R26, R19, RZ ;  /* 0x000000131a137210 */ /* 0x008fc60007f9e0ff */
[----:B------:R0:W-:Y:S01]  /*1a550*/  STL [R1+0x508], R7 ;  /* 0x0005080701007387 */ /* 0x0001e20000100800 */
[----:B------:R-:W-:Y:S01]  /*1a560*/  IMAD.X R20, R0, 0x1, R20, P5 ;  /* 0x0000000100147824 */ /* 0x000fe200028e0614 */
[----:B------:R-:W-:Y:S01]  /*1a570*/  IADD3 R16, P5, R26, R16, RZ ;  /* 0x000000101a107210 */ /* 0x000fe20007fbe0ff */
[----:B------:R-:W-:Y:S01]  /*1a580*/  IMAD.X R17, R0, 0x1, R17, P6 ;  /* 0x0000000100117824 */ /* 0x000fe200030e0611 */
[----:B0-----:R-:W3:Y:S04]  /*1a590*/  LDL.LU R7, [R1+0x6ec] ;  /* 0x0006ec0001077983 */ /* 0x001ee80000300800 */
[----:B------:R0:W-:Y:S01]  /*1a5a0*/  STL [R1+0x50c], R27 ;  /* 0x00050c1b01007387 */ /* 0x0001e20000100800 */
[----:B------:R-:W-:Y:S01]  /*1a5b0*/  IADD3 R3, P6, R26, R3, RZ ;  /* 0x000000031a037210 */ /* 0x000fe20007fde0ff */
[----:B-----5:R-:W-:-:S02]  /*1a5c0*/  IMAD.X R28, R0, 0x1, R28, P0 ;  /* 0x00000001001c7824 */ /* 0x020fc400000e061c */
[----:B0-----:R-:W5:Y:S04]  /*1a5d0*/  LDL.LU R27, [R1+0x370] ;  /* 0x00037000011b7983 */ /* 0x001f680000300800 */
[----:B------:R-:W-:Y:S04]  /*1a5e0*/  STL [R1+0x350], R18 ;  /* 0x0003501201007387 */ /* 0x000fe80000100800 */
[----:B------:R-:W-:Y:S04]  /*1a5f0*/  STL [R1+0x354], R19 ;  /* 0x0003541301007387 */ /* 0x000fe80000100800 */
[----:B------:R-:W-:Y:S04]  /*1a600*/  STL [R1+0x510], R20 ;  /* 0x0005101401007387 */ /* 0x000fe80000100800 */
[----:B------:R-:W-:Y:S04]  /*1a610*/  STL [R1+0x358], R16 ;  /* 0x0003581001007387 */ /* 0x000fe80000100800 */
[----:B------:R-:W5:Y:S04]  /*1a620*/  LDL.LU R24, [R1+0x520] ;  /* 0x0005200001187983 */ /* 0x000f680000300800 */
[----:B------:R-:W-:Y:S04]  /*1a630*/  STL [R1+0x514], R17 ;  /* 0x0005141101007387 */ /* 0x000fe80000100800 */
[----:B------:R-:W5:Y:S04]  /*1a640*/  LDL.LU R25, [R1+0x374] ;  /* 0x0003740001197983 */ /* 0x000f680000300800 */
[----:B------:R-:W-:Y:S04]  /*1a650*/  STL [R1+0x35c], R3 ;  /* 0x00035c0301007387 */ /* 0x000fe80000100800 */
[----:B------:R-:W5:Y:S04]  /*1a660*/  LDL.LU R12, [R1+0x524] ;  /* 0x00052400010c7983 */ /* 0x000f680000300800 */
[----:B------:R0:W-:Y:S04]  /*1a670*/  STL [R1+0x518], R28 ;  /* 0x0005181c01007387 */ /* 0x0001e80000100800 */
[----:B------:R-:W5:Y:S04]  /*1a680*/  LDL.LU R13, [R1+0x378] ;  /* 0x00037800010d7983 */ /* 0x000f680000300800 */
[----:B------:R-:W5:Y:S04]  /*1a690*/  LDL.LU R14, [R1+0x528] ;  /* 0x00052800010e7983 */ /* 0x000f680000300800 */
[----:B------:R-:W5:Y:S04]  /*1a6a0*/  LDL.LU R15, [R1+0x37c] ;  /* 0x00037c00010f7983 */ /* 0x000f680000300800 */
[----:B0-----:R-:W5:Y:S04]  /*1a6b0*/  LDL.LU R28, [R1+0x52c] ;  /* 0x00052c00011c7983 */ /* 0x001f680000300800 */
[----:B------:R-:W5:Y:S01]  /*1a6c0*/  LDL.LU R16, [R1+0x380] ;  /* 0x0003800001107983 */ /* 0x000f620000300800 */
[----:B--2---:R-:W-:-:S05]  /*1a6d0*/  IADD3 R29, P0, R26, R29, RZ ;  /* 0x0000001d1a1d7210 */ /* 0x004fca0007f1e0ff */
[----:B------:R0:W-:Y:S04]  /*1a6e0*/  STL [R1+0x360], R29 ;  /* 0x0003601d01007387 */ /* 0x0001e80000100800 */
[----:B0-----:R-:W2:Y:S04]  /*1a6f0*/  LDL.LU R29, [R1+0x530] ;  /* 0x00053000011d7983 */ /* 0x001ea80000300800 */
[----:B------:R-:W2:Y:S01]  /*1a700*/  LDL.LU R17, [R1+0x384] ;  /* 0x0003840001117983 */ /* 0x000ea20000300800 */
[----:B----4-:R-:W-:-:S05]  /*1a710*/  IMAD.X R4, R0, 0x1, R4, P1 ;  /* 0x0000000100047824 */ /* 0x010fca00008e0604 */
[----:B------:R0:W-:Y:S04]  /*1a720*/  STL [R1+0x51c], R4 ;  /* 0x00051c0401007387 */ /* 0x0001e80000100800 */
[----:B0-----:R-:W4:Y:S01]  /*1a730*/  LDL.LU R4, [R1+0x534] ;  /* 0x0005340001047983 */ /* 0x001f220000300800 */
[----:B------:R-:W-:-:S03]  /*1a740*/  IADD3 R5, P1, R26, R5, RZ ;  /* 0x000000051a057210 */ /* 0x000fc60007f3e0ff */
[----:B------:R-:W4:Y:S04]  /*1a750*/  LDL.LU R3, [R1+0x388] ;  /* 0x0003880001037983 */ /* 0x000f280000300800 */
[----:B------:R0:W-:Y:S01]  /*1a760*/  STL [R1+0x364], R5 ;  /* 0x0003640501007387 */ /* 0x0001e20000100800 */
[----:B------:R-:W-:Y:S01]  /*1a770*/  IMAD.X R21, R0, 0x1, R21, P2 ;  /* 0x0000000100157824 */ /* 0x000fe200010e0615 */
[----:B------:R-:W-:Y:S02]  /*1a780*/  IADD3 R22, P2, R26, R22, RZ ;  /* 0x000000161a167210 */ /* 0x000fe40007f5e0ff */
[----:B0-----:R-:W4:Y:S01]  /*1a790*/  LDL.LU R5, [R1+0x538] ;  /* 0x0005380001057983 */ /* 0x001f220000300800 */
[----:B------:R-:W-:Y:S01]  /*1a7a0*/  IMAD.X R6, R0, 0x1, R6, P3 ;  /* 0x0000000100067824 */ /* 0x000fe200018e0606 */
[----:B------:R-:W-:-:S04]  /*1a7b0*/  IADD3 R23, P3, R26, R23, RZ ;  /* 0x000000171a177210 */ /* 0x000fc80007f7e0ff */
[----:B------:R0:W-:Y:S04]  /*1a7c0*/  STL [R1+0x6f0], R6 ;  /* 0x0006f00601007387 */ /* 0x0001e80000100800 */
[----:B------:R-:W-:Y:S04]  /*1a7d0*/  STL [R1+0x6f4], R21 ;  /* 0x0006f41501007387 */ /* 0x000fe80000100800 */
[----:B0-----:R-:W4:Y:S01]  /*1a7e0*/  LDL.LU R6, [R1+0x38c] ;  /* 0x00038c0001067983 */ /* 0x001f220000300800 */
[----:B---3--:R-:W-:-:S03]  /*1a7f0*/  IMAD.X R7, R0, 0x1, R7, P4 ;  /* 0x0000000100077824 */ /* 0x008fc600020e0607 */
[----:B------:R-:W-:Y:S04]  /*1a800*/  STL [R1+0x368], R22 ;  /* 0x0003681601007387 */ /* 0x000fe80000100800 */
[----:B------:R-:W3:Y:S04]  /*1a810*/  LDL.LU R18, [R1+0x53c] ;  /* 0x00053c0001127983 */ /* 0x000ee80000300800 */
[----:B------:R0:W-:Y:S04]  /*1a820*/  STL [R1+0x6ec], R7 ;  /* 0x0006ec0701007387 */ /* 0x0001e80000100800 */
[----:B------:R1:W-:Y:S01]  /*1a830*/  STL [R1+0x36c], R23 ;  /* 0x00036c1701007387 */ /* 0x0003e20000100800 */
[----:B-----5:R-:W-:-:S03]  /*1a840*/  IADD3 R27, P4, R26, R27, RZ ;  /* 0x0000001b1a1b7210 */ /* 0x020fc60007f9e0ff */
[----:B0-----:R-:W5:Y:S04]  /*1a850*/  LDL.LU R7, [R1+0x390] ;  /* 0x0003900001077983 */ /* 0x001f680000300800 */
[----:B------:R-:W5:Y:S04]  /*1a860*/  LDL.LU R19, [R1+0x540] ;  /* 0x0005400001137983 */ /* 0x000f680000300800 */
[----:B------:R-:W5:Y:S04]  /*1a870*/  LDL.LU R20, [R1+0x394] ;  /* 0x0003940001147983 */ /* 0x000f680000300800 */
[----:B------:R-:W5:Y:S04]  /*1a880*/  LDL.LU R21, [R1+0x544] ;  /* 0x0005440001157983 */ /* 0x000f680000300800 */
[----:B------:R0:W-:Y:S01]  /*1a890*/  STL [R1+0x370], R27 ;  /* 0x0003701b01007387 */ /* 0x0001e20000100800 */
[----:B------:R-:W-:-:S03]  /*1a8a0*/  IMAD.X R24, R0, 0x1, R24, P5 ;  /* 0x0000000100187824 */ /* 0x000fc600028e0618 */
[----:B------:R-:W5:Y:S01]  /*1a8b0*/  LDL.LU R22, [R1+0x398] ;  /* 0x0003980001167983 */ /* 0x000f620000300800 */
[----:B------:R-:W-:-:S03]  /*1a8c0*/  IADD3 R25, P5, R26, R25, RZ ;  /* 0x000000191a197210 */ /* 0x000fc60007fbe0ff */
[----:B-1----:R-:W5:Y:S04]  /*1a8d0*/  LDL.LU R23, [R1+0x548] ;  /* 0x0005480001177983 */ /* 0x002f680000300800 */
[----:B0-----:R-:W5:Y:S01]  /*1a8e0*/  LDL.LU R27, [R1+0x39c] ;  /* 0x00039c00011b7983 */ /* 0x001f620000300800 */
[----:B------:R-:W-:-:S03]  /*1a8f0*/  IMAD.X R12, R0, 0x1, R12, P6 ;  /* 0x00000001000c7824 */ /* 0x000fc600030e060c */
[----:B------:R-:W-:Y:S04]  /*1a900*/  STL [R1+0x520], R24 ;  /* 0x0005201801007387 */ /* 0x000fe80000100800 */
[----:B------:R-:W-:Y:S01]  /*1a910*/  STL [R1+0x374], R25 ;  /* 0x0003741901007387 */ /* 0x000fe20000100800 */
[----:B------:R-:W-:-:S03]  /*1a920*/  IADD3 R13, P6, R26, R13, RZ ;  /* 0x0000000d1a0d7210 */ /* 0x000fc60007fde0ff */
[----:B------:R-:W-:Y:S01]  /*1a930*/  STL [R1+0x524], R12 ;  /* 0x0005240c01007387 */ /* 0x000fe20000100800 */
[----:B------:R-:W-:-:S03]  /*1a940*/  IMAD.X R14, R0, 0x1, R14, P0 ;  /* 0x00000001000e7824 */ /* 0x000fc600000e060e */
[----:B------:R-:W-:Y:S01]  /*1a950*/  STL [R1+0x378], R13 ;  /* 0x0003780d01007387 */ /* 0x000fe20000100800 */
[----:B------:R-:W-:Y:S01]  /*1a960*/  IMAD.X R28, R0, 0x1, R28, P1 ;  /* 0x00000001001c7824 */ /* 0x000fe200008e061c */
[----:B------:R-:W-:-:S04]  /*1a970*/  IADD3 R15, P0, R26, R15, RZ ;  /* 0x0000000f1a0f7210 */ /* 0x000fc80007f1e0ff */
[----:B------:R0:W-:Y:S04]  /*1a980*/  STL [R1+0x52c], R28 ;  /* 0x00052c1c01007387 */ /* 0x0001e80000100800 */
[----:B------:R-:W-:Y:S04]  /*1a990*/  STL [R1+0x528], R14 ;  /* 0x0005280e01007387 */ /* 0x000fe80000100800 */
[----:B0-----:R-:W5:Y:S04]  /*1a9a0*/  LDL.LU R28, [R1+0x54c] ;  /* 0x00054c00011c7983 */ /* 0x001f680000300800 */
[----:B------:R-:W-:Y:S01]  /*1a9b0*/  STL [R1+0x37c], R15 ;  /* 0x00037c0f01007387 */ /* 0x000fe20000100800 */
[----:B--2---:R-:W-:-:S05]  /*1a9c0*/  IMAD.X R29, R0, 0x1, R29, P2 ;  /* 0x00000001001d7824 */ /* 0x004fca00010e061d */
[----:B------:R0:W-:Y:S04]  /*1a9d0*/  STL [R1+0x530], R29 ;  /* 0x0005301d01007387 */ /* 0x0001e80000100800 */
[----:B0-----:R-:W2:Y:S01]  /*1a9e0*/  LDL.LU R29, [R1+0x3a0] ;  /* 0x0003a000011d7983 */ /* 0x001ea20000300800 */
[C---:B------:R-:W-:Y:S02]  /*1a9f0*/  IADD3 R16, P1, R26.reuse, R16, RZ ;  /* 0x000000101a107210 */ /* 0x040fe40007f3e0ff */
[----:B------:R-:W-:-:S03]  /*1aa00*/  IADD3 R17, P2, R26, R17, RZ ;  /* 0x000000111a117210 */ /* 0x000fc60007f5e0ff */
[----:B------:R-:W-:Y:S01]  /*1aa10*/  STL [R1+0x380], R16 ;  /* 0x0003801001007387 */ /* 0x000fe20000100800 */
[----:B----4-:R-:W-:Y:S01]  /*1aa20*/  IMAD.X R4, R0, 0x1, R4, P3 ;  /* 0x0000000100047824 */ /* 0x010fe200018e0604 */
[----:B------:R-:W-:-:S04]  /*1aa30*/  IADD3 R3, P3, R26, R3, RZ ;  /* 0x000000031a037210 */ /* 0x000fc80007f7e0ff */
[----:B------:R0:W-:Y:S04]  /*1aa40*/  STL [R1+0x534], R4 ;  /* 0x0005340401007387 */ /* 0x0001e80000100800 */
[----:B0-----:R-:W4:Y:S01]  /*1aa50*/  LDL.LU R4, [R1+0x550] ;  /* 0x0005500001047983 */ /* 0x001f220000300800 */
[----:B------:R-:W-:-:S03]  /*1aa60*/  IMAD.X R5, R0, 0x1, R5, P4 ;  /* 0x0000000100057824 */ /* 0x000fc600020e0605 */
[----:B------:R0:W-:Y:S04]  /*1aa70*/  STL [R1+0x384], R17 ;  /* 0x0003841101007387 */ /* 0x0001e80000100800 */
[----:B------:R-:W4:Y:S04]  /*1aa80*/  LDL.LU R16, [R1+0x3a4] ;  /* 0x0003a40001107983 */ /* 0x000f280000300800 */
[----:B0-----:R-:W4:Y:S04]  /*1aa90*/  LDL.LU R17, [R1+0x554] ;  /* 0x0005540001117983 */ /* 0x001f280000300800 */
[----:B------:R-:W-:Y:S04]  /*1aaa0*/  STL [R1+0x388], R3 ;  /* 0x0003880301007387 */ /* 0x000fe80000100800 */
[----:B------:R0:W-:Y:S04]  /*1aab0*/  STL [R1+0x538], R5 ;  /* 0x0005380501007387 */ /* 0x0001e80000100800 */
[----:B0-----:R-:W4:Y:S01]  /*1aac0*/  LDL.LU R5, [R1+0x3a8] ;  /* 0x0003a80001057983 */ /* 0x001f220000300800 */
[----:B------:R-:W-:-:S03]  /*1aad0*/  IADD3 R6, P4, R26, R6, RZ ;  /* 0x000000061a067210 */ /* 0x000fc60007f9e0ff */
[----:B------:R-:W4:Y:S04]  /*1aae0*/  LDL.LU R3, [R1+0x558] ;  /* 0x0005580001037983 */ /* 0x000f280000300800 */
[----:B------:R0:W-:Y:S01]  /*1aaf0*/  STL [R1+0x38c], R6 ;  /* 0x00038c0601007387 */ /* 0x0001e20000100800 */
[----:B---3--:R-:W-:-:S03]  /*1ab00*/  IMAD.X R18, R0, 0x1, R18, P5 ;  /* 0x0000000100127824 */ /* 0x008fc600028e0612 */
[----:B0-----:R-:W3:Y:S01]  /*1ab10*/  LDL.LU R6, [R1+0x3ac] ;  /* 0x0003ac0001067983 */ /* 0x001ee20000300800 */
[----:B-----5:R-:W-:Y:S01]  /*1ab20*/  IADD3 R7, P5, R26, R7, RZ ;  /* 0x000000071a077210 */ /* 0x020fe20007fbe0ff */
[----:B------:R-:W-:-:S04]  /*1ab30*/  IMAD.X R19, R0, 0x1, R19, P6 ;  /* 0x0000000100137824 */ /* 0x000fc800030e0613 */
[----:B------:R0:W-:Y:S01]  /*1ab40*/  STL [R1+0x390], R7 ;  /* 0x0003900701007387 */ /* 0x0001e20000100800 */
[----:B------:R-:W-:Y:S01]  /*1ab50*/  IADD3 R20, P6, R26, R20, RZ ;  /* 0x000000141a147210 */ /* 0x000fe20007fde0ff */
[----:B------:R-:W-:Y:S02]  /*1ab60*/  IMAD.X R21, R0, 0x1, R21, P0 ;  /* 0x0000000100157824 */ /* 0x000fe400000e0615 */
[----:B0-----:R-:W5:Y:S04]  /*1ab70*/  LDL.LU R7, [R1+0x55c] ;  /* 0x00055c0001077983 */ /* 0x001f680000300800 */
[----:B------:R-:W-:Y:S01]  /*1ab80*/  STL [R1+0x53c], R18 ;  /* 0x00053c1201007387 */ /* 0x000fe20000100800 */
[----:B------:R-:W-:-:S03]  /*1ab90*/  IADD3 R22, P0, R26, R22, RZ ;  /* 0x000000161a167210 */ /* 0x000fc60007f1e0ff */
[----:B------:R-:W-:Y:S01]  /*1aba0*/  STL [R1+0x540], R19 ;  /* 0x0005401301007387 */ /* 0x000fe20000100800 */
[----:B------:R-:W-:-:S03]  /*1abb0*/  IMAD.X R23, R0, 0x1, R23, P1 ;  /* 0x0000000100177824 */ /* 0x000fc600008e0617 */
[----:B------:R-:W-:Y:S01]  /*1abc0*/  STL [R1+0x394], R20 ;  /* 0x0003941401007387 */ /* 0x000fe20000100800 */
[----:B------:R-:W-:-:S03]  /*1abd0*/  IADD3 R27, P1, R26, R27, RZ ;  /* 0x0000001b1a1b7210 */ /* 0x000fc60007f3e0ff */
        /* <DEDUP_REMOVED lines=8> */
[----:B------:R-:W5:Y:S01]  /*1ac60*/  LDL.LU R14, [R1+0x3b8] ;  /* 0x0003b800010e7983 */ /* 0x000f620000300800 */
[----:B------:R-:W-:-:S03]  /*1ac70*/  IMAD.X R28, R0, 0x1, R28, P2 ;  /* 0x00000001001c7824 */ /* 0x000fc600010e061c */
[----:B------:R-:W5:Y:S04]  /*1ac80*/  LDL.LU R15, [R1+0x568] ;  /* 0x00056800010f7983 */ /* 0x000f680000300800 */
[----:B0-----:R-:W5:Y:S04]  /*1ac90*/  LDL.LU R27, [R1+0x3bc] ;  /* 0x0003bc00011b7983 */ /* 0x001f680000300800 */
[----:B------:R-:W5:Y:S04]  /*1aca0*/  LDL.LU R21, [R1+0x56c] ;  /* 0x00056c0001157983 */ /* 0x000f680000300800 */
[----:B------:R0:W-:Y:S04]  /*1acb0*/  STL [R1+0x54c], R28 ;  /* 0x00054c1c01007387 */ /* 0x0001e80000100800 */
[----:B0-----:R-:W5:Y:S04]  /*1acc0*/  LDL.LU R28, [R1+0x3c0] ;  /* 0x0003c000011c7983 */ /* 0x001f680000300800 */
[----:B------:R-:W5:Y:S01]  /*1acd0*/  LDL.LU R22, [R1+0x570] ;  /* 0x0005700001167983 */ /* 0x000f620000300800 */
[----:B--2---:R-:W-:-:S05]  /*1ace0*/  IADD3 R29, P2, R26, R29, RZ ;  /* 0x0000001d1a1d7210 */ /* 0x004fca0007f5e0ff */
[----:B------:R0:W-:Y:S04]  /*1acf0*/  STL [R1+0x3a0], R29 ;  /* 0x0003a01d01007387 */ /* 0x0001e80000100800 */
[----:B0-----:R-:W2:Y:S04]  /*1ad00*/  LDL.LU R29, [R1+0x3c4] ;  /* 0x0003c400011d7983 */ /* 0x001ea80000300800 */
[----:B------:R-:W2:Y:S01]  /*1ad10*/  LDL.LU R23, [R1+0x574] ;  /* 0x0005740001177983 */ /* 0x000ea20000300800 */
[----:B----4-:R-:W-:-:S05]  /*1ad20*/  IMAD.X R4, R0, 0x1, R4, P3 ;  /* 0x0000000100047824 */ /* 0x010fca00018e0604 */
[----:B------:R0:W-:Y:S01]  /*1ad30*/  STL [R1+0x550], R4 ;  /* 0x0005500401007387 */ /* 0x0001e20000100800 */
[----:B------:R-:W-:Y:S01]  /*1ad40*/  IADD3 R16, P3, R26, R16, RZ ;  /* 0x000000101a107210 */ /* 0x000fe20007f7e0ff */
[----:B------:R-:W-:Y:S02]  /*1ad50*/  IMAD.X R17, R0, 0x1, R17, P4 ;  /* 0x0000000100117824 */ /* 0x000fe400020e0611 */
[----:B0-----:R-:W4:Y:S01]  /*1ad60*/  LDL.LU R4, [R1+0x3c8] ;  /* 0x0003c80001047983 */ /* 0x001f220000300800 */
[----:B------:R-:W-:Y:S01]  /*1ad70*/  IADD3 R5, P4, R26, R5, RZ ;  /* 0x000000051a057210 */ /* 0x000fe20007f9e0ff */
[----:B------:R-:W-:-:S04]  /*1ad80*/  IMAD.X R3, R0, 0x1, R3, P5 ;  /* 0x0000000100037824 */ /* 0x000fc800028e0603 */
[----:B------:R0:W-:Y:S04]  /*1ad90*/  STL [R1+0x3a8], R5 ;  /* 0x0003a80501007387 */ /* 0x0001e80000100800 */
[----:B------:R-:W-:Y:S04]  /*1ada0*/  STL [R1+0x3a4], R16 ;  /* 0x0003a41001007387 */ /* 0x000fe80000100800 */
[----:B0-----:R-:W4:Y:S01]  /*1adb0*/  LDL.LU R5, [R1+0x578] ;  /* 0x0005780001057983 */ /* 0x001f220000300800 */
[----:B---3--:R-:W-:-:S03]  /*1adc0*/  IADD3 R6, P5, R26, R6, RZ ;  /* 0x000000061a067210 */ /* 0x008fc60007fbe0ff */
[----:B------:R-:W-:Y:S04]  /*1add0*/  STL [R1+0x554], R17 ;  /* 0x0005541101007387 */ /* 0x000fe80000100800 */
[----:B------:R-:W3:Y:S04]  /*1ade0*/  LDL.LU R18, [R1+0x3cc] ;  /* 0x0003cc0001127983 */ /* 0x000ee80000300800 */
[----:B------:R0:W-:Y:S04]  /*1adf0*/  STL [R1+0x3ac], R6 ;  /* 0x0003ac0601007387 */ /* 0x0001e80000100800 */
[----:B------:R1:W-:Y:S04]  /*1ae00*/  STL [R1+0x558], R3 ;  /* 0x0005580301007387 */ /* 0x0003e80000100800 */
[----:B0-----:R-:W3:Y:S01]  /*1ae10*/  LDL.LU R6, [R1+0x57c] ;  /* 0x00057c0001067983 */ /* 0x001ee20000300800 */
[----:B-----5:R-:W-:-:S03]  /*1ae20*/  IMAD.X R7, R0, 0x1, R7, P6 ;  /* 0x0000000100077824 */ /* 0x020fc600030e0607 */
[----:B------:R-:W5:Y:S04]  /*1ae30*/  LDL.LU R19, [R1+0x3d0] ;  /* 0x0003d00001137983 */ /* 0x000f680000300800 */
[----:B------:R-:W5:Y:S04]  /*1ae40*/  LDL.LU R20, [R1+0x580] ;  /* 0x0005800001147983 */ /* 0x000f680000300800 */
[----:B------:R-:W5:Y:S04]  /*1ae50*/  LDL.LU R16, [R1+0x3d4] ;  /* 0x0003d40001107983 */ /* 0x000f680000300800 */
[----:B------:R0:W-:Y:S04]  /*1ae60*/  STL [R1+0x55c], R7 ;  /* 0x00055c0701007387 */ /* 0x0001e80000100800 */
[----:B------:R-:W5:Y:S01]  /*1ae70*/  LDL.LU R17, [R1+0x584] ;  /* 0x0005840001117983 */ /* 0x000f620000300800 */
[----:B------:R-:W-:-:S03]  /*1ae80*/  IADD3 R24, P6, R26, R24, RZ ;  /* 0x000000181a187210 */ /* 0x000fc60007fde0ff */
[----:B-1----:R-:W5:Y:S04]  /*1ae90*/  LDL.LU R3, [R1+0x3d8] ;  /* 0x0003d80001037983 */ /* 0x002f680000300800 */
[----:B0-----:R-:W5:Y:S01]  /*1aea0*/  LDL.LU R7, [R1+0x588] ;  /* 0x0005880001077983 */ /* 0x001f620000300800 */
[----:B------:R-:W-:-:S03]  /*1aeb0*/  IMAD.X R25, R0, 0x1, R25, P0 ;  /* 0x0000000100197824 */ /* 0x000fc600000e0619 */
[----:B------:R-:W-:Y:S01]  /*1aec0*/  STL [R1+0x3b0], R24 ;  /* 0x0003b01801007387 */ /* 0x000fe20000100800 */
[----:B------:R-:W-:-:S03]  /*1aed0*/  IADD3 R12, P0, R26, R12, RZ ;  /* 0x0000000c1a0c7210 */ /* 0x000fc60007f1e0ff */
[----:B------:R-:W-:Y:S01]  /*1aee0*/  STL [R1+0x560], R25 ;  /* 0x0005601901007387 */ /* 0x000fe20000100800 */
[----:B------:R-:W-:-:S03]  /*1aef0*/  IMAD.X R13, R0, 0x1, R13, P1 ;  /* 0x00000001000d7824 */ /* 0x000fc600008e060d */
[----:B------:R-:W-:Y:S01]  /*1af00*/  STL [R1+0x3b4], R12 ;  /* 0x0003b40c01007387 */ /* 0x000fe20000100800 */
[----:B------:R-:W-:Y:S01]  /*1af10*/  IADD3 R14, P1, R26, R14, RZ ;  /* 0x0000000e1a0e7210 */ /* 0x000fe20007f3e0ff */
[----:B------:R-:W-:Y:S01]  /*1af20*/  IMAD.X R15, R0, 0x1, R15, P2 ;  /* 0x00000001000f7824 */ /* 0x000fe200010e060f */
[----:B------:R-:W-:Y:S01]  /*1af30*/  IADD3 R27, P2, R26, R27, RZ ;  /* 0x0000001b1a1b7210 */ /* 0x000fe20007f5e0ff */
[----:B------:R-:W-:Y:S01]  /*1af40*/  STL [R1+0x564], R13 ;  /* 0x0005640d01007387 */ /* 0x000fe20000100800 */
[----:B------:R-:W-:-:S03]  /*1af50*/  IMAD.X R21, R0, 0x1, R21, P3 ;  /* 0x0000000100157824 */ /* 0x000fc600018e0615 */
[----:B------:R0:W-:Y:S04]  /*1af60*/  STL [R1+0x3bc], R27 ;  /* 0x0003bc1b01007387 */ /* 0x0001e80000100800 */
[----:B------:R-:W-:Y:S04]  /*1af70*/  STL [R1+0x3b8], R14 ;  /* 0x0003b80e01007387 */ /* 0x000fe80000100800 */
[----:B0-----:R-:W5:Y:S01]  /*1af80*/  LDL.LU R27, [R1+0x3dc] ;  /* 0x0003dc00011b7983 */ /* 0x001f620000300800 */
[----:B------:R-:W-:-:S03]  /*1af90*/  IADD3 R28, P3, R26, R28, RZ ;  /* 0x0000001c1a1c7210 */ /* 0x000fc60007f7e0ff */
[----:B------:R-:W-:Y:S01]  /*1afa0*/  STL [R1+0x568], R15 ;  /* 0x0005680f01007387 */ /* 0x000fe20000100800 */
[----:B------:R-:W-:-:S03]  /*1afb0*/  IMAD.X R22, R0, 0x1, R22, P4 ;  /* 0x0000000100167824 */ /* 0x000fc600020e0616 */
[----:B------:R0:W-:Y:S04]  /*1afc0*/  STL [R1+0x3c0], R28 ;  /* 0x0003c01c01007387 */ /* 0x0001e80000100800 */
[----:B0-----:R-:W5:Y:S04]  /*1afd0*/  LDL.LU R28, [R1+0x58c] ;  /* 0x00058c00011c7983 */ /* 0x001f680000300800 */
[----:B------:R-:W-:Y:S01]  /*1afe0*/  STL [R1+0x56c], R21 ;  /* 0x00056c1501007387 */ /* 0x000fe20000100800 */
[----:B--2---:R-:W-:-:S05]  /*1aff0*/  IADD3 R29, P4, R26, R29, RZ ;  /* 0x0000001d1a1d7210 */ /* 0x004fca0007f9e0ff */
[----:B------:R0:W-:Y:S04]  /*1b000*/  STL [R1+0x3c4], R29 ;  /* 0x0003c41d01007387 */ /* 0x0001e80000100800 */
[----:B0-----:R-:W2:Y:S01]  /*1b010*/  LDL.LU R29, [R1+0x3e0] ;  /* 0x0003e000011d7983 */ /* 0x001ea20000300800 */
[----:B------:R-:W-:-:S03]  /*1b020*/  IMAD.X R23, R0, 0x1, R23, P5 ;  /* 0x0000000100177824 */ /* 0x000fc600028e0617 */
[----:B------:R0:W-:Y:S04]  /*1b030*/  STL [R1+0x570], R22 ;  /* 0x0005701601007387 */ /* 0x0001e80000100800 */
[----:B------:R-:W2:Y:S01]  /*1b040*/  LDL.LU R21, [R1+0x590] ;  /* 0x0005900001157983 */ /* 0x000ea20000300800 */
[----:B----4-:R-:W-:-:S03]  /*1b050*/  IADD3 R4, P5, R26, R4, RZ ;  /* 0x000000041a047210 */ /* 0x010fc60007fbe0ff */
[----:B0-----:R-:W4:Y:S04]  /*1b060*/  LDL.LU R22, [R1+0x3e4] ;  /* 0x0003e40001167983 */ /* 0x001f280000300800 */
[----:B------:R-:W-:Y:S04]  /*1b070*/  STL [R1+0x574], R23 ;  /* 0x0005741701007387 */ /* 0x000fe80000100800 */
[----:B------:R0:W-:Y:S04]  /*1b080*/  STL [R1+0x3c8], R4 ;  /* 0x0003c80401007387 */ /* 0x0001e80000100800 */
[----:B0-----:R-:W4:Y:S04]  /*1b090*/  LDL.LU R4, [R1+0x594] ;  /* 0x0005940001047983 */ /* 0x001f280000300800 */
[----:B------:R-:W4:Y:S01]  /*1b0a0*/  LDL.LU R23, [R1+0x3e8] ;  /* 0x0003e80001177983 */ /* 0x000f220000300800 */
[----:B------:R-:W-:-:S05]  /*1b0b0*/  IMAD.X R5, R0, 0x1, R5, P6 ;  /* 0x0000000100057824 */ /* 0x000fca00030e0605 */
[----:B------:R0:W-:Y:S01]  /*1b0c0*/  STL [R1+0x578], R5 ;  /* 0x0005780501007387 */ /* 0x0001e20000100800 */
[----:B---3--:R-:W-:-:S03]  /*1b0d0*/  IADD3 R18, P6, R26, R18, RZ ;  /* 0x000000121a127210 */ /* 0x008fc60007fde0ff */
[----:B0-----:R-:W3:Y:S01]  /*1b0e0*/  LDL.LU R5, [R1+0x598] ;  /* 0x0005980001057983 */ /* 0x001ee20000300800 */
[----:B------:R-:W-:Y:S01]  /*1b0f0*/  IMAD.X R6, R0, 0x1, R6, P0 ;  /* 0x0000000100067824 */ /* 0x000fe200000e0606 */
[----:B-----5:R-:W-:-:S04]  /*1b100*/  IADD3 R19, P0, R26, R19, RZ ;  /* 0x000000131a137210 */ /* 0x020fc80007f1e0ff */
[----:B------:R0:W-:Y:S01]  /*1b110*/  STL [R1+0x57c], R6 ;  /* 0x00057c0601007387 */ /* 0x0001e20000100800 */
[----:B------:R-:W-:Y:S01]  /*1b120*/  IMAD.X R20, R0, 0x1, R20, P1 ;  /* 0x0000000100147824 */ /* 0x000fe200008e0614 */
[----:B------:R-:W-:Y:S02]  /*1b130*/  IADD3 R16, P1, R26, R16, RZ ;  /* 0x000000101a107210 */ /* 0x000fe40007f3e0ff */
[----:B0-----:R-:W5:Y:S04]  /*1b140*/  LDL.LU R6, [R1+0x3ec] ;  /* 0x0003ec0001067983 */ /* 0x001f680000300800 */
[----:B------:R-:W-:Y:S01]  /*1b150*/  STL [R1+0x3cc], R18 ;  /* 0x0003cc1201007387 */ /* 0x000fe20000100800 */
[----:B------:R-:W-:-:S03]  /*1b160*/  IMAD.X R17, R0, 0x1, R17, P2 ;  /* 0x0000000100117824 */ /* 0x000fc600010e0611 */
[----:B------:R-:W-:Y:S01]  /*1b170*/  STL [R1+0x3d0], R19 ;  /* 0x0003d01301007387 */ /* 0x000fe20000100800 */
[----:B------:R-:W-:-:S03]  /*1b180*/  IADD3 R3, P2, R26, R3, RZ ;  /* 0x000000031a037210 */ /* 0x000fc60007f5e0ff */
[----:B------:R-:W-:Y:S01]  /*1b190*/  STL [R1+0x580], R20 ;  /* 0x0005801401007387 */ /* 0x000fe20000100800 */
[----:B------:R-:W-:-:S03]  /*1b1a0*/  IMAD.X R7, R0, 0x1, R7, P3 ;  /* 0x0000000100077824 */ /* 0x000fc600018e0607 */
        /* <DEDUP_REMOVED lines=10> */
[----:B0-----:R-:W5:Y:S01]  /*1b250*/  LDL.LU R7, [R1+0x5a8] ;  /* 0x0005a80001077983 */ /* 0x001f620000300800 */
[----:B------:R-:W-:-:S03]  /*1b260*/  IADD3 R27, P3, R26, R27, RZ ;  /* 0x0000001b1a1b7210 */ /* 0x000fc60007f7e0ff */
[----:B------:R-:W5:Y:S04]  /*1b270*/  LDL.LU R16, [R1+0x3fc] ;  /* 0x0003fc0001107983 */ /* 0x000f680000300800 */
[----:B------:R0:W-:Y:S04]  /*1b280*/  STL [R1+0x3dc], R27 ;  /* 0x0003dc1b01007387 */ /* 0x0001e80000100800 */
[----:B0-----:R-:W5:Y:S01]  /*1b290*/  LDL.LU R27, [R1+0x5ac] ;  /* 0x0005ac00011b7983 */ /* 0x001f620000300800 */
[----:B------:R-:W-:-:S03]  /*1b2a0*/  IMAD.X R28, R0, 0x1, R28, P4 ;  /* 0x00000001001c7824 */ /* 0x000fc600020e061c */
[----:B------:R-:W5:Y:S04]  /*1b2b0*/  LDL.LU R17, [R1+0x400] ;  /* 0x0004000001117983 */ /* 0x000f680000300800 */
[----:B------:R0:W-:Y:S04]  /*1b2c0*/  STL [R1+0x58c], R28 ;  /* 0x00058c1c01007387 */ /* 0x0001e80000100800 */
[----:B0-----:R-:W5:Y:S04]  /*1b2d0*/  LDL.LU R28, [R1+0x5b0] ;  /* 0x0005b000011c7983 */ /* 0x001f680000300800 */
[----:B------:R-:W5:Y:S01]  /*1b2e0*/  LDL.LU R3, [R1+0x404] ;  /* 0x0004040001037983 */ /* 0x000f620000300800 */
[----:B--2---:R-:W-:-:S05]  /*1b2f0*/  IADD3 R29, P4, R26, R29, RZ ;  /* 0x0000001d1a1d7210 */ /* 0x004fca0007f9e0ff */
[----:B------:R0:W-:Y:S04]  /*1b300*/  STL [R1+0x3e0], R29 ;  /* 0x0003e01d01007387 */ /* 0x0001e80000100800 */
[----:B0-----:R-:W2:Y:S01]  /*1b310*/  LDL.LU R29, [R1+0x5b4] ;  /* 0x0005b400011d7983 */ /* 0x001ea20000300800 */
[----:B------:R-:W-:Y:S01]  /*1b320*/  IMAD.X R21, R0, 0x1, R21, P5 ;  /* 0x0000000100157824 */ /* 0x000fe200028e0615 */
[----:B----4-:R-:W-:Y:S01]  /*1b330*/  IADD3 R22, P5, R26, R22, RZ ;  /* 0x000000161a167210 */ /* 0x010fe20007fbe0ff */
[----:B------:R-:W-:Y:S01]  /*1b340*/  IMAD.X R4, R0, 0x1, R4, P6 ;  /* 0x0000000100047824 */ /* 0x000fe200030e0604 */
[----:B------:R-:W-:-:S04]  /*1b350*/  IADD3 R23, P6, R26, R23, RZ ;  /* 0x000000171a177210 */ /* 0x000fc80007fde0ff */
[----:B------:R0:W-:Y:S04]  /*1b360*/  STL [R1+0x594], R4 ;  /* 0x0005940401007387 */ /* 0x0001e80000100800 */
[----:B------:R-:W-:Y:S04]  /*1b370*/  STL [R1+0x590], R21 ;  /* 0x0005901501007387 */ /* 0x000fe80000100800 */
[----:B0-----:R-:W4:Y:S04]  /*1b380*/  LDL.LU R4, [R1+0x408] ;  /* 0x0004080001047983 */ /* 0x001f280000300800 */
[----:B------:R-:W-:Y:S04]  /*1b390*/  STL [R1+0x3e4], R22 ;  /* 0x0003e41601007387 */ /* 0x000fe80000100800 */
[----:B------:R-:W4:Y:S01]  /*1b3a0*/  LDL.LU R18, [R1+0x5b8] ;  /* 0x0005b80001127983 */ /* 0x000f220000300800 */
[----:B---3--:R-:W-:-:S05]  /*1b3b0*/  IMAD.X R5, R0, 0x1, R5, P0 ;  /* 0x0000000100057824 */ /* 0x008fca00000e0605 */
[----:B------:R0:W-:Y:S04]  /*1b3c0*/  STL [R1+0x598], R5 ;  /* 0x0005980501007387 */ /* 0x0001e80000100800 */
[----:B------:R1:W-:Y:S04]  /*1b3d0*/  STL [R1+0x3e8], R23 ;  /* 0x0003e81701007387 */ /* 0x0003e80000100800 */
[----:B0-----:R-:W3:Y:S04]  /*1b3e0*/  LDL.LU R5, [R1+0x40c] ;  /* 0x00040c0001057983 */ /* 0x001ee80000300800 */
[----:B------:R-:W3:Y:S01]  /*1b3f0*/  LDL.LU R19, [R1+0x5bc] ;  /* 0x0005bc0001137983 */ /* 0x000ee20000300800 */
[----:B-----5:R-:W-:-:S03]  /*1b400*/  IADD3 R6, P0, R26, R6, RZ ;  /* 0x000000061a067210 */ /* 0x020fc60007f1e0ff */
[----:B------:R-:W5:Y:S04]  /*1b410*/  LDL.LU R20, [R1+0x410] ;  /* 0x0004100001147983 */ /* 0x000f680000300800 */
[----:B------:R-:W5:Y:S04]  /*1b420*/  LDL.LU R21, [R1+0x5c0] ;  /* 0x0005c00001157983 */ /* 0x000f680000300800 */
[----:B------:R0:W-:Y:S04]  /*1b430*/  STL [R1+0x3ec], R6 ;  /* 0x0003ec0601007387 */ /* 0x0001e80000100800 */
[----:B------:R-:W5:Y:S04]  /*1b440*/  LDL.LU R22, [R1+0x414] ;  /* 0x0004140001167983 */ /* 0x000f680000300800 */
[----:B-1----:R-:W5:Y:S01]  /*1b450*/  LDL.LU R23, [R1+0x5c4] ;  /* 0x0005c40001177983 */ /* 0x002f620000300800 */
[----:B------:R-:W-:-:S03]  /*1b460*/  IMAD.X R24, R0, 0x1, R24, P1 ;  /* 0x0000000100187824 */ /* 0x000fc600008e0618 */
[----:B0-----:R-:W5:Y:S01]  /*1b470*/  LDL.LU R6, [R1+0x418] ;  /* 0x0004180001067983 */ /* 0x001f620000300800 */
[----:B------:R-:W-:-:S03]  /*1b480*/  IADD3 R25, P1, R26, R25, RZ ;  /* 0x000000191a197210 */ /* 0x000fc60007f3e0ff */
[----:B------:R-:W-:Y:S01]  /*1b490*/  STL [R1+0x59c], R24 ;  /* 0x00059c1801007387 */ /* 0x000fe20000100800 */
[----:B------:R-:W-:-:S03]  /*1b4a0*/  IMAD.X R12, R0, 0x1, R12, P2 ;  /* 0x00000001000c7824 */ /* 0x000fc600010e060c */
[----:B------:R-:W-:Y:S01]  /*1b4b0*/  STL [R1+0x3f0], R25 ;  /* 0x0003f01901007387 */ /* 0x000fe20000100800 */
[----:B------:R-:W-:-:S03]  /*1b4c0*/  IADD3 R13, P2, R26, R13, RZ ;  /* 0x0000000d1a0d7210 */ /* 0x000fc60007f5e0ff */
[----:B------:R-:W-:Y:S01]  /*1b4d0*/  STL [R1+0x5a0], R12 ;  /* 0x0005a00c01007387 */ /* 0x000fe20000100800 */
[----:B------:R-:W-:-:S03]  /*1b4e0*/  IMAD.X R14, R0, 0x1, R14, P3 ;  /* 0x00000001000e7824 */ /* 0x000fc600018e060e */
[----:B------:R-:W-:Y:S01]  /*1b4f0*/  STL [R1+0x3f4], R13 ;  /* 0x0003f40d01007387 */ /* 0x000fe20000100800 */
[----:B------:R-:W-:Y:S01]  /*1b500*/  IADD3 R15, P3, R26, R15, RZ ;  /* 0x0000000f1a0f7210 */ /* 0x000fe20007f7e0ff */
[----:B------:R-:W-:-:S05]  /*1b510*/  IMAD.X R7, R0, 0x1, R7, P4 ;  /* 0x0000000100077824 */ /* 0x000fca00020e0607 */
[----:B------:R0:W-:Y:S01]  /*1b520*/  STL [R1+0x5a8], R7 ;  /* 0x0005a80701007387 */ /* 0x0001e20000100800 */
[----:B------:R-:W-:-:S03]  /*1b530*/  IADD3 R16, P4, R26, R16, RZ ;  /* 0x000000101a107210 */ /* 0x000fc60007f9e0ff */
[----:B------:R-:W-:Y:S04]  /*1b540*/  STL [R1+0x5a4], R14 ;  /* 0x0005a40e01007387 */ /* 0x000fe80000100800 */
[----:B0-----:R-:W5:Y:S01]  /*1b550*/  LDL.LU R7, [R1+0x5c8] ;  /* 0x0005c80001077983 */ /* 0x001f620000300800 */
[----:B------:R-:W-:-:S03]  /*1b560*/  IMAD.X R27, R0, 0x1, R27, P5 ;  /* 0x00000001001b7824 */ /* 0x000fc600028e061b */
[----:B------:R-:W-:Y:S01]  /*1b570*/  STL [R1+0x3f8], R15 ;  /* 0x0003f80f01007387 */ /* 0x000fe20000100800 */
[----:B------:R-:W-:-:S03]  /*1b580*/  IADD3 R17, P5, R26, R17, RZ ;  /* 0x000000111a117210 */ /* 0x000fc60007fbe0ff */
[----:B------:R0:W-:Y:S04]  /*1b590*/  STL [R1+0x5ac], R27 ;  /* 0x0005ac1b01007387 */ /* 0x0001e80000100800 */
[----:B0-----:R-:W5:Y:S01]  /*1b5a0*/  LDL.LU R27, [R1+0x41c] ;  /* 0x00041c00011b7983 */ /* 0x001f620000300800 */
[----:B------:R-:W-:-:S03]  /*1b5b0*/  IMAD.X R28, R0, 0x1, R28, P6 ;  /* 0x00000001001c7824 */ /* 0x000fc600030e061c */
[----:B------:R-:W-:Y:S01]  /*1b5c0*/  STL [R1+0x3fc], R16 ;  /* 0x0003fc1001007387 */ /* 0x000fe20000100800 */
[----:B------:R-:W-:-:S03]  /*1b5d0*/  IADD3 R3, P6, R26, R3, RZ ;  /* 0x000000031a037210 */ /* 0x000fc60007fde0ff */
[----:B------:R0:W-:Y:S04]  /*1b5e0*/  STL [R1+0x5b0], R28 ;  /* 0x0005b01c01007387 */ /* 0x0001e80000100800 */
[----:B0-----:R-:W5:Y:S04]  /*1b5f0*/  LDL.LU R28, [R1+0x5cc] ;  /* 0x0005cc00011c7983 */ /* 0x001f680000300800 */
[----:B------:R0:W-:Y:S04]  /*1b600*/  STL [R1+0x400], R17 ;  /* 0x0004001101007387 */ /* 0x0001e80000100800 */
[----:B------:R-:W5:Y:S04]  /*1b610*/  LDL.LU R16, [R1+0x420] ;  /* 0x0004200001107983 */ /* 0x000f680000300800 */
[----:B0-----:R-:W5:Y:S04]  /*1b620*/  LDL.LU R17, [R1+0x5d0] ;  /* 0x0005d00001117983 */ /* 0x001f680000300800 */
[----:B------:R-:W-:Y:S01]  /*1b630*/  STL [R1+0x404], R3 ;  /* 0x0004040301007387 */ /* 0x000fe20000100800 */
[----:B--2---:R-:W-:-:S05]  /*1b640*/  IMAD.X R29, R0, 0x1, R29, P0 ;  /* 0x00000001001d7824 */ /* 0x004fca00000e061d */
[----:B------:R0:W-:Y:S04]  /*1b650*/  STL [R1+0x5b4], R29 ;  /* 0x0005b41d01007387 */ /* 0x0001e80000100800 */
[----:B0-----:R-:W2:Y:S04]  /*1b660*/  LDL.LU R29, [R1+0x424] ;  /* 0x00042400011d7983 */ /* 0x001ea80000300800 */
[----:B------:R-:W2:Y:S01]  /*1b670*/  LDL.LU R3, [R1+0x5d4] ;  /* 0x0005d40001037983 */ /* 0x000ea20000300800 */
[----:B----4-:R-:W-:Y:S01]  /*1b680*/  IADD3 R4, P0, R26, R4, RZ ;  /* 0x000000041a047210 */ /* 0x010fe20007f1e0ff */
[----:B------:R-:W-:-:S04]  /*1b690*/  IMAD.X R18, R0, 0x1, R18, P1 ;  /* 0x0000000100127824 */ /* 0x000fc800008e0612 */
[----:B------:R0:W-:Y:S04]  /*1b6a0*/  STL [R1+0x408], R4 ;  /* 0x0004080401007387 */ /* 0x0001e80000100800 */
[----:B0-----:R-:W4:Y:S01]  /*1b6b0*/  LDL.LU R4, [R1+0x428] ;  /* 0x0004280001047983 */ /* 0x001f220000300800 */
[----:B---3--:R-:W-:Y:S01]  /*1b6c0*/  IADD3 R5, P1, R26, R5, RZ ;  /* 0x000000051a057210 */ /* 0x008fe20007f3e0ff */
[----:B------:R-:W-:-:S04]  /*1b6d0*/  IMAD.X R19, R0, 0x1, R19, P2 ;  /* 0x0000000100137824 */ /* 0x000fc800010e0613 */
[----:B------:R0:W-:Y:S01]  /*1b6e0*/  STL [R1+0x40c], R5 ;  /* 0x00040c0501007387 */ /* 0x0001e20000100800 */
[----:B-----5:R-:W-:Y:S01]  /*1b6f0*/  IADD3 R20, P2, R26, R20, RZ ;  /* 0x000000141a147210 */ /* 0x020fe20007f5e0ff */
[----:B------:R-:W-:Y:S02]  /*1b700*/  IMAD.X R21, R0, 0x1, R21, P3 ;  /* 0x0000000100157824 */ /* 0x000fe400018e0615 */
[----:B0-----:R-:W3:Y:S04]  /*1b710*/  LDL.LU R5, [R1+0x5d8] ;  /* 0x0005d80001057983 */ /* 0x001ee80000300800 */
        /* <DEDUP_REMOVED lines=18> */
[----:B------:R-:W-:-:S05]  /*1b840*/  IMAD.X R7, R0, 0x1, R7, P5 ;  /* 0x0000000100077824 */ /* 0x000fca00028e0607 */
[----:B------:R0:W-:Y:S04]  /*1b850*/  STL [R1+0x5c8], R7 ;  /* 0x0005c80701007387 */ /* 0x0001e80000100800 */
[----:B0-----:R-:W5:Y:S01]  /*1b860*/  LDL.LU R7, [R1+0x43c] ;  /* 0x00043c0001077983 */ /* 0x001f620000300800 */
[----:B------:R-:W-:-:S03]  /*1b870*/  IADD3 R27, P5, R26, R27, RZ ;  /* 0x0000001b1a1b7210 */ /* 0x000fc60007fbe0ff */
[----:B------:R-:W5:Y:S04]  /*1b880*/  LDL.LU R22, [R1+0x5ec] ;  /* 0x0005ec0001167983 */ /* 0x000f680000300800 */
[----:B------:R0:W-:Y:S04]  /*1b890*/  STL [R1+0x41c], R27 ;  /* 0x00041c1b01007387 */ /* 0x0001e80000100800 */
[----:B0-----:R-:W5:Y:S01]  /*1b8a0*/  LDL.LU R27, [R1+0x440] ;  /* 0x00044000011b7983 */ /* 0x001f620000300800 */
[----:B------:R-:W-:-:S03]  /*1b8b0*/  IMAD.X R28, R0, 0x1, R28, P6 ;  /* 0x00000001001c7824 */ /* 0x000fc600030e061c */
[----:B------:R-:W5:Y:S04]  /*1b8c0*/  LDL.LU R23, [R1+0x5f0] ;  /* 0x0005f00001177983 */ /* 0x000f680000300800 */
[----:B------:R0:W-:Y:S01]  /*1b8d0*/  STL [R1+0x5cc], R28 ;  /* 0x0005cc1c01007387 */ /* 0x0001e20000100800 */
[----:B------:R-:W-:Y:S01]  /*1b8e0*/  IADD3 R16, P6, R26, R16, RZ ;  /* 0x000000101a107210 */ /* 0x000fe20007fde0ff */
[----:B------:R-:W-:Y:S02]  /*1b8f0*/  IMAD.X R17, R0, 0x1, R17, P0 ;  /* 0x0000000100117824 */ /* 0x000fe400000e0611 */
[----:B0-----:R-:W5:Y:S01]  /*1b900*/  LDL.LU R28, [R1+0x444] ;  /* 0x00044400011c7983 */ /* 0x001f620000300800 */
[----:B--2---:R-:W-:-:S05]  /*1b910*/  IADD3 R29, P0, R26, R29, RZ ;  /* 0x0000001d1a1d7210 */ /* 0x004fca0007f1e0ff */
[----:B------:R0:W-:Y:S04]  /*1b920*/  STL [R1+0x424], R29 ;  /* 0x0004241d01007387 */ /* 0x0001e80000100800 */
[----:B------:R1:W-:Y:S04]  /*1b930*/  STL [R1+0x420], R16 ;  /* 0x0004201001007387 */ /* 0x0003e80000100800 */
[----:B0-----:R-:W2:Y:S01]  /*1b940*/  LDL.LU R29, [R1+0x5f4] ;  /* 0x0005f400011d7983 */ /* 0x001ea20000300800 */
[----:B------:R-:W-:-:S03]  /*1b950*/  IMAD.X R3, R0, 0x1, R3, P1 ;  /* 0x0000000100037824 */ /* 0x000fc600008e0603 */
[----:B------:R0:W-:Y:S04]  /*1b960*/  STL [R1+0x5d0], R17 ;  /* 0x0005d01101007387 */ /* 0x0001e80000100800 */
[----:B------:R-:W2:Y:S04]  /*1b970*/  LDL.LU R18, [R1+0x448] ;  /* 0x0004480001127983 */ /* 0x000ea80000300800 */
[----:B-1----:R-:W2:Y:S04]  /*1b980*/  LDL.LU R16, [R1+0x5f8] ;  /* 0x0005f80001107983 */ /* 0x002ea80000300800 */
[----:B------:R1:W-:Y:S01]  /*1b990*/  STL [R1+0x5d4], R3 ;  /* 0x0005d40301007387 */ /* 0x0003e20000100800 */
[----:B----4-:R-:W-:-:S05]  /*1b9a0*/  IADD3 R4, P1, R26, R4, RZ ;  /* 0x000000041a047210 */ /* 0x010fca0007f3e0ff */
[----:B------:R4:W-:Y:S04]  /*1b9b0*/  STL [R1+0x428], R4 ;  /* 0x0004280401007387 */ /* 0x0009e80000100800 */
[----:B------:R-:W2:Y:S04]  /*1b9c0*/  LDL.LU R19, [R1+0x44c] ;  /* 0x00044c0001137983 */ /* 0x000ea80000300800 */
[----:B------:R-:W2:Y:S04]  /*1b9d0*/  LDL.LU R20, [R1+0x5fc] ;  /* 0x0005fc0001147983 */ /* 0x000ea80000300800 */
[----:B0-----:R-:W2:Y:S01]  /*1b9e0*/  LDL.LU R17, [R1+0x450] ;  /* 0x0004500001117983 */ /* 0x001ea20000300800 */
[----:B---3--:R-:W-:-:S05]  /*1b9f0*/  IMAD.X R5, R0, 0x1, R5, P2 ;  /* 0x0000000100057824 */ /* 0x008fca00010e0605 */
[----:B------:R0:W-:Y:S04]  /*1ba00*/  STL [R1+0x5d8], R5 ;  /* 0x0005d80501007387 */ /* 0x0001e80000100800 */
[----:B-1----:R-:W3:Y:S04]  /*1ba10*/  LDL.LU R3, [R1+0x600] ;  /* 0x0006000001037983 */ /* 0x002ee80000300800 */
[----:B----4-:R-:W4:Y:S04]  /*1ba20*/  LDL.LU R4, [R1+0x454] ;  /* 0x0004540001047983 */ /* 0x010f280000300800 */
[----:B0-----:R-:W4:Y:S01]  /*1ba30*/  LDL.LU R5, [R1+0x604] ;  /* 0x0006040001057983 */ /* 0x001f220000300800 */
[----:B-----5:R-:W-:Y:S01]  /*1ba40*/  IADD3 R24, P2, R26, R24, RZ ;  /* 0x000000181a187210 */ /* 0x020fe20007f5e0ff */
[----:B------:R-:W-:-:S04]  /*1ba50*/  IMAD.X R25, R0, 0x1, R25, P3 ;  /* 0x0000000100197824 */ /* 0x000fc800018e0619 */
        /* <DEDUP_REMOVED lines=17> */
[----:B0-----:R-:W5:Y:S01]  /*1bb70*/  LDL.LU R7, [R1+0x608] ;  /* 0x0006080001077983 */ /* 0x001f620000300800 */
[----:B------:R-:W-:-:S03]  /*1bb80*/  IADD3 R27, P0, R26, R27, RZ ;  /* 0x0000001b1a1b7210 */ /* 0x000fc60007f1e0ff */
[----:B------:R-:W-:Y:S01]  /*1bb90*/  STL [R1+0x5e8], R21 ;  /* 0x0005e81501007387 */ /* 0x000fe20000100800 */
[----:B------:R-:W-:-:S03]  /*1bba0*/  IMAD.X R23, R0, 0x1, R23, P1 ;  /* 0x0000000100177824 */ /* 0x000fc600008e0617 */
[----:B------:R0:W-:Y:S04]  /*1bbb0*/  STL [R1+0x440], R27 ;  /* 0x0004401b01007387 */ /* 0x0001e80000100800 */
[----:B0-----:R-:W5:Y:S01]  /*1bbc0*/  LDL.LU R27, [R1+0x45c] ;  /* 0x00045c00011b7983 */ /* 0x001f620000300800 */
[----:B------:R-:W-:-:S03]  /*1bbd0*/  IADD3 R28, P1, R26, R28, RZ ;  /* 0x0000001c1a1c7210 */ /* 0x000fc60007f3e0ff */
[----:B------:R0:W-:Y:S04]  /*1bbe0*/  STL [R1+0x5ec], R22 ;  /* 0x0005ec1601007387 */ /* 0x0001e80000100800 */
[----:B------:R-:W5:Y:S04]  /*1bbf0*/  LDL.LU R21, [R1+0x60c] ;  /* 0x00060c0001157983 */ /* 0x000f680000300800 */
[----:B0-----:R-:W5:Y:S04]  /*1bc00*/  LDL.LU R22, [R1+0x62c] ;  /* 0x00062c0001167983 */ /* 0x001f680000300800 */
[----:B------:R-:W-:Y:S04]  /*1bc10*/  STL [R1+0x5f0], R23 ;  /* 0x0005f01701007387 */ /* 0x000fe80000100800 */
[----:B------:R0:W-:Y:S04]  /*1bc20*/  STL [R1+0x444], R28 ;  /* 0x0004441c01007387 */ /* 0x0001e80000100800 */
[----:B0-----:R-:W5:Y:S04]  /*1bc30*/  LDL.LU R28, [R1+0x610] ;  /* 0x00061000011c7983 */ /* 0x001f680000300800 */
[----:B------:R-:W5:Y:S01]  /*1bc40*/  LDL.LU R23, [R1+0x634] ;  /* 0x0006340001177983 */ /* 0x000f620000300800 */
[----:B--2---:R-:W-:-:S05]  /*1bc50*/  IMAD.X R29, R0, 0x1, R29, P2 ;  /* 0x00000001001d7824 */ /* 0x004fca00010e061d */
[----:B------:R0:W-:Y:S04]  /*1bc60*/  STL [R1+0x5f4], R29 ;  /* 0x0005f41d01007387 */ /* 0x0001e80000100800 */
[----:B0-----:R-:W2:Y:S01]  /*1bc70*/  LDL.LU R29, [R1+0x614] ;  /* 0x00061400011d7983 */ /* 0x001ea20000300800 */
[----:B------:R-:W-:Y:S01]  /*1bc80*/  IMAD.X R16, R0, 0x1, R16, P3 ;  /* 0x0000000100107824 */ /* 0x000fe200018e0610 */
[----:B------:R-:W-:-:S04]  /*1bc90*/  IADD3 R18, P2, R26, R18, RZ ;  /* 0x000000121a127210 */ /* 0x000fc80007f5e0ff */
[----:B------:R0:W-:Y:S01]  /*1bca0*/  STL [R1+0x5f8], R16 ;  /* 0x0005f81001007387 */ /* 0x0001e20000100800 */
[----:B------:R-:W-:-:S03]  /*1bcb0*/  IADD3 R19, P3, R26, R19, RZ ;  /* 0x000000131a137210 */ /* 0x000fc60007f7e0ff */
[----:B0-----:R-:W2:Y:S01]  /*1bcc0*/  LDL.LU R16, [R1+0x63c] ;  /* 0x00063c0001107983 */ /* 0x001ea20000300800 */
[----:B------:R-:W-:-:S03]  /*1bcd0*/  IMAD.X R20, R0, 0x1, R20, P4 ;  /* 0x0000000100147824 */ /* 0x000fc600020e0614 */
[----:B------:R-:W-:Y:S01]  /*1bce0*/  STL [R1+0x448], R18 ;  /* 0x0004481201007387 */ /* 0x000fe20000100800 */
[----:B------:R-:W-:-:S03]  /*1bcf0*/  IADD3 R17, P4, R26, R17, RZ ;  /* 0x000000111a117210 */ /* 0x000fc60007f9e0ff */
[----:B------:R-:W-:Y:S04]  /*1bd00*/  STL [R1+0x44c], R19 ;  /* 0x00044c1301007387 */ /* 0x000fe80000100800 */
[----:B------:R-:W-:Y:S04]  /*1bd10*/  STL [R1+0x5fc], R20 ;  /* 0x0005fc1401007387 */ /* 0x000fe80000100800 */
[----:B------:R0:W-:Y:S04]  /*1bd20*/  STL [R1+0x450], R17 ;  /* 0x0004501101007387 */ /* 0x0001e80000100800 */
[----:B------:R-:W2:Y:S01]  /*1bd30*/  LDL.LU R24, [R1+0x618] ;  /* 0x0006180001187983 */ /* 0x000ea20000300800 */
[----:B---3--:R-:W-:Y:S01]  /*1bd40*/  IMAD.X R3, R0, 0x1, R3, P5 ;  /* 0x0000000100037824 */ /* 0x008fe200028e0603 */
[----:B----4-:R-:W-:-:S04]  /*1bd50*/  IADD3 R4, P5, R26, R4, RZ ;  /* 0x000000041a047210 */ /* 0x010fc80007fbe0ff */
[----:B------:R1:W-:Y:S01]  /*1bd60*/  STL [R1+0x600], R3 ;  /* 0x0006000301007387 */ /* 0x0003e20000100800 */
[----:B------:R-:W-:-:S03]  /*1bd70*/  IMAD.X R5, R0, 0x1, R5, P6 ;  /* 0x0000000100057824 */ /* 0x000fc600030e0605 */
[----:B------:R-:W3:Y:S04]  /*1bd80*/  LDL.LU R25, [R1+0x644] ;  /* 0x0006440001197983 */ /* 0x000ee80000300800 */
[----:B------:R4:W-:Y:S04]  /*1bd90*/  STL [R1+0x454], R4 ;  /* 0x0004540401007387 */ /* 0x0009e80000100800 */
[----:B------:R-:W3:Y:S04]  /*1bda0*/  LDL.LU R12, [R1+0x61c] ;  /* 0x00061c00010c7983 */ /* 0x000ee80000300800 */
[----:B------:R5:W-:Y:S04]  /*1bdb0*/  STL [R1+0x604], R5 ;  /* 0x0006040501007387 */ /* 0x000be80000100800 */
[----:B------:R-:W3:Y:S04]  /*1bdc0*/  LDL.LU R13, [R1+0x64c] ;  /* 0x00064c00010d7983 */ /* 0x000ee80000300800 */
[----:B------:R-:W3:Y:S04]  /*1bdd0*/  LDL.LU R14, [R1+0x620] ;  /* 0x00062000010e7983 */ /* 0x000ee80000300800 */
[----:B------:R-:W3:Y:S04]  /*1bde0*/  LDL.LU R15, [R1+0x654] ;  /* 0x00065400010f7983 */ /* 0x000ee80000300800 */
[----:B0-----:R-:W3:Y:S04]  /*1bdf0*/  LDL.LU R17, [R1+0x624] ;  /* 0x0006240001117983 */ /* 0x001ee80000300800 */
[----:B-1----:R-:W3:Y:S04]  /*1be00*/  LDL.LU R3, [R1+0x65c] ;  /* 0x00065c0001037983 */ /* 0x002ee80000300800 */
[----:B----4-:R-:W4:Y:S01]  /*1be10*/  LDL.LU R4, [R1+0x628] ;  /* 0x0006280001047983 */ /* 0x010f220000300800 */
[----:B-----5:R-:W-:-:S05]  /*1be20*/  IADD3 R6, P6, R26, R6, RZ ;  /* 0x000000061a067210 */ /* 0x020fca0007fde0ff */
[----:B------:R0:W-:Y:S04]  /*1be30*/  STL [R1+0x458], R6 ;  /* 0x0004580601007387 */ /* 0x0001e80000100800 */
[----:B------:R-:W5:Y:S04]  /*1be40*/  LDL.LU R5, [R1+0x664] ;  /* 0x0006640001057983 */ /* 0x000f680000300800 */
[----:B0-----:R-:W5:Y:S01]  /*1be50*/  LDL.LU R6, [R1+0x630] ;  /* 0x0006300001067983 */ /* 0x001f620000300800 */
[----:B------:R-:W-:-:S05]  /*1be60*/  IMAD.X R7, R0, 0x1, R7, P0 ;  /* 0x0000000100077824 */ /* 0x000fca00000e0607 */
[----:B------:R0:W-:Y:S04]  /*1be70*/  STL [R1+0x608], R7 ;  /* 0x0006080701007387 */ /* 0x0001e80000100800 */
[----:B0-----:R-:W5:Y:S01]  /*1be80*/  LDL.LU R7, [R1+0x66c] ;  /* 0x00066c0001077983 */ /* 0x001f620000300800 */
[----:B------:R-:W-:-:S05]  /*1be90*/  IADD3 R27, P0, R26, R27, RZ ;  /* 0x0000001b1a1b7210 */ /* 0x000fca0007f1e0ff */
[----:B------:R0:W-:Y:S01]  /*1bea0*/  STL [R1+0x45c], R27 ;  /* 0x00045c1b01007387 */ /* 0x0001e20000100800 */
[----:B------:R-:W-:Y:S01]  /*1beb0*/  IMAD.X R21, R0, 0x1, R21, P1 ;  /* 0x0000000100157824 */ /* 0x000fe200008e0615 */
[----:B------:R-:W-:Y:S02]  /*1bec0*/  IADD3 R22, P1, R26, R22, RZ ;  /* 0x000000161a167210 */ /* 0x000fe40007f3e0ff */
[----:B0-----:R-:W5:Y:S01]  /*1bed0*/  LDL.LU R27, [R1+0x638] ;  /* 0x00063800011b7983 */ /* 0x001f620000300800 */
[----:B------:R-:W-:Y:S01]  /*1bee0*/  IMAD.X R28, R0, 0x1, R28, P2 ;  /* 0x00000001001c7824 */ /* 0x000fe200010e061c */
[----:B------:R-:W-:-:S04]  /*1bef0*/  IADD3 R23, P2, R26, R23, RZ ;  /* 0x000000171a177210 */ /* 0x000fc80007f5e0ff */
[----:B------:R0:W-:Y:S04]  /*1bf00*/  STL [R1+0x610], R28 ;  /* 0x0006101c01007387 */ /* 0x0001e80000100800 */
[----:B------:R-:W-:Y:S04]  /*1bf10*/  STL [R1+0x60c], R21 ;  /* 0x00060c1501007387 */ /* 0x000fe80000100800 */
[----:B0-----:R-:W5:Y:S04]  /*1bf20*/  LDL.LU R28, [R1+0x674] ;  /* 0x00067400011c7983 */ /* 0x001f680000300800 */
[----:B------:R-:W-:Y:S04]  /*1bf30*/  STL [R1+0x62c], R22 ;  /* 0x00062c1601007387 */ /* 0x000fe80000100800 */
[----:B------:R-:W5:Y:S01]  /*1bf40*/  LDL.LU R18, [R1+0x640] ;  /* 0x0006400001127983 */ /* 0x000f620000300800 */
[----:B--2---:R-:W-:-:S05]  /*1bf50*/  IMAD.X R29, R0, 0x1, R29, P3 ;  /* 0x00000001001d7824 */ /* 0x004fca00018e061d */
[----:B------:R0:W-:Y:S04]  /*1bf60*/  STL [R1+0x614], R29 ;  /* 0x0006141d01007387 */ /* 0x0001e80000100800 */
[----:B------:R1:W-:Y:S04]  /*1bf70*/  STL [R1+0x634], R23 ;  /* 0x0006341701007387 */ /* 0x0003e80000100800 */
[----:B0-----:R-:W2:Y:S01]  /*1bf80*/  LDL.LU R29, [R1+0x67c] ;  /* 0x00067c00011d7983 */ /* 0x001ea20000300800 */
[----:B------:R-:W-:-:S03]  /*1bf90*/  IADD3 R16, P3, R26, R16, RZ ;  /* 0x000000101a107210 */ /* 0x000fc60007f7e0ff */
[----:B------:R-:W2:Y:S04]  /*1bfa0*/  LDL.LU R19, [R1+0x648] ;  /* 0x0006480001137983 */ /* 0x000ea80000300800 */
[----:B------:R-:W2:Y:S04]  /*1bfb0*/  LDL.LU R20, [R1+0x684] ;  /* 0x0006840001147983 */ /* 0x000ea80000300800 */
[----:B------:R-:W2:Y:S04]  /*1bfc0*/  LDL.LU R21, [R1+0x650] ;  /* 0x0006500001157983 */ /* 0x000ea80000300800 */
[----:B------:R0:W-:Y:S04]  /*1bfd0*/  STL [R1+0x63c], R16 ;  /* 0x00063c1001007387 */ /* 0x0001e80000100800 */
[----:B------:R-:W2:Y:S01]  /*1bfe0*/  LDL.LU R22, [R1+0x68c] ;  /* 0x00068c0001167983 */ /* 0x000ea20000300800 */
[----:B------:R-:W-:-:S03]  /*1bff0*/  IMAD.X R24, R0, 0x1, R24, P4 ;  /* 0x0000000100187824 */ /* 0x000fc600020e0618 */
[----:B-1----:R-:W2:Y:S04]  /*1c000*/  LDL.LU R23, [R1+0x658] ;  /* 0x0006580001177983 */ /* 0x002ea80000300800 */
[----:B0-----:R-:W2:Y:S01]  /*1c010*/  LDL.LU R16, [R1+0x694] ;  /* 0x0006940001107983 */ /* 0x001ea20000300800 */
[----:B---3--:R-:W-:-:S03]  /*1c020*/  IADD3 R25, P4, R26, R25, RZ ;  /* 0x000000191a197210 */ /* 0x008fc60007f9e0ff */
        /* <DEDUP_REMOVED lines=9> */
[----:B------:R-:W-:-:S04]  /*1c0c0*/  IADD3 R3, P0, R26, R3, RZ ;  /* 0x000000031a037210 */ /* 0x000fc80007f1e0ff */
[----:B------:R0:W-:Y:S01]  /*1c0d0*/  STL [R1+0x624], R17 ;  /* 0x0006241101007387 */ /* 0x0001e20000100800 */
[----:B----4-:R-:W-:-:S03]  /*1c0e0*/  IMAD.X R4, R0, 0x1, R4, P1 ;  /* 0x0000000100047824 */ /* 0x010fc600008e0604 */
[----:B------:R-:W-:Y:S04]  /*1c0f0*/  STL [R1+0x620], R14 ;  /* 0x0006200e01007387 */ /* 0x000fe80000100800 */
[----:B0-----:R-:W3:Y:S04]  /*1c100*/  LDL.LU R17, [R1+0x660] ;  /* 0x0006600001117983 */ /* 0x001ee80000300800 */
[----:B------:R-:W-:Y:S04]  /*1c110*/  STL [R1+0x654], R15 ;  /* 0x0006540f01007387 */ /* 0x000fe80000100800 */
[----:B------:R0:W-:Y:S04]  /*1c120*/  STL [R1+0x65c], R3 ;  /* 0x00065c0301007387 */ /* 0x0001e80000100800 */
[----:B0-----:R-:W4:Y:S01]  /*1c130*/  LDL.LU R3, [R1+0x69c] ;  /* 0x00069c0001037983 */ /* 0x001f220000300800 */
[----:B-----5:R-:W-:-:S03]  /*1c140*/  IADD3 R5, P1, R26, R5, RZ ;  /* 0x000000051a057210 */ /* 0x020fc60007f3e0ff */
[----:B------:R0:W-:Y:S01]  /*1c150*/  STL [R1+0x628], R4 ;  /* 0x0006280401007387 */ /* 0x0001e20000100800 */
[----:B------:R-:W-:-:S03]  /*1c160*/  IMAD.X R6, R0, 0x1, R6, P2 ;  /* 0x0000000100067824 */ /* 0x000fc600010e0606 */
[----:B0-----:R-:W5:Y:S04]  /*1c170*/  LDL.LU R4, [R1+0x668] ;  /* 0x0006680001047983 */ /* 0x001f680000300800 */
[----:B------:R0:W-:Y:S04]  /*1c180*/  STL [R1+0x664], R5 ;  /* 0x0006640501007387 */ /* 0x0001e80000100800 */
[----:B------:R1:W-:Y:S04]  /*1c190*/  STL [R1+0x630], R6 ;  /* 0x0006300601007387 */ /* 0x0003e80000100800 */
[----:B0-----:R-:W5:Y:S01]  /*1c1a0*/  LDL.LU R5, [R1+0x6a4] ;  /* 0x0006a40001057983 */ /* 0x001f620000300800 */
[----:B------:R-:W-:-:S03]  /*1c1b0*/  IADD3 R7, P2, R26, R7, RZ ;  /* 0x000000071a077210 */ /* 0x000fc60007f5e0ff */
[----:B-1----:R-:W5:Y:S04]  /*1c1c0*/  LDL.LU R6, [R1+0x670] ;  /* 0x0006700001067983 */ /* 0x002f680000300800 */
[----:B------:R0:W-:Y:S04]  /*1c1d0*/  STL [R1+0x66c], R7 ;  /* 0x00066c0701007387 */ /* 0x0001e80000100800 */
[----:B0-----:R-:W5:Y:S01]  /*1c1e0*/  LDL.LU R7, [R1+0x6ac] ;  /* 0x0006ac0001077983 */ /* 0x001f620000300800 */
[----:B------:R-:W-:-:S05]  /*1c1f0*/  IMAD.X R27, R0, 0x1, R27, P3 ;  /* 0x00000001001b7824 */ /* 0x000fca00018e061b */
[----:B------:R0:W-:Y:S04]  /*1c200*/  STL [R1+0x638], R27 ;  /* 0x0006381b01007387 */ /* 0x0001e80000100800 */
[----:B0-----:R-:W5:Y:S01]  /*1c210*/  LDL.LU R27, [R1+0x678] ;  /* 0x00067800011b7983 */ /* 0x001f620000300800 */
[----:B------:R-:W-:-:S05]  /*1c220*/  IADD3 R28, P3, R26, R28, RZ ;  /* 0x0000001c1a1c7210 */ /* 0x000fca0007f7e0ff */
[----:B------:R0:W-:Y:S01]  /*1c230*/  STL [R1+0x674], R28 ;  /* 0x0006741c01007387 */ /* 0x0001e20000100800 */
[----:B------:R-:W-:-:S03]  /*1c240*/  IMAD.X R18, R0, 0x1, R18, P4 ;  /* 0x0000000100127824 */ /* 0x000fc600020e0612 */
[----:B0-----:R-:W5:Y:S01]  /*1c250*/  LDL.LU R28, [R1+0x6b4] ;  /* 0x0006b400011c7983 */ /* 0x001f620000300800 */
[----:B--2---:R-:W-:-:S05]  /*1c260*/  IADD3 R29, P4, R26, R29, RZ ;  /* 0x0000001d1a1d7210 */ /* 0x004fca0007f9e0ff */
[----:B------:R0:W-:Y:S04]  /*1c270*/  STL [R1+0x67c], R29 ;  /* 0x00067c1d01007387 */ /* 0x0001e80000100800 */
[----:B0-----:R-:W2:Y:S01]  /*1c280*/  LDL.LU R29, [R1+0x680] ;  /* 0x00068000011d7983 */ /* 0x001ea20000300800 */
[----:B------:R-:W-:Y:S01]  /*1c290*/  IMAD.X R19, R0, 0x1, R19, P5 ;  /* 0x0000000100137824 */ /* 0x000fe200028e0613 */
[----:B------:R-:W-:Y:S01]  /*1c2a0*/  IADD3 R20, P5, R26, R20, RZ ;  /* 0x000000141a147210 */ /* 0x000fe20007fbe0ff */
[----:B------:R-:W-:Y:S01]  /*1c2b0*/  IMAD.X R21, R0, 0x1, R21, P6 ;  /* 0x0000000100157824 */ /* 0x000fe200030e0615 */
[----:B------:R0:W-:Y:S01]  /*1c2c0*/  STL [R1+0x640], R18 ;  /* 0x0006401201007387 */ /* 0x0001e20000100800 */
[----:B------:R-:W-:-:S03]  /*1c2d0*/  IADD3 R22, P6, R26, R22, RZ ;  /* 0x000000161a167210 */ /* 0x000fc60007fde0ff */
[----:B------:R1:W-:Y:S01]  /*1c2e0*/  STL [R1+0x648], R19 ;  /* 0x0006481301007387 */ /* 0x0003e20000100800 */
[----:B------:R-:W-:-:S03]  /*1c2f0*/  IMAD.X R23, R0, 0x1, R23, P0 ;  /* 0x0000000100177824 */ /* 0x000fc600000e0617 */
[----:B------:R3:W-:Y:S01]  /*1c300*/  STL [R1+0x684], R20 ;  /* 0x0006841401007387 */ /* 0x0007e20000100800 */
[----:B------:R-:W-:-:S03]  /*1c310*/  IADD3 R16, P0, R26, R16, RZ ;  /* 0x000000101a107210 */ /* 0x000fc60007f1e0ff */
[----:B------:R3:W-:Y:S04]  /*1c320*/  STL [R1+0x650], R21 ;  /* 0x0006501501007387 */ /* 0x0007e80000100800 */
[----:B------:R-:W2:Y:S04]  /*1c330*/  LDL.LU R24, [R1+0x6bc] ;  /* 0x0006bc0001187983 */ /* 0x000ea80000300800 */
[----:B------:R3:W-:Y:S04]  /*1c340*/  STL [R1+0x68c], R22 ;  /* 0x00068c1601007387 */ /* 0x0007e80000100800 */
[----:B------:R-:W2:Y:S04]  /*1c350*/  LDL.LU R25, [R1+0x688] ;  /* 0x0006880001197983 */ /* 0x000ea80000300800 */
[----:B------:R4:W-:Y:S04]  /*1c360*/  STL [R1+0x658], R23 ;  /* 0x0006581701007387 */ /* 0x0009e80000100800 */
[----:B------:R-:W2:Y:S04]  /*1c370*/  LDL.LU R12, [R1+0x6c4] ;  /* 0x0006c400010c7983 */ /* 0x000ea80000300800 */
[----:B------:R4:W-:Y:S04]  /*1c380*/  STL [R1+0x694], R16 ;  /* 0x0006941001007387 */ /* 0x0009e80000100800 */
[----:B------:R-:W2:Y:S04]  /*1c390*/  LDL.LU R13, [R1+0x690] ;  /* 0x00069000010d7983 */ /* 0x000ea80000300800 */
[----:B------:R-:W2:Y:S04]  /*1c3a0*/  LDL.LU R14, [R1+0x6cc] ;  /* 0x0006cc00010e7983 */ /* 0x000ea80000300800 */
[----:B------:R-:W2:Y:S04]  /*1c3b0*/  LDL.LU R15, [R1+0x698] ;  /* 0x00069800010f7983 */ /* 0x000ea80000300800 */
[----:B0-----:R-:W2:Y:S04]  /*1c3c0*/  LDL.LU R18, [R1+0x6d4] ;  /* 0x0006d40001127983 */ /* 0x001ea80000300800 */
[----:B-1----:R-:W2:Y:S01]  /*1c3d0*/  LDL.LU R19, [R1+0x6a0] ;  /* 0x0006a00001137983 */ /* 0x002ea20000300800 */
[----:B---3--:R-:W-:-:S03]  /*1c3e0*/  IMAD.X R17, R0, 0x1, R17, P1 ;  /* 0x0000000100117824 */ /* 0x008fc600008e0611 */
[----:B------:R-:W3:Y:S04]  /*1c3f0*/  LDL.LU R20, [R1+0x6dc] ;  /* 0x0006dc0001147983 */ /* 0x000ee80000300800 */
[----:B------:R0:W-:Y:S04]  /*1c400*/  STL [R1+0x660], R17 ;  /* 0x0006601101007387 */ /* 0x0001e80000100800 */
[----:B------:R-:W3:Y:S04]  /*1c410*/  LDL.LU R21, [R1+0x6a8] ;  /* 0x0006a80001157983 */ /* 0x000ee80000300800 */
[----:B------:R-:W3:Y:S01]  /*1c420*/  LDL.LU R22, [R1+0x6e4] ;  /* 0x0006e40001167983 */ /* 0x000ee20000300800 */
[----:B----4-:R-:W-:-:S05]  /*1c430*/  IADD3 R3, P1, R26, R3, RZ ;  /* 0x000000031a037210 */ /* 0x010fca0007f3e0ff */
[----:B------:R1:W-:Y:S04]  /*1c440*/  STL [R1+0x69c], R3 ;  /* 0x00069c0301007387 */ /* 0x0003e80000100800 */
[----:B------:R-:W4:Y:S04]  /*1c450*/  LDL.LU R23, [R1+0x6b0] ;  /* 0x0006b00001177983 */ /* 0x000f280000300800 */
[----:B------:R-:W4:Y:S01]  /*1c460*/  LDL.LU R16, [R1+0x6fc] ;  /* 0x0006fc0001107983 */ /* 0x000f220000300800 */
[----:B-----5:R-:W-:-:S05]  /*1c470*/  IMAD.X R4, R0, 0x1, R4, P2 ;  /* 0x0000000100047824 */ /* 0x020fca00010e0604 */
[----:B------:R5:W-:Y:S04]  /*1c480*/  STL [R1+0x668], R4 ;  /* 0x0006680401007387 */ /* 0x000be80000100800 */
[----:B0-----:R-:W4:Y:S01]  /*1c490*/  LDL.LU R17, [R1+0x6b8] ;  /* 0x0006b80001117983 */ /* 0x001f220000300800 */
[----:B------:R-:W-:Y:S01]  /*1c4a0*/  IADD3 R5, P2, R26, R5, RZ ;  /* 0x000000051a057210 */ /* 0x000fe20007f5e0ff */
[----:B------:R-:W-:-:S04]  /*1c4b0*/  IMAD.X R6, R0, 0x1, R6, P3 ;  /* 0x0000000100067824 */ /* 0x000fc800018e0606 */
[----:B------:R0:W-:Y:S04]  /*1c4c0*/  STL [R1+0x6a4], R5 ;  /* 0x0006a40501007387 */ /* 0x0001e80000100800 */
[----:B------:R0:W-:Y:S01]  /*1c4d0*/  STL [R1+0x670], R6 ;  /* 0x0006700601007387 */ /* 0x0001e20000100800 */
[----:B------:R-:W-:-:S05]  /*1c4e0*/  IADD3 R7, P3, R26, R7, RZ ;  /* 0x000000071a077210 */ /* 0x000fca0007f7e0ff */
[----:B------:R0:W-:Y:S04]  /*1c4f0*/  STL [R1+0x6ac], R7 ;  /* 0x0006ac0701007387 */ /* 0x0001e80000100800 */
[----:B-1----:R-:W4:Y:S04]  /*1c500*/  LDL.LU R3, [R1+0x6c0] ;  /* 0x0006c00001037983 */ /* 0x002f280000300800 */
[----:B-----5:R-:W5:Y:S01]  /*1c510*/  LDL.LU R4, [R1+0xc4] ;  /* 0x0000c40001047983 */ /* 0x020f620000300800 */
[----:B------:R-:W-:-:S05]  /*1c520*/  IMAD.X R27, R0, 0x1, R27, P4 ;  /* 0x00000001001b7824 */ /* 0x000fca00020e061b */
[----:B------:R1:W-:Y:S01]  /*1c530*/  STL [R1+0x678], R27 ;  /* 0x0006781b01007387 */ /* 0x0003e20000100800 */
[----:B------:R-:W-:-:S05]  /*1c540*/  IADD3 R28, P4, R26, R28, RZ ;  /* 0x0000001c1a1c7210 */ /* 0x000fca0007f9e0ff */
[----:B------:R1:W-:Y:S04]  /*1c550*/  STL [R1+0x6b4], R28 ;  /* 0x0006b41c01007387 */ /* 0x0003e80000100800 */
[----:B0-----:R-:W5:Y:S04]  /*1c560*/  LDL.LU R5, [R1+0x6c8] ;  /* 0x0006c80001057983 */ /* 0x001f680000300800 */
[----:B------:R-:W5:Y:S04]  /*1c570*/  LDL.LU R6, [R1+0x6d0] ;  /* 0x0006d00001067983 */ /* 0x000f680000300800 */
[----:B------:R-:W5:Y:S01]  /*1c580*/  LDL.LU R7, [R1+0x6d8] ;  /* 0x0006d80001077983 */ /* 0x000f620000300800 */
[----:B--2---:R-:W-:-:S05]  /*1c590*/  IMAD.X R29, R0, 0x1, R29, P5 ;  /* 0x00000001001d7824 */ /* 0x004fca00028e061d */
[----:B------:R0:W-:Y:S04]  /*1c5a0*/  STL [R1+0x680], R29 ;  /* 0x0006801d01007387 */ /* 0x0001e80000100800 */
[----:B-1----:R-:W2:Y:S04]  /*1c5b0*/  LDL.LU R27, [R1+0x6e0] ;  /* 0x0006e000011b7983 */ /* 0x002ea80000300800 */
[----:B------:R-:W2:Y:S04]  /*1c5c0*/  LDL.LU R28, [R1+0x6f8] ;  /* 0x0006f800011c7983 */ /* 0x000ea80000300800 */
[----:B0-----:R-:W2:Y:S01]  /*1c5d0*/  LDL.LU R29, [R1+0xc0] ;  /* 0x0000c000011d7983 */ /* 0x001ea20000300800 */
[----:B------:R-:W-:Y:S01]  /*1c5e0*/  IADD3 R24, P5, R26, R24, RZ ;  /* 0x000000181a187210 */ /* 0x000fe20007fbe0ff */
[----:B------:R-:W-:-:S04]  /*1c5f0*/  IMAD.X R25, R0, 0x1, R25, P6 ;  /* 0x0000000100197824 */ /* 0x000fc800030e0619 */
[----:B------:R0:W-:Y:S01]  /*1c600*/  STL [R1+0x6bc], R24 ;  /* 0x0006bc1801007387 */ /* 0x0001e20000100800 */
[----:B------:R-:W-:-:S03]  /*1c610*/  IADD3 R12, P6, R26, R12, RZ ;  /* 0x0000000c1a0c7210 */ /* 0x000fc60007fde0ff */
[----:B------:R0:W-:Y:S01]  /*1c620*/  STL [R1+0x688], R25 ;  /* 0x0006881901007387 */ /* 0x0001e20000100800 */
[----:B------:R-:W-:-:S03]  /*1c630*/  IMAD.X R13, R0, 0x1, R13, P0 ;  /* 0x00000001000d7824 */ /* 0x000fc600000e060d */
        /* <DEDUP_REMOVED lines=9> */
[----:B------:R-:W-:Y:S01]  /*1c6d0*/  IMAD.SHL.U32 R2, R2, 0x80, RZ ;  /* 0x0000008002027824 */ /* 0x000fe200078e00ff */
[----:B---3--:R-:W-:Y:S02]  /*1c6e0*/  IADD3 R20, P2, R26, R20, RZ ;  /* 0x000000141a147210 */ /* 0x008fe40007f5e0ff */
[----:B------:R0:W-:Y:S01]  /*1c6f0*/  STL [R1+0x6a0], R19 ;  /* 0x0006a01301007387 */ /* 0x0001e20000100800 */
[----:B------:R-:W-:-:S03]  /*1c700*/  IMAD.X R21, R0, 0x1, R21, P3 ;  /* 0x0000000100157824 */ /* 0x000fc600018e0615 */
[----:B------:R0:W-:Y:S01]  /*1c710*/  STL [R1+0x6dc], R20 ;  /* 0x0006dc1401007387 */ /* 0x0001e20000100800 */
[----:B------:R-:W-:-:S03]  /*1c720*/  IADD3 R22, P3, R26, R22, RZ ;  /* 0x000000161a167210 */ /* 0x000fc60007f7e0ff */
[----:B------:R0:W-:Y:S04]  /*1c730*/  STL [R1+0x6a8], R21 ;  /* 0x0006a81501007387 */ /* 0x0001e80000100800 */
[----:B------:R0:W-:Y:S01]  /*1c740*/  STL [R1+0x6e4], R22 ;  /* 0x0006e41601007387 */ /* 0x0001e20000100800 */
[----:B----4-:R-:W-:Y:S01]  /*1c750*/  IMAD.X R23, R0, 0x1, R23, P4 ;  /* 0x0000000100177824 */ /* 0x010fe200020e0617 */
[----:B------:R-:W-:-:S04]  /*1c760*/  IADD3 R16, P4, R26, R16, RZ ;  /* 0x000000101a107210 */ /* 0x000fc80007f9e0ff */
[----:B------:R0:W-:Y:S04]  /*1c770*/  STL [R1+0x6b0], R23 ;  /* 0x0006b01701007387 */ /* 0x0001e80000100800 */
[----:B------:R0:W-:Y:S01]  /*1c780*/  STL [R1+0x6fc], R16 ;  /* 0x0006fc1001007387 */ /* 0x0001e20000100800 */
[----:B------:R-:W-:-:S05]  /*1c790*/  IMAD.X R17, R0, 0x1, R17, P5 ;  /* 0x0000000100117824 */ /* 0x000fca00028e0611 */
[----:B------:R0:W-:Y:S01]  /*1c7a0*/  STL [R1+0x6b8], R17 ;  /* 0x0006b81101007387 */ /* 0x0001e20000100800 */
[----:B------:R-:W-:Y:S02]  /*1c7b0*/  UIADD3 UR6, UP5, UR10, UR6, URZ ;  /* 0x000000060a067290 */ /* 0x000fe4000ffbe03f */
[----:B------:R-:W-:Y:S02]  /*1c7c0*/  UIADD3 UR5, UP6, UR10, UR5, URZ ;  /* 0x000000050a057290 */ /* 0x000fe4000ffde03f */
[----:B------:R-:W-:Y:S02]  /*1c7d0*/  UIADD3 UR4, UP0, UR10, UR4, URZ ;  /* 0x000000040a047290 */ /* 0x000fe4000ff1e03f */
[----:B------:R-:W-:Y:S02]  /*1c7e0*/  UIADD3 UR58, UP1, UR10, UR58, URZ ;  /* 0x0000003a0a3a7290 */ /* 0x000fe4000ff3e03f */
[----:B------:R-:W-:Y:S02]  /*1c7f0*/  UIADD3 UR35, UR35, -0x1, URZ ;  /* 0xffffffff23237890 */ /* 0x000fe4000fffe03f */
[----:B------:R-:W-:-:S02]  /*1c800*/  UIADD3.X UR36, UR32, UR36, URZ, UP5, !UPT ;  /* 0x0000002420247290 */ /* 0x000fc4000affe43f */
[----:B------:R-:W-:Y:S01]  /*1c810*/  UIADD3.X UR31, UR32, UR31, URZ, UP6, !UPT ;  /* 0x0000001f201f7290 */ /* 0x000fe2000b7fe43f */
[----:B------:R-:W-:Y:S01]  /*1c820*/  IMAD.X R3, R0, 0x1, R3, P6 ;  /* 0x0000000100037824 */ /* 0x000fe200030e0603 */
[----:B-----5:R-:W-:-:S04]  /*1c830*/  IADD3 R4, P6, R2, R4, RZ ;  /* 0x0000000402047210 */ /* 0x020fc80007fde0ff */
[----:B------:R0:W-:Y:S04]  /*1c840*/  STL [R1+0x6c0], R3 ;  /* 0x0006c00301007387 */ /* 0x0001e80000100800 */
[----:B------:R0:W-:Y:S01]  /*1c850*/  STL [R1+0xc4], R4 ;  /* 0x0000c40401007387 */ /* 0x0001e20000100800 */
[----:B------:R-:W-:Y:S02]  /*1c860*/  UIADD3.X UR30, UR32, UR30, URZ, UP0, !UPT ;  /* 0x0000001e201e7290 */ /* 0x000fe400087fe43f */
[----:B------:R-:W-:Y:S02]  /*1c870*/  UIADD3.X UR29, UR32, UR29, URZ, UP1, !UPT ;  /* 0x0000001d201d7290 */ /* 0x000fe40008ffe43f */
[----:B------:R-:W-:Y:S02]  /*1c880*/  UIADD3 UR57, UP2, UR10, UR57, URZ ;  /* 0x000000390a397290 */ /* 0x000fe4000ff5e03f */
[----:B------:R-:W-:-:S02]  /*1c890*/  UIADD3 UR56, UP3, UR10, UR56, URZ ;  /* 0x000000380a387290 */ /* 0x000fc4000ff7e03f */
[----:B------:R-:W-:Y:S02]  /*1c8a0*/  UIADD3 UR55, UP4, UR10, UR55, URZ ;  /* 0x000000370a377290 */ /* 0x000fe4000ff9e03f */
[----:B------:R-:W-:Y:S02]  /*1c8b0*/  UIADD3 UR54, UP5, UR10, UR54, URZ ;  /* 0x000000360a367290 */ /* 0x000fe4000ffbe03f */
[----:B------:R-:W-:Y:S02]  /*1c8c0*/  UIADD3 UR53, UP6, UR10, UR53, URZ ;  /* 0x000000350a357290 */ /* 0x000fe4000ffde03f */
[----:B------:R-:W-:Y:S02]  /*1c8d0*/  UIADD3 UR52, UP0, UR10, UR52, URZ ;  /* 0x000000340a347290 */ /* 0x000fe4000ff1e03f */
[----:B------:R-:W-:Y:S01]  /*1c8e0*/  UIADD3 UR51, UP1, UR10, UR51, URZ ;  /* 0x000000330a337290 */ /* 0x000fe2000ff3e03f */
[----:B------:R-:W-:Y:S01]  /*1c8f0*/  ISETP.NE.U32.AND P5, PT, RZ, UR35, PT ;  /* 0x00000023ff007c0c */ /* 0x000fe2000bfa5070 */
[----:B------:R-:W-:-:S02]  /*1c900*/  UIADD3.X UR28, UR32, UR28, URZ, UP2, !UPT ;  /* 0x0000001c201c7290 */ /* 0x000fc400097fe43f */
[----:B------:R-:W-:Y:S01]  /*1c910*/  UIADD3.X UR27, UR32, UR27, URZ, UP3, !UPT ;  /* 0x0000001b201b7290 */ /* 0x000fe20009ffe43f */
[C---:B------:R-:W-:Y:S02]  /*1c920*/  IMAD.X R5, R0.reuse, 0x1, R5, P0 ;  /* 0x0000000100057824 */ /* 0x040fe400000e0605 */
[----:B------:R-:W-:-:S03]  /*1c930*/  IMAD.X R6, R0, 0x1, R6, P1 ;  /* 0x0000000100067824 */ /* 0x000fc600008e0606 */
[----:B------:R0:W-:Y:S01]  /*1c940*/  STL [R1+0x6c8], R5 ;  /* 0x0006c80501007387 */ /* 0x0001e20000100800 */
[----:B------:R-:W-:-:S03]  /*1c950*/  IMAD.X R7, R0, 0x1, R7, P2 ;  /* 0x0000000100077824 */ /* 0x000fc600010e0607 */
[----:B------:R0:W-:Y:S04]  /*1c960*/  STL [R1+0x6d0], R6 ;  /* 0x0006d00601007387 */ /* 0x0001e80000100800 */
[----:B------:R0:W-:Y:S01]  /*1c970*/  STL [R1+0x6d8], R7 ;  /* 0x0006d80701007387 */ /* 0x0001e20000100800 */
[----:B------:R-:W-:Y:S02]  /*1c980*/  UIADD3.X UR26, UR32, UR26, URZ, UP4, !UPT ;  /* 0x0000001a201a7290 */ /* 0x000fe4000a7fe43f */
[----:B------:R-:W-:Y:S02]  /*1c990*/  UIADD3.X UR25, UR32, UR25, URZ, UP5, !UPT ;  /* 0x0000001920197290 */ /* 0x000fe4000affe43f */
[----:B------:R-:W-:Y:S02]  /*1c9a0*/  UIADD3.X UR24, UR32, UR24, URZ, UP6, !UPT ;  /* 0x0000001820187290 */ /* 0x000fe4000b7fe43f */
[----:B------:R-:W-:-:S02]  /*1c9b0*/  UIADD3.X UR23, UR32, UR23, URZ, UP0, !UPT ;  /* 0x0000001720177290 */ /* 0x000fc400087fe43f */
[----:B------:R-:W-:Y:S02]  /*1c9c0*/  UIADD3.X UR22, UR32, UR22, URZ, UP1, !UPT ;  /* 0x0000001620167290 */ /* 0x000fe40008ffe43f */
[----:B------:R-:W-:Y:S02]  /*1c9d0*/  UIADD3 UR50, UP2, UR10, UR50, URZ ;  /* 0x000000320a327290 */ /* 0x000fe4000ff5e03f */
[----:B------:R-:W-:Y:S02]  /*1c9e0*/  UIADD3 UR49, UP3, UR10, UR49, URZ ;  /* 0x000000310a317290 */ /* 0x000fe4000ff7e03f */
[----:B------:R-:W-:Y:S02]  /*1c9f0*/  UIADD3 UR48, UP4, UR10, UR48, URZ ;  /* 0x000000300a307290 */ /* 0x000fe4000ff9e03f */
[----:B------:R-:W-:Y:S02]  /*1ca00*/  UIADD3 UR47, UP5, UR10, UR47, URZ ;  /* 0x0000002f0a2f7290 */ /* 0x000fe4000ffbe03f */
[----:B------:R-:W-:-:S02]  /*1ca10*/  UIADD3 UR46, UP6, UR10, UR46, URZ ;  /* 0x0000002e0a2e7290 */ /* 0x000fc4000ffde03f */
[----:B------:R-:W-:Y:S02]  /*1ca20*/  UIADD3 UR45, UP0, UR10, UR45, URZ ;  /* 0x0000002d0a2d7290 */ /* 0x000fe4000ff1e03f */
[----:B------:R-:W-:Y:S02]  /*1ca30*/  UIADD3 UR44, UP1, UR10, UR44, URZ ;  /* 0x0000002c0a2c7290 */ /* 0x000fe4000ff3e03f */
[----:B------:R-:W-:Y:S02]  /*1ca40*/  UIADD3.X UR21, UR32, UR21, URZ, UP2, !UPT ;  /* 0x0000001520157290 */ /* 0x000fe400097fe43f */
[----:B------:R-:W-:Y:S02]  /*1ca50*/  UIADD3.X UR20, UR32, UR20, URZ, UP3, !UPT ;  /* 0x0000001420147290 */ /* 0x000fe40009ffe43f */
[----:B------:R-:W-:Y:S02]  /*1ca60*/  UIADD3.X UR19, UR32, UR19, URZ, UP4, !UPT ;  /* 0x0000001320137290 */ /* 0x000fe4000a7fe43f */
[----:B------:R-:W-:-:S02]  /*1ca70*/  UIADD3.X UR18, UR32, UR18, URZ, UP5, !UPT ;  /* 0x0000001220127290 */ /* 0x000fc4000affe43f */
[----:B------:R-:W-:Y:S02]  /*1ca80*/  UIADD3.X UR17, UR32, UR17, URZ, UP6, !UPT ;  /* 0x0000001120117290 */ /* 0x000fe4000b7fe43f */
[----:B------:R-:W-:Y:S02]  /*1ca90*/  UIADD3.X UR16, UR32, UR16, URZ, UP0, !UPT ;  /* 0x0000001020107290 */ /* 0x000fe400087fe43f */
[----:B------:R-:W-:Y:S02]  /*1caa0*/  UIADD3.X UR15, UR32, UR15, URZ, UP1, !UPT ;  /* 0x0000000f200f7290 */ /* 0x000fe40008ffe43f */
[----:B------:R-:W-:Y:S02]  /*1cab0*/  UIADD3 UR43, UP2, UR10, UR43, URZ ;  /* 0x0000002b0a2b7290 */ /* 0x000fe4000ff5e03f */
[----:B------:R-:W-:Y:S02]  /*1cac0*/  UIADD3 UR42, UP3, UR10, UR42, URZ ;  /* 0x0000002a0a2a7290 */ /* 0x000fe4000ff7e03f */
[----:B------:R-:W-:-:S02]  /*1cad0*/  UIADD3 UR41, UP4, UR10, UR41, URZ ;  /* 0x000000290a297290 */ /* 0x000fc4000ff9e03f */
[----:B------:R-:W-:Y:S02]  /*1cae0*/  UIADD3 UR40, UP5, UR10, UR40, URZ ;  /* 0x000000280a287290 */ /* 0x000fe4000ffbe03f */
[----:B------:R-:W-:Y:S02]  /*1caf0*/  UIADD3 UR39, UP6, UR10, UR39, URZ ;  /* 0x000000270a277290 */ /* 0x000fe4000ffde03f */
[----:B------:R-:W-:Y:S02]  /*1cb00*/  UIADD3 UR7, UP0, UR10, UR7, URZ ;  /* 0x000000070a077290 */ /* 0x000fe4000ff1e03f */
[----:B------:R-:W-:Y:S02]  /*1cb10*/  UIADD3 UR8, UP1, UR10, UR8, URZ ;  /* 0x000000080a087290 */ /* 0x000fe4000ff3e03f */
[----:B------:R-:W-:Y:S02]  /*1cb20*/  UIADD3 UR9, UR9, -0x80, URZ ;  /* 0xffffff8009097890 */ /* 0x000fe4000fffe03f */
[----:B------:R-:W-:-:S02]  /*1cb30*/  UIADD3.X UR14, UR32, UR14, URZ, UP2, !UPT ;  /* 0x0000000e200e7290 */ /* 0x000fc400097fe43f */
[----:B------:R-:W-:Y:S02]  /*1cb40*/  UIADD3.X UR13, UR32, UR13, URZ, UP3, !UPT ;  /* 0x0000000d200d7290 */ /* 0x000fe40009ffe43f */
[----:B------:R-:W-:Y:S02]  /*1cb50*/  UIADD3.X UR12, UR32, UR12, URZ, UP4, !UPT ;  /* 0x0000000c200c7290 */ /* 0x000fe4000a7fe43f */
[----:B------:R-:W-:Y:S02]  /*1cb60*/  UIADD3.X UR59, UR32, UR59, URZ, UP5, !UPT ;  /* 0x0000003b203b7290 */ /* 0x000fe4000affe43f */
[----:B------:R-:W-:Y:S02]  /*1cb70*/  UIADD3.X UR11, UR32, UR11, URZ, UP6, !UPT ;  /* 0x0000000b200b7290 */ /* 0x000fe4000b7fe43f */
[----:B------:R-:W-:Y:S02]  /*1cb80*/  UIADD3.X UR37, UR32, UR37, URZ, UP0, !UPT ;  /* 0x0000002520257290 */ /* 0x000fe400087fe43f */
[----:B------:R-:W-:Y:S01]  /*1cb90*/  UIADD3.X UR38, UR32, UR38, URZ, UP1, !UPT ;  /* 0x0000002620267290 */ /* 0x000fe20008ffe43f */
[----:B--2---:R-:W-:-:S02]  /*1cba0*/  IMAD.X R27, R0, 0x1, R27, P3 ;  /* 0x00000001001b7824 */ /* 0x004fc400018e061b */
[----:B------:R-:W-:Y:S01]  /*1cbb0*/  IMAD.X R28, R0, 0x1, R28, P4 ;  /* 0x00000001001c7824 */ /* 0x000fe200020e061c */
[----:B------:R-:W-:-:S05]  /*1cbc0*/  LEA.HI.X.SX32 R29, R2, R29, 0x1, P6 ;  /* 0x0000001d021d7211 */ /* 0x000fca00030f0eff */
[----:B------:R0:W-:Y:S04]  /*1cbd0*/  STL [R1+0xc0], R29 ;  /* 0x0000c01d01007387 */ /* 0x0001e80000100800 */
[----:B------:R0:W-:Y:S04]  /*1cbe0*/  STL [R1+0x6e0], R27 ;  /* 0x0006e01b01007387 */ /* 0x0001e80000100800 */
[----:B------:R0:W-:Y:S01]  /*1cbf0*/  STL [R1+0x6f8], R28 ;  /* 0x0006f81c01007387 */ /* 0x0001e20000100800 */
[----:B------:R-:W-:Y:S05]  /*1cc00*/  @P5 BRA `(.L_x_2) ;  /* 0xffffff0c00385947 */ /* 0x000fea000383ffff */
.L_x_1:
[----:B0-----:R-:W2:Y:S01]  /*1cc10*/  LDL.LU R4, [R1+0x124] ;  /* 0x0001240001047983 */ /* 0x001ea20000300800 */
[----:B------:R-:W0:Y:S01]  /*1cc20*/  S2UR UR5, SR_CgaCtaId ;  /* 0x00000000000579c3 */ /* 0x000e220000008800 */
[----:B------:R-:W-:Y:S01]  /*1cc30*/  UMOV UR4, 0x400 ;  /* 0x0000040000047882 */ /* 0x000fe20000000000 */
[----:B------:R-:W-:Y:S01]  /*1cc40*/  ULDC.64 UR8, c[0x0][0x228] ;  /* 0x00008a0000087ab9 */ /* 0x000fe20000000a00 */
[----:B------:R-:W3:Y:S01]  /*1cc50*/  LDL.LU R2, [R1+0x12c] ;  /* 0x00012c0001027983 */ /* 0x000ee20000300800 */
[----:B------:R-:W-:-:S04]  /*1cc60*/  ULDC.64 UR6, c[0x0][0x220] ;  /* 0x0000880000067ab9 */ /* 0x000fc80000000a00 */
[----:B------:R-:W-:Y:S06]  /*1cc70*/  BAR.SYNC.DEFER_BLOCKING 0x0 ;  /* 0x0000000000007b1d */ /* 0x000fec0000010000 */
[----:B---3--:R3:W-:Y:S04]  /*1cc80*/  STL [R1+0x854], R2 ;  /* 0x0008540201007387 */ /* 0x0087e80000100800 */
[----:B---3--:R-:W2:Y:S04]  /*1cc90*/  LDL.LU R2, [R1+0x120] ;  /* 0x0001200001027983 */ /* 0x008ea80000300800 */
[----:B-1----:R-:W3:Y:S04]  /*1cca0*/  LDL.LU R0, [R1+0x134] ;  /* 0x0001340001007983 */ /* 0x002ee80000300800 */
[----:B---3--:R1:W-:Y:S04]  /*1ccb0*/  STL [R1+0x850], R0 ;  /* 0x0008500001007387 */ /* 0x0083e80000100800 */
[----:B-1----:R-:W3:Y:S04]  /*1ccc0*/  LDL.LU R0, [R1+0x128] ;  /* 0x0001280001007983 */ /* 0x002ee80000300800 */
[----:B------:R-:W4:Y:S04]  /*1ccd0*/  LDL.LU R3, [R1+0x13c] ;  /* 0x00013c0001037983 */ /* 0x000f280000300800 */
[----:B----4-:R1:W-:Y:S04]  /*1cce0*/  STL [R1+0x84c], R3 ;  /* 0x00084c0301007387 */ /* 0x0103e80000100800 */
[----:B-1----:R-:W4:Y:S04]  /*1ccf0*/  LDL.LU R3, [R1+0x130] ;  /* 0x0001300001037983 */ /* 0x002f280000300800 */
[----:B------:R-:W5:Y:S01]  /*1cd00*/  LDL.LU R29, [R1+0x110] ;  /* 0x00011000011d7983 */ /* 0x000f620000300800 */
[----:B--2---:R-:W-:-:S03]  /*1cd10*/  F2FP.SATFINITE.E4M3.F32.PACK_AB_MERGE_C R4, R4, R2, RZ ;  /* 0x000000020404723e */ /* 0x004fc600048070ff */
[----:B-----5:R1:W-:Y:S04]  /*1cd20*/  STL [R1+0x848], R29 ;  /* 0x0008481d01007387 */ /* 0x0203e80000100800 */
[----:B-1----:R-:W2:Y:S04]  /*1cd30*/  LDL.LU R29, [R1+0x138] ;  /* 0x00013800011d7983 */ /* 0x002ea80000300800 */
[----:B------:R-:W5:Y:S04]  /*1cd40*/  LDL.LU R5, [R1+0x114] ;  /* 0x0001140001057983 */ /* 0x000f680000300800 */
[----:B------:R-:W5:Y:S04]  /*1cd50*/  LDL.LU R28, [R1+0x118] ;  /* 0x00011800011c7983 */ /* 0x000f680000300800 */
[----:B------:R-:W5:Y:S04]  /*1cd60*/  LDL.LU R6, [R1+0x11c] ;  /* 0x00011c0001067983 */ /* 0x000f680000300800 */
[----:B------:R-:W2:Y:S04]  /*1cd70*/  LDL.LU R27, [R1+0xd0] ;  /* 0x0000d000011b7983 */ /* 0x000ea80000300800 */
[----:B------:R-:W2:Y:S04]  /*1cd80*/  LDL.LU R7, [R1+0xd4] ;  /* 0x0000d40001077983 */ /* 0x000ea80000300800 */
[----:B------:R-:W5:Y:S04]  /*1cd90*/  LDL.LU R26, [R1+0xd8] ;  /* 0x0000d800011a7983 */ /* 0x000f680000300800 */
[----:B------:R-:W5:Y:S04]  /*1cda0*/  LDL.LU R8, [R1+0xdc] ;  /* 0x0000dc0001087983 */ /* 0x000f680000300800 */
[----:B------:R-:W2:Y:S04]  /*1cdb0*/  LDL.LU R25, [R1+0x50] ;  /* 0x0000500001197983 */ /* 0x000ea80000300800 */
        /* <DEDUP_REMOVED lines=16> */
[----:B------:R-:W3:Y:S02]  /*1cec0*/  LDL.LU R2, [R1+0x854] ;  /* 0x0008540001027983 */ /* 0x000ee40000300800 */
[----:B---3--:R-:W-:-:S02]  /*1ced0*/  F2FP.SATFINITE.E4M3.F32.PACK_AB_MERGE_C R2, R2, R0, RZ ;  /* 0x000000000202723e */ /* 0x008fc400048070ff */
[----:B------:R-:W4:Y:S02]  /*1cee0*/  LDL.LU R0, [R1+0x850] ;  /* 0x0008500001007983 */ /* 0x000f240000300800 */
[----:B----4-:R-:W-:Y:S02]  /*1cef0*/  F2FP.SATFINITE.E4M3.F32.PACK_AB_MERGE_C R0, R0, R3, RZ ;  /* 0x000000030000723e */ /* 0x010fe400048070ff */
[----:B------:R-:W3:Y:S01]  /*1cf00*/  LDL.LU R3, [R1+0x84c] ;  /* 0x00084c0001037983 */ /* 0x000ee20000300800 */
[----:B-----5:R-:W-:Y:S02]  /*1cf10*/  F2FP.SATFINITE.E4M3.F32.PACK_AB_MERGE_C R8, R8, R26, RZ ;  /* 0x0000001a0808723e */ /* 0x020fe400048070ff */
[----:B------:R-:W1:Y:S01]  /*1cf20*/  S2R R26, SR_TID.X ;  /* 0x00000000001a7919 */ /* 0x000e620000002100 */
[----:B--2---:R-:W-:Y:S02]  /*1cf30*/  F2FP.SATFINITE.E4M3.F32.PACK_AB_MERGE_C R7, R7, R27, RZ ;  /* 0x0000001b0707723e */ /* 0x004fe400048070ff */
[----:B---3--:R-:W-:-:S02]  /*1cf40*/  F2FP.SATFINITE.E4M3.F32.PACK_AB_MERGE_C R3, R3, R29, RZ ;  /* 0x0000001d0303723e */ /* 0x008fc400048070ff */
[----:B------:R-:W2:Y:S01]  /*1cf50*/  LDL.LU R29, [R1+0x848] ;  /* 0x00084800011d7983 */ /* 0x000ea20000300800 */
[----:B------:R-:W-:Y:S01]  /*1cf60*/  F2FP.SATFINITE.E4M3.F32.PACK_AB_MERGE_C R10, R10, R18, RZ ;  /* 0x000000120a0a723e */ /* 0x000fe200048070ff */
[----:B-1----:R-:W-:Y:S01]  /*1cf70*/  IMAD.SHL.U32 R18, R26, 0x40, RZ ;  /* 0x000000401a127824 */ /* 0x002fe200078e00ff */
[----:B------:R-:W-:Y:S01]  /*1cf80*/  F2FP.SATFINITE.E4M3.F32.PACK_AB_MERGE_C R11, R11, R15, RZ ;  /* 0x0000000f0b0b723e */ /* 0x000fe200048070ff */
[----:B------:R-:W3:Y:S01]  /*1cf90*/  LDL.LU R27, [R1+0x840] ;  /* 0x00084000011b7983 */ /* 0x000ee20000300800 */
[----:B------:R-:W-:Y:S02]  /*1cfa0*/  LOP3.LUT R12, R12, 0x3c, RZ, 0xc0, !PT ;  /* 0x0000003c0c0c7812 */ /* 0x000fe400078ec0ff */
[----:B------:R-:W-:Y:S02]  /*1cfb0*/  LOP3.LUT R15, R26, 0x60, RZ, 0xc0, !PT ;  /* 0x000000601a0f7812 */ /* 0x000fe400078ec0ff */
[----:B------:R-:W-:Y:S02]  /*1cfc0*/  LOP3.LUT R18, R18, 0x40, RZ, 0xc0, !PT ;  /* 0x0000004012127812 */ /* 0x000fe400078ec0ff */
[----:B------:R-:W-:Y:S01]  /*1cfd0*/  F2FP.SATFINITE.E4M3.F32.PACK_AB_MERGE_C R6, R6, R28, RZ ;  /* 0x0000001c0606723e */ /* 0x000fe200048070ff */
[----:B------:R-:W-:Y:S01]  /*1cfe0*/  IMAD R12, R15, 0x8, R12 ;  /* 0x000000080f0c7824 */ /* 0x000fe200078e020c */
[----:B------:R-:W-:-:S02]  /*1cff0*/  LOP3.LUT R4, R4, 0xffff, RZ, 0xc0, !PT ;  /* 0x0000ffff04047812 */ /* 0x000fc400078ec0ff */
[----:B------:R-:W-:Y:S01]  /*1d000*/  LOP3.LUT R0, R0, 0xffff, RZ, 0xc0, !PT ;  /* 0x0000ffff00007812 */ /* 0x000fe200078ec0ff */
[----:B------:R-:W-:Y:S01]  /*1d010*/  IMAD.IADD R12, R18, 0x1, R12 ;  /* 0x00000001120c7824 */ /* 0x000fe200078e020c */
[----:B------:R-:W-:Y:S02]  /*1d020*/  F2FP.SATFINITE.E4M3.F32.PACK_AB_MERGE_C R9, R9, R25, RZ ;  /* 0x000000190909723e */ /* 0x000fe400048070ff */
[----:B------:R-:W-:Y:S02]  /*1d030*/  F2FP.SATFINITE.E4M3.F32.PACK_AB_MERGE_C R15, R21, R22, RZ ;  /* 0x00000016150f723e */ /* 0x000fe400048070ff */
[----:B------:R-:W-:Y:S02]  /*1d040*/  LOP3.LUT R2, R2, 0xffff, RZ, 0xc0, !PT ;  /* 0x0000ffff02027812 */ /* 0x000fe400078ec0ff */
[----:B------:R-:W-:Y:S02]  /*1d050*/  LOP3.LUT R3, R3, 0xffff, RZ, 0xc0, !PT ;  /* 0x0000ffff03037812 */ /* 0x000fe400078ec0ff */
[----:B------:R-:W-:-:S02]  /*1d060*/  LOP3.LUT R6, R6, 0xffff, RZ, 0xc0, !PT ;  /* 0x0000ffff06067812 */ /* 0x000fc400078ec0ff */
[----:B------:R-:W-:Y:S02]  /*1d070*/  PRMT R22, R4, 0x3340, R0 ;  /* 0x0000334004167816 */ /* 0x000fe40000000000 */
[----:B------:R-:W-:Y:S02]  /*1d080*/  SHF.R.U32.HI R4, RZ, 0x8, R4 ;  /* 0x00000008ff047819 */ /* 0x000fe40000011604 */
[----:B------:R-:W-:Y:S02]  /*1d090*/  SHF.R.U32.HI R0, RZ, 0x8, R0 ;  /* 0x00000008ff007819 */ /* 0x000fe40000011600 */
[----:B------:R-:W-:Y:S02]  /*1d0a0*/  F2FP.SATFINITE.E4M3.F32.PACK_AB_MERGE_C R14, R14, R23, RZ ;  /* 0x000000170e0e723e */ /* 0x000fe400048070ff */
[----:B------:R-:W-:Y:S02]  /*1d0b0*/  LOP3.LUT R9, R9, 0xffff, RZ, 0xc0, !PT ;  /* 0x0000ffff09097812 */ /* 0x000fe400078ec0ff */
[----:B------:R-:W-:-:S02]  /*1d0c0*/  LOP3.LUT R11, R11, 0xffff, RZ, 0xc0, !PT ;  /* 0x0000ffff0b0b7812 */ /* 0x000fc400078ec0ff */
[----:B------:R-:W-:Y:S02]  /*1d0d0*/  F2FP.SATFINITE.E4M3.F32.PACK_AB_MERGE_C R17, R17, R19, RZ ;  /* 0x000000131111723e */ /* 0x000fe400048070ff */
[----:B------:R-:W-:Y:S02]  /*1d0e0*/  PRMT R23, R2, 0x3340, R3 ;  /* 0x0000334002177816 */ /* 0x000fe40000000003 */
[----:B------:R-:W-:Y:S02]  /*1d0f0*/  PRMT R19, R6, 0x3340, R1 ;  /* 0x0000334006137816 */ /* 0x000fe40000000001 */
[----:B------:R-:W-:Y:S02]  /*1d100*/  SHF.R.U32.HI R2, RZ, 0x8, R2 ;  /* 0x00000008ff027819 */ /* 0x000fe40000011602 */
[----:B------:R-:W-:Y:S02]  /*1d110*/  SHF.R.U32.HI R3, RZ, 0x8, R3 ;  /* 0x00000008ff037819 */ /* 0x000fe40000011603 */
[----:B------:R-:W-:-:S02]  /*1d120*/  F2FP.SATFINITE.E4M3.F32.PACK_AB_MERGE_C R13, R13, R24, RZ ;  /* 0x000000180d0d723e */ /* 0x000fc400048070ff */
[----:B------:R-:W-:Y:S02]  /*1d130*/  LOP3.LUT R0, R0, 0xffff, RZ, 0xc0, !PT ;  /* 0x0000ffff00007812 */ /* 0x000fe400078ec0ff */
[----:B------:R-:W-:Y:S02]  /*1d140*/  LOP3.LUT R4, R4, 0xffff, RZ, 0xc0, !PT ;  /* 0x0000ffff04047812 */ /* 0x000fe400078ec0ff */
[----:B------:R-:W-:Y:S02]  /*1d150*/  SHF.R.U32.HI R6, RZ, 0x8, R6 ;  /* 0x00000008ff067819 */ /* 0x000fe40000011606 */
[----:B------:R-:W-:Y:S02]  /*1d160*/  PRMT R24, R9, 0x3340, R11 ;  /* 0x0000334009187816 */ /* 0x000fe4000000000b */
[----:B------:R-:W-:Y:S02]  /*1d170*/  SHF.R.U32.HI R9, RZ, 0x8, R9 ;  /* 0x00000008ff097819 */ /* 0x000fe40000011609 */
[----:B------:R-:W-:-:S02]  /*1d180*/  SHF.R.U32.HI R11, RZ, 0x8, R11 ;  /* 0x00000008ff0b7819 */ /* 0x000fc4000001160b */
[----:B------:R-:W-:Y:S02]  /*1d190*/  LOP3.LUT R3, R3, 0xffff, RZ, 0xc0, !PT ;  /* 0x0000ffff03037812 */ /* 0x000fe400078ec0ff */
[----:B------:R-:W-:Y:S02]  /*1d1a0*/  LOP3.LUT R2, R2, 0xffff, RZ, 0xc0, !PT ;  /* 0x0000ffff02027812 */ /* 0x000fe400078ec0ff */
[----:B------:R-:W-:Y:S02]  /*1d1b0*/  PRMT R0, R4, 0x3340, R0 ;  /* 0x0000334004007816 */ /* 0x000fe40000000000 */
[----:B------:R-:W-:Y:S02]  /*1d1c0*/  LOP3.LUT R6, R6, 0xffff, RZ, 0xc0, !PT ;  /* 0x0000ffff06067812 */ /* 0x000fe400078ec0ff */
[----:B------:R-:W-:Y:S02]  /*1d1d0*/  LOP3.LUT R11, R11, 0xffff, RZ, 0xc0, !PT ;  /* 0x0000ffff0b0b7812 */ /* 0x000fe400078ec0ff */
[----:B------:R-:W-:Y:S01]  /*1d1e0*/  LOP3.LUT R4, R9, 0xffff, RZ, 0xc0, !PT ;  /* 0x0000ffff09047812 */ /* 0x000fe200078ec0ff */
[----:B0-----:R-:W-:Y:S01]  /*1d1f0*/  ULEA UR4, UR5, UR4, 0x18 ;  /* 0x0000000405047291 */ /* 0x001fe2000f8ec03f */
[----:B------:R-:W-:-:S02]  /*1d200*/  PRMT R2, R2, 0x3340, R3 ;  /* 0x0000334002027816 */ /* 0x000fc40000000003 */
[----:B------:R-:W-:Y:S01]  /*1d210*/  LOP3.LUT R7, R7, 0xffff, RZ, 0xc0, !PT ;  /* 0x0000ffff07077812 */ /* 0x000fe200078ec0ff */
[----:B------:R-:W-:Y:S01]  /*1d220*/  ULDC UR5, c[0x0][0x244] ;  /* 0x0000910000057ab9 */ /* 0x000fe20000000800 */
[----:B------:R-:W-:Y:S02]  /*1d230*/  PRMT R3, R6, 0x3340, R1 ;  /* 0x0000334006037816 */ /* 0x000fe40000000001 */
[----:B------:R-:W-:Y:S02]  /*1d240*/  PRMT R19, R23, 0x5410, R19 ;  /* 0x0000541017137816 */ /* 0x000fe40000000013 */
[----:B------:R-:W-:Y:S02]  /*1d250*/  LOP3.LUT R8, R8, 0xffff, RZ, 0xc0, !PT ;  /* 0x0000ffff08087812 */ /* 0x000fe400078ec0ff */
[----:B------:R-:W-:Y:S02]  /*1d260*/  PRMT R4, R4, 0x3340, R11 ;  /* 0x0000334004047816 */ /* 0x000fe4000000000b */
[----:B------:R-:W-:-:S02]  /*1d270*/  PRMT R19, R19, 0x4210, R8 ;  /* 0x0000421013137816 */ /* 0x000fc40000000008 */
[----:B------:R-:W-:Y:S02]  /*1d280*/  F2FP.SATFINITE.E4M3.F32.PACK_AB_MERGE_C R16, R16, R20, RZ ;  /* 0x000000141010723e */ /* 0x000fe400048070ff */
[----:B--2---:R-:W-:-:S04]  /*1d290*/  F2FP.SATFINITE.E4M3.F32.PACK_AB_MERGE_C R5, R5, R29, RZ ;  /* 0x0000001d0505723e */ /* 0x004fc800048070ff */
[----:B------:R-:W-:-:S04]  /*1d2a0*/  LOP3.LUT R5, R5, 0xffff, RZ, 0xc0, !PT ;  /* 0x0000ffff05057812 */ /* 0x000fc800078ec0ff */
[----:B------:R-:W-:Y:S02]  /*1d2b0*/  PRMT R18, R5, 0x3340, R1 ;  /* 0x0000334005127816 */ /* 0x000fe40000000001 */
[----:B------:R-:W-:-:S04]  /*1d2c0*/  SHF.R.U32.HI R5, RZ, 0x8, R5 ;  /* 0x00000008ff057819 */ /* 0x000fc80000011605 */
[----:B------:R-:W-:-:S04]  /*1d2d0*/  LOP3.LUT R5, R5, 0xffff, RZ, 0xc0, !PT ;  /* 0x0000ffff05057812 */ /* 0x000fc800078ec0ff */
[----:B------:R-:W-:Y:S02]  /*1d2e0*/  PRMT R5, R5, 0x3340, R1 ;  /* 0x0000334005057816 */ /* 0x000fe40000000001 */
[----:B------:R-:W-:Y:S02]  /*1d2f0*/  PRMT R18, R22, 0x5410, R18 ;  /* 0x0000541016127816 */ /* 0x000fe40000000012 */
[----:B------:R-:W-:Y:S02]  /*1d300*/  PRMT R0, R0, 0x5410, R5 ;  /* 0x0000541000007816 */ /* 0x000fe40000000005 */
[----:B------:R-:W-:Y:S02]  /*1d310*/  PRMT R11, R18, 0x4210, R7 ;  /* 0x00004210120b7816 */ /* 0x000fe40000000007 */
[----:B------:R-:W-:Y:S02]  /*1d320*/  PRMT R5, R2, 0x5410, R3 ;  /* 0x0000541002057816 */ /* 0x000fe40000000003 */
[----:B------:R-:W-:-:S02]  /*1d330*/  PRMT R7, R0, 0x5210, R7 ;  /* 0x0000521000077816 */ /* 0x000fc40000000007 */
[----:B------:R-:W-:Y:S01]  /*1d340*/  LOP3.LUT R2, R12, 0x40, RZ, 0x3c, !PT ;  /* 0x000000400c027812 */ /* 0x000fe200078e3cff */
[----:B------:R-:W-:Y:S04]  /*1d350*/  STS [R12+UR4], R11 ;  /* 0x0000000b0c007988 */ /* 0x000fe80008000804 */
[----:B------:R-:W-:Y:S04]  /*1d360*/  STS [R12+UR4+0x80], R7 ;  /* 0x000080070c007988 */ /* 0x000fe80008000804 */
[----:B------:R0:W-:Y:S04]  /*1d370*/  STS [R2+UR4+0x400], R19 ;  /* 0x0004001302007988 */ /* 0x0001e80008000804 */
[----:B0-----:R-:W2:Y:S01]  /*1d380*/  LDL.LU R19, [R1+0x164] ;  /* 0x0001640001137983 */ /* 0x001ea20000300800 */
[----:B------:R-:W-:-:S02]  /*1d390*/  LOP3.LUT R10, R10, 0xffff, RZ, 0xc0, !PT ;  /* 0x0000ffff0a0a7812 */ /* 0x000fc400078ec0ff */
[----:B------:R-:W-:Y:S02]  /*1d3a0*/  LOP3.LUT R13, R13, 0xffff, RZ, 0xc0, !PT ;  /* 0x0000ffff0d0d7812 */ /* 0x000fe400078ec0ff */
[----:B------:R-:W-:Y:S02]  /*1d3b0*/  LOP3.LUT R15, R15, 0xffff, RZ, 0xc0, !PT ;  /* 0x0000ffff0f0f7812 */ /* 0x000fe400078ec0ff */
[----:B------:R-:W-:Y:S02]  /*1d3c0*/  PRMT R25, R10, 0x3340, R13 ;  /* 0x000033400a197816 */ /* 0x000fe4000000000d */
[----:B------:R-:W-:Y:S02]  /*1d3d0*/  PRMT R21, R15, 0x3340, R1 ;  /* 0x000033400f157816 */ /* 0x000fe40000000001 */
[----:B------:R-:W-:Y:S02]  /*1d3e0*/  SHF.R.U32.HI R6, RZ, 0x8, R13 ;  /* 0x00000008ff067819 */ /* 0x000fe4000001160d */
[----:B------:R-:W-:-:S02]  /*1d3f0*/  SHF.R.U32.HI R10, RZ, 0x8, R10 ;  /* 0x00000008ff0a7819 */ /* 0x000fc4000001160a */
[----:B------:R-:W-:Y:S02]  /*1d400*/  SHF.R.U32.HI R15, RZ, 0x8, R15 ;  /* 0x00000008ff0f7819 */ /* 0x000fe4000001160f */
[----:B------:R-:W-:Y:S02]  /*1d410*/  PRMT R25, R25, 0x5410, R21 ;  /* 0x0000541019197816 */ /* 0x000fe40000000015 */
[----:B------:R-:W-:Y:S02]  /*1d420*/  SHF.R.S32.HI R21, RZ, 0x4, R26 ;  /* 0x00000004ff157819 */ /* 0x000fe4000001141a */
[----:B------:R-:W-:Y:S02]  /*1d430*/  LOP3.LUT R6, R6, 0xffff, RZ, 0xc0, !PT ;  /* 0x0000ffff06067812 */ /* 0x000fe400078ec0ff */
[----:B------:R-:W-:Y:S02]  /*1d440*/  LOP3.LUT R13, R10, 0xffff, RZ, 0xc0, !PT ;  /* 0x0000ffff0a0d7812 */ /* 0x000fe400078ec0ff */
[----:B------:R-:W-:-:S02]  /*1d450*/  LOP3.LUT R10, R15, 0xffff, RZ, 0xc0, !PT ;  /* 0x0000ffff0f0a7812 */ /* 0x000fc400078ec0ff */
[----:B------:R-:W-:Y:S02]  /*1d460*/  SGXT R21, R21, 0x1 ;  /* 0x000000011515781a */ /* 0x000fe40000000200 */
[----:B------:R-:W-:Y:S02]  /*1d470*/  PRMT R6, R13, 0x3340, R6 ;  /* 0x000033400d067816 */ /* 0x000fe40000000006 */
[----:B------:R-:W-:Y:S01]  /*1d480*/  PRMT R13, R10, 0x3340, R1 ;  /* 0x000033400a0d7816 */ /* 0x000fe20000000001 */
[----:B------:R-:W-:Y:S01]  /*1d490*/  IMAD.SHL.U32 R23, R26, 0x4, RZ ;  /* 0x000000041a177824 */ /* 0x000fe200078e00ff */
[----:B------:R-:W-:Y:S02]  /*1d4a0*/  LOP3.LUT R21, R21, 0x804, RZ, 0xc0, !PT ;  /* 0x0000080415157812 */ /* 0x000fe400078ec0ff */
[----:B------:R-:W-:Y:S02]  /*1d4b0*/  PRMT R13, R6, 0x5410, R13 ;  /* 0x00005410060d7816 */ /* 0x000fe4000000000d */
[----:B------:R-:W-:-:S02]  /*1d4c0*/  LOP3.LUT R0, R17, 0xffff, RZ, 0xc0, !PT ;  /* 0x0000ffff11007812 */ /* 0x000fc400078ec0ff */
[----:B------:R-:W-:Y:S02]  /*1d4d0*/  LOP3.LUT R21, R21, 0x80, R23, 0xf8, !PT ;  /* 0x0000008015157812 */ /* 0x000fe400078ef817 */
[--C-:B------:R-:W-:Y:S02]  /*1d4e0*/  PRMT R17, R25, 0x4210, R0.reuse ;  /* 0x0000421019117816 */ /* 0x100fe40000000000 */
[----:B------:R-:W-:Y:S01]  /*1d4f0*/  PRMT R23, R13, 0x5210, R0 ;  /* 0x000052100d177816 */ /* 0x000fe20000000000 */
[C---:B---3--:R-:W-:Y:S01]  /*1d500*/  IMAD R0, R27.reuse, UR5, RZ ;  /* 0x000000051b007c24 */ /* 0x048fe2000f8e02ff */
[----:B------:R-:W-:Y:S01]  /*1d510*/  ISETP.GE.AND P0, PT, R27, UR8, PT ;  /* 0x000000081b007c0c */ /* 0x000fe2000bf06270 */
[----:B------:R-:W-:Y:S01]  /*1d520*/  ULDC UR5, c[0x0][0x248] ;  /* 0x0000920000057ab9 */ /* 0x000fe20000000800 */
[----:B------:R-:W0:Y:S01]  /*1d530*/  S2R R27, SR_TID.X ;  /* 0x00000000001b7919 */ /* 0x000e220000002100 */
[----:B------:R-:W-:-:S04]  /*1d540*/  LOP3.LUT R14, R14, 0xffff, RZ, 0xc0, !PT ;  /* 0x0000ffff0e0e7812 */ /* 0x000fc800078ec0ff */
[----:B------:R-:W-:Y:S02]  /*1d550*/  PRMT R20, R14, 0x3340, R1 ;  /* 0x000033400e147816 */ /* 0x000fe40000000001 */
[----:B------:R-:W-:Y:S02]  /*1d560*/  SHF.R.U32.HI R14, RZ, 0x8, R14 ;  /* 0x00000008ff0e7819 */ /* 0x000fe4000001160e */
[----:B------:R-:W-:Y:S02]  /*1d570*/  LOP3.LUT R3, R16, 0xffff, RZ, 0xc0, !PT ;  /* 0x0000ffff10037812 */ /* 0x000fe400078ec0ff */
[----:B------:R-:W-:-:S04]  /*1d580*/  LOP3.LUT R14, R14, 0xffff, RZ, 0xc0, !PT ;  /* 0x0000ffff0e0e7812 */ /* 0x000fc800078ec0ff */
[----:B------:R-:W-:Y:S02]  /*1d590*/  PRMT R9, R14, 0x3340, R1 ;  /* 0x000033400e097816 */ /* 0x000fe40000000001 */
[----:B0-----:R-:W-:-:S04]  /*1d5a0*/  SHF.R.U32.HI R27, RZ, 0x5, R27 ;  /* 0x00000005ff1b7819 */ /* 0x001fc8000001161b */
[----:B------:R-:W-:Y:S02]  /*1d5b0*/  SGXT.U32 R27, R27, 0x2 ;  /* 0x000000021b1b781a */ /* 0x000fe40000000000 */
[----:B------:R-:W-:Y:S02]  /*1d5c0*/  PRMT R4, R4, 0x5410, R9 ;  /* 0x0000541004047816 */ /* 0x000fe40000000009 */
[----:B------:R-:W-:Y:S02]  /*1d5d0*/  PRMT R20, R24, 0x5410, R20 ;  /* 0x0000541018147816 */ /* 0x000fe40000000014 */
[----:B------:R-:W-:Y:S02]  /*1d5e0*/  PRMT R5, R5, 0x5210, R8 ;  /* 0x0000521005057816 */ /* 0x000fe40000000008 */
[--C-:B------:R-:W-:Y:S02]  /*1d5f0*/  PRMT R11, R4, 0x5210, R3.reuse ;  /* 0x00005210040b7816 */ /* 0x100fe40000000003 */
[----:B------:R-:W-:Y:S01]  /*1d600*/  PRMT R9, R20, 0x4210, R3 ;  /* 0x0000421014097816 */ /* 0x000fe20000000003 */
[----:B------:R-:W-:Y:S01]  /*1d610*/  STS [R2+UR4+0x480], R5 ;  /* 0x0004800502007988 */ /* 0x000fe20008000804 */
[----:B------:R-:W-:-:S05]  /*1d620*/  LOP3.LUT R4, R12, 0x4, RZ, 0x3c, !PT ;  /* 0x000000040c047812 */ /* 0x000fca00078e3cff */
[----:B------:R-:W-:Y:S04]  /*1d630*/  STS [R4+UR4+0x800], R9 ;  /* 0x0008000904007988 */ /* 0x000fe80008000804 */
[----:B------:R-:W-:Y:S01]  /*1d640*/  STS [R4+UR4+0x880], R11 ;  /* 0x0008800b04007988 */ /* 0x000fe20008000804 */
[----:B------:R-:W-:Y:S01]  /*1d650*/  SHF.R.S32.HI R22, RZ, 0x3, R26 ;  /* 0x00000003ff167819 */ /* 0x000fe2000001141a */
[----:B------:R-:W-:-:S03]  /*1d660*/  IMAD.SHL.U32 R24, R26, 0x8, RZ ;  /* 0x000000081a187824 */ /* 0x000fc600078e00ff */
[----:B------:R-:W-:-:S04]  /*1d670*/  SGXT R22, R22, 0x1 ;  /* 0x000000011616781a */ /* 0x000fc80000000200 */
[----:B------:R-:W-:-:S04]  /*1d680*/  LOP3.LUT R22, R22, 0x440, RZ, 0xc0, !PT ;  /* 0x0000044016167812 */ /* 0x000fc800078ec0ff */
[----:B------:R-:W-:Y:S02]  /*1d690*/  LOP3.LUT R22, R22, 0x38, R24, 0xf8, !PT ;  /* 0x0000003816167812 */ /* 0x000fe400078ef818 */
[----:B------:R-:W-:Y:S02]  /*1d6a0*/  LOP3.LUT R6, R12, 0x44, RZ, 0x3c, !PT ;  /* 0x000000440c067812 */ /* 0x000fe400078e3cff */
[----:B------:R-:W-:-:S03]  /*1d6b0*/  LOP3.LUT R22, R22, 0x40, R26, 0x78, !PT ;  /* 0x0000004016167812 */ /* 0x000fc600078e781a */
[----:B------:R-:W-:Y:S01]  /*1d6c0*/  STS [R6+UR4+0xc00], R17 ;  /* 0x000c001106007988 */ /* 0x000fe20008000804 */
[----:B------:R-:W-:-:S03]  /*1d6d0*/  LOP3.LUT R21, R21, R22, RZ, 0xfc, !PT ;  /* 0x0000001615157212 */ /* 0x000fc600078efcff */
[----:B------:R-:W-:Y:S01]  /*1d6e0*/  STS [R6+UR4+0xc80], R23 ;  /* 0x000c801706007988 */ /* 0x000fe20008000804 */
[----:B------:R-:W-:Y:S01]  /*1d6f0*/  BAR.SYNC.DEFER_BLOCKING 0x0 ;  /* 0x0000000000007b1d */ /* 0x000fe20000010000 */
[----:B--2---:R-:W-:-:S05]  /*1d700*/  LOP3.LUT R16, R19, 0x8, R27, 0xfe, !PT ;  /* 0x0000000813107812 */ /* 0x004fca00078efe1b */
[----:B------:R-:W0:Y:S04]  /*1d710*/  LDS R7, [R21+UR4] ;  /* 0x0000000415077984 */ /* 0x000e280008000800 */
[----:B------:R1:W-:Y:S01]  /*1d720*/  STL [R1+0x844], R16 ;  /* 0x0008441001007387 */ /* 0x0003e20000100800 */
[C---:B------:R-:W-:Y:S02]  /*1d730*/  LOP3.LUT R13, R19.reuse, R27, RZ, 0xfc, !PT ;  /* 0x0000001b130d7212 */ /* 0x040fe400078efcff */
[----:B------:R-:W-:Y:S01]  /*1d740*/  LOP3.LUT R15, R19, 0x4, R27, 0xfe, !PT ;  /* 0x00000004130f7812 */ /* 0x000fe200078efe1b */
[----:B------:R-:W-:Y:S01]  /*1d750*/  LDS R6, [R21+UR4+0x100] ;  /* 0x0001000415067984 */ /* 0x000fe20008000800 */
[----:B-1----:R-:W-:-:S04]  /*1d760*/  SHF.R.U32.HI R16, RZ, 0x5, R26 ;  /* 0x00000005ff107819 */ /* 0x002fc8000001161a */
[----:B------:R-:W-:-:S04]  /*1d770*/  SGXT.U32 R16, R16, 0x2 ;  /* 0x000000021010781a */ /* 0x000fc80000000000 */
[C-C-:B------:R-:W-:Y:S02]  /*1d780*/  LOP3.LUT R2, R19.reuse, 0x38, R16.reuse, 0xfe, !PT ;  /* 0x0000003813027812 */ /* 0x140fe400078efe10 */
[C-C-:B------:R-:W-:Y:S02]  /*1d790*/  LOP3.LUT R4, R19.reuse, 0x3c, R16.reuse, 0xfe, !PT ;  /* 0x0000003c13047812 */ /* 0x140fe400078efe10 */
[C-C-:B------:R-:W-:Y:S01]  /*1d7a0*/  LOP3.LUT R5, R19.reuse, 0x40, R16.reuse, 0xfe, !PT ;  /* 0x0000004013057812 */ /* 0x140fe200078efe10 */
[----:B------:R1:W-:Y:S04]  /*1d7b0*/  STL [R1], R2 ;  /* 0x0000000201007387 */ /* 0x0003e80000100800 */
[----:B------:R2:W-:Y:S01]  /*1d7c0*/  STL [R1+0x4], R4 ;  /* 0x0000040401007387 */ /* 0x0005e20000100800 */
[----:B-1----:R-:W-:-:S03]  /*1d7d0*/  LOP3.LUT R2, R19, 0x44, R16, 0xfe, !PT ;  /* 0x0000004413027812 */ /* 0x002fc600078efe10 */
[----:B------:R1:W-:Y:S01]  /*1d7e0*/  STL [R1+0x8], R5 ;  /* 0x0000080501007387 */ /* 0x0003e20000100800 */
[----:B--2---:R-:W-:-:S03]  /*1d7f0*/  LOP3.LUT R4, R19, 0x48, R16, 0xfe, !PT ;  /* 0x0000004813047812 */ /* 0x004fc600078efe10 */
[----:B------:R2:W-:Y:S01]  /*1d800*/  STL [R1+0xc], R2 ;  /* 0x00000c0201007387 */ /* 0x0005e20000100800 */
[----:B-1----:R-:W-:-:S03]  /*1d810*/  LOP3.LUT R5, R19, 0x4c, R16, 0xfe, !PT ;  /* 0x0000004c13057812 */ /* 0x002fc600078efe10 */
[----:B------:R1:W-:Y:S01]  /*1d820*/  STL [R1+0x10], R4 ;  /* 0x0000100401007387 */ /* 0x0003e20000100800 */
[----:B--2---:R-:W-:-:S03]  /*1d830*/  LOP3.LUT R2, R19, 0x50, R16, 0xfe, !PT ;  /* 0x0000005013027812 */ /* 0x004fc600078efe10 */
[----:B------:R-:W-:Y:S04]  /*1d840*/  STL [R1+0x14], R5 ;  /* 0x0000140501007387 */ /* 0x000fe80000100800 */
[----:B------:R2:W-:Y:S01]  /*1d850*/  STL [R1+0x18], R2 ;  /* 0x0000180201007387 */ /* 0x0005e20000100800 */
[----:B-1----:R-:W-:-:S05]  /*1d860*/  LOP3.LUT R4, R19, 0x54, R16, 0xfe, !PT ;  /* 0x0000005413047812 */ /* 0x002fca00078efe10 */
[----:B------:R1:W-:Y:S01]  /*1d870*/  STL [R1+0x1c], R4 ;  /* 0x00001c0401007387 */ /* 0x0003e20000100800 */
[C-C-:B--2---:R-:W-:Y:S02]  /*1d880*/  LOP3.LUT R2, R19.reuse, 0x58, R16.reuse, 0xfe, !PT ;  /* 0x0000005813027812 */ /* 0x144fe400078efe10 */
[----:B------:R-:W-:-:S03]  /*1d890*/  LOP3.LUT R5, R19, 0x60, R16, 0xfe, !PT ;  /* 0x0000006013057812 */ /* 0x000fc600078efe10 */
[----:B------:R2:W-:Y:S01]  /*1d8a0*/  STL [R1+0x20], R2 ;  /* 0x0000200201007387 */ /* 0x0005e20000100800 */
[----:B-1----:R-:W-:-:S05]  /*1d8b0*/  LOP3.LUT R4, R19, 0x5c, R16, 0xfe, !PT ;  /* 0x0000005c13047812 */ /* 0x002fca00078efe10 */
[----:B------:R1:W-:Y:S01]  /*1d8c0*/  STL [R1+0x24], R4 ;  /* 0x0000240401007387 */ /* 0x0003e20000100800 */
[----:B--2---:R-:W-:-:S03]  /*1d8d0*/  LOP3.LUT R2, R19, 0x64, R16, 0xfe, !PT ;  /* 0x0000006413027812 */ /* 0x004fc600078efe10 */
[----:B------:R-:W-:Y:S01]  /*1d8e0*/  STL [R1+0x28], R5 ;  /* 0x0000280501007387 */ /* 0x000fe20000100800 */
[----:B------:R-:W-:-:S03]  /*1d8f0*/  LOP3.LUT R14, R19, 0x70, R16, 0xfe, !PT ;  /* 0x00000070130e7812 */ /* 0x000fc600078efe10 */
[----:B------:R2:W-:Y:S01]  /*1d900*/  STL [R1+0x2c], R2 ;  /* 0x00002c0201007387 */ /* 0x0005e20000100800 */
[C-C-:B-1----:R-:W-:Y:S02]  /*1d910*/  LOP3.LUT R4, R19.reuse, 0x68, R16.reuse, 0xfe, !PT ;  /* 0x0000006813047812 */ /* 0x142fe400078efe10 */
[C-C-:B------:R-:W-:Y:S02]  /*1d920*/  LOP3.LUT R26, R19.reuse, 0x74, R16.reuse, 0xfe, !PT ;  /* 0x00000074131a7812 */ /* 0x140fe400078efe10 */
[C-C-:B------:R-:W-:Y:S02]  /*1d930*/  LOP3.LUT R27, R19.reuse, 0x78, R16.reuse, 0xfe, !PT ;  /* 0x00000078131b7812 */ /* 0x140fe400078efe10 */
[C-C-:B--2---:R-:W-:Y:S01]  /*1d940*/  LOP3.LUT R2, R19.reuse, 0x6c, R16.reuse, 0xfe, !PT ;  /* 0x0000006c13027812 */ /* 0x144fe200078efe10 */
[----:B------:R-:W-:Y:S01]  /*1d950*/  STL [R1+0x34], R4 ;  /* 0x0000340401007387 */ /* 0x000fe20000100800 */
[----:B------:R-:W-:-:S03]  /*1d960*/  LOP3.LUT R25, R19, 0xc, R16, 0xfe, !PT ;  /* 0x0000000c13197812 */ /* 0x000fc600078efe10 */
[----:B------:R-:W-:Y:S01]  /*1d970*/  STL [R1+0x38], R2 ;  /* 0x0000380201007387 */ /* 0x000fe20000100800 */
[C-C-:B------:R-:W-:Y:S02]  /*1d980*/  LOP3.LUT R17, R19.reuse, 0x10, R16.reuse, 0xfe, !PT ;  /* 0x0000001013117812 */ /* 0x140fe400078efe10 */
[C-C-:B------:R-:W-:Y:S01]  /*1d990*/  LOP3.LUT R24, R19.reuse, 0x14, R16.reuse, 0xfe, !PT ;  /* 0x0000001413187812 */ /* 0x140fe200078efe10 */
[----:B------:R-:W-:Y:S01]  /*1d9a0*/  STL [R1+0x30], R14 ;  /* 0x0000300e01007387 */ /* 0x000fe20000100800 */
[C-C-:B------:R-:W-:Y:S02]  /*1d9b0*/  LOP3.LUT R11, R19.reuse, 0x18, R16.reuse, 0xfe, !PT ;  /* 0x00000018130b7812 */ /* 0x140fe400078efe10 */
[C-C-:B------:R-:W-:Y:S01]  /*1d9c0*/  LOP3.LUT R18, R19.reuse, 0x1c, R16.reuse, 0xfe, !PT ;  /* 0x0000001c13127812 */ /* 0x140fe200078efe10 */
[----:B------:R0:W-:Y:S01]  /*1d9d0*/  STL [R1+0x3c], R26 ;  /* 0x00003c1a01007387 */ /* 0x0001e20000100800 */
[C-C-:B------:R-:W-:Y:S02]  /*1d9e0*/  LOP3.LUT R10, R19.reuse, 0x20, R16.reuse, 0xfe, !PT ;  /* 0x00000020130a7812 */ /* 0x140fe400078efe10 */
[C-C-:B------:R-:W-:Y:S01]  /*1d9f0*/  LOP3.LUT R9, R19.reuse, 0x24, R16.reuse, 0xfe, !PT ;  /* 0x0000002413097812 */ /* 0x140fe200078efe10 */
[----:B------:R-:W-:Y:S01]  /*1da00*/  STL [R1+0x40], R27 ;  /* 0x0000401b01007387 */ /* 0x000fe20000100800 */
[----:B------:R-:W-:-:S02]  /*1da10*/  LOP3.LUT R22, R19, 0x28, R16, 0xfe, !PT ;  /* 0x0000002813167812 */ /* 0x000fc400078efe10 */
[C-C-:B------:R-:W-:Y:S01]  /*1da20*/  LOP3.LUT R23, R19.reuse, 0x2c, R16.reuse, 0xfe, !PT ;  /* 0x0000002c13177812 */ /* 0x140fe200078efe10 */
[----:B------:R-:W-:Y:S01]  /*1da30*/  LDS R4, [R21+UR4+0x200] ;  /* 0x0002000415047984 */ /* 0x000fe20008000800 */
[C-C-:B------:R-:W-:Y:S02]  /*1da40*/  LOP3.LUT R28, R19.reuse, 0x30, R16.reuse, 0xfe, !PT ;  /* 0x00000030131c7812 */ /* 0x140fe400078efe10 */
[C-C-:B------:R-:W-:Y:S02]  /*1da50*/  LOP3.LUT R29, R19.reuse, 0x34, R16.reuse, 0xfe, !PT ;  /* 0x00000034131d7812 */ /* 0x140fe400078efe10 */
[----:B------:R-:W-:Y:S02]  /*1da60*/  LOP3.LUT R19, R19, 0x7c, R16, 0xfe, !PT ;  /* 0x0000007c13137812 */ /* 0x000fe400078efe10 */
[----:B------:R-:W2:Y:S01]  /*1da70*/  LDL.LU R16, [R1+0x844] ;  /* 0x0008440001107983 */ /* 0x000ea20000300800 */
[----:B------:R-:W-:Y:S02]  /*1da80*/  LOP3.LUT R20, R21, 0x4, RZ, 0x3c, !PT ;  /* 0x0000000415147812 */ /* 0x000fe400078e3cff */
[C---:B------:R-:W-:Y:S01]  /*1da90*/  IADD3 R3, P1, R0.reuse, UR6, RZ ;  /* 0x0000000600037c10 */ /* 0x040fe2000ff3e0ff */
[----:B------:R-:W-:Y:S04]  /*1daa0*/  LDS R21, [R21+UR4+0x300] ;  /* 0x0003000415157984 */ /* 0x000fe80008000800 */
[----:B------:R-:W1:Y:S04]  /*1dab0*/  LDS R8, [R20+UR4] ;  /* 0x0000000414087984 */ /* 0x000e680008000800 */
[----:B------:R-:W3:Y:S01]  /*1dac0*/  LDS R5, [R20+UR4+0x100] ;  /* 0x0001000414057984 */ /* 0x000ee20008000800 */
[----:B------:R-:W-:-:S02]  /*1dad0*/  LEA.HI.X.SX32 R0, R0, UR7, 0x1, P1 ;  /* 0x0000000700007c11 */ /* 0x000fc400088f0eff */
[C---:B------:R-:W-:Y:S01]  /*1dae0*/  ISETP.LT.AND P1, PT, R13.reuse, UR9, !P0 ;  /* 0x000000090d007c0c */ /* 0x040fe2000c721270 */
[----:B------:R-:W-:Y:S01]  /*1daf0*/  IMAD R13, R13, UR5, RZ ;  /* 0x000000050d0d7c24 */ /* 0x000fe2000f8e02ff */
[C---:B------:R-:W-:Y:S01]  /*1db00*/  ISETP.LT.AND P4, PT, R15.reuse, UR9, !P0 ;  /* 0x000000090f007c0c */ /* 0x040fe2000c781270 */
[----:B------:R-:W-:Y:S01]  /*1db10*/  IMAD R15, R15, UR5, RZ ;  /* 0x000000050f0f7c24 */ /* 0x000fe2000f8e02ff */
[----:B0-----:R-:W-:Y:S01]  /*1db20*/  PRMT R26, R7, 0x7770, RZ ;  /* 0x00007770071a7816 */ /* 0x001fe200000000ff */
[----:B------:R-:W0:Y:S01]  /*1db30*/  LDS R2, [R20+UR4+0x200] ;  /* 0x0002000414027984 */ /* 0x000e220008000800 */
[-C--:B------:R-:W-:Y:S02]  /*1db40*/  IADD3 R12, P2, R13, R3.reuse, RZ ;  /* 0x000000030d0c7210 */ /* 0x080fe40007f5e0ff */
[----:B------:R-:W-:Y:S01]  /*1db50*/  IADD3 R14, P3, R15, R3, RZ ;  /* 0x000000030f0e7210 */ /* 0x000fe20007f7e0ff */
[----:B------:R-:W4:Y:S01]  /*1db60*/  LDS R20, [R20+UR4+0x300] ;  /* 0x0003000414147984 */ /* 0x000f220008000800 */
[----:B------:R-:W-:-:S02]  /*1db70*/  LEA.HI.X.SX32 R13, R13, R0, 0x1, P2 ;  /* 0x000000000d0d7211 */ /* 0x000fc400010f0eff */
[----:B------:R-:W-:-:S03]  /*1db80*/  LEA.HI.X.SX32 R15, R15, R0, 0x1, P3 ;  /* 0x000000000f0f7211 */ /* 0x000fc600018f0eff */
[----:B------:R5:W-:Y:S01]  /*1db90*/  @P1 STG.E.U8 desc[UR60][R12.64], R26 ;  /* 0x0000001a0c001986 */ /* 0x000be2000c10113c */
[C---:B------:R-:W-:Y:S02]  /*1dba0*/  ISETP.LT.AND P3, PT, R17.reuse, UR9, !P0 ;  /* 0x0000000911007c0c */ /* 0x040fe4000c761270 */
[C---:B------:R-:W-:Y:S01]  /*1dbb0*/  ISETP.LT.AND P1, PT, R24.reuse, UR9, !P0 ;  /* 0x0000000918007c0c */ /* 0x040fe2000c721270 */
[----:B------:R-:W-:Y:S01]  /*1dbc0*/  IMAD R24, R24, UR5, RZ ;  /* 0x0000000518187c24 */ /* 0x000fe2000f8e02ff */
[----:B-1----:R-:W-:Y:S01]  /*1dbd0*/  PRMT R27, R8, 0x7770, RZ ;  /* 0x00007770081b7816 */ /* 0x002fe200000000ff */
[----:B-----5:R-:W-:-:S04]  /*1dbe0*/  IMAD R13, R17, UR5, RZ ;  /* 0x00000005110d7c24 */ /* 0x020fc8000f8e02ff */
[----:B------:R1:W-:Y:S01]  /*1dbf0*/  @P4 STG.E.U8 desc[UR60][R14.64], R27 ;  /* 0x0000001b0e004986 */ /* 0x0003e2000c10113c */
[C---:B------:R-:W-:Y:S01]  /*1dc00*/  ISETP.LT.AND P4, PT, R25.reuse, UR9, !P0 ;  /* 0x0000000919007c0c */ /* 0x040fe2000c781270 */
[----:B------:R-:W-:Y:S01]  /*1dc10*/  IMAD R25, R25, UR5, RZ ;  /* 0x0000000519197c24 */ /* 0x000fe2000f8e02ff */
[----:B------:R-:W-:-:S04]  /*1dc20*/  PRMT R26, R6, 0x7770, RZ ;  /* 0x00007770061a7816 */ /* 0x000fc800000000ff */
[C---:B-1----:R-:W-:Y:S01]  /*1dc30*/  IADD3 R14, P5, R25.reuse, R3, RZ ;  /* 0x00000003190e7210 */ /* 0x042fe20007fbe0ff */
[----:B------:R-:W5:Y:S03]  /*1dc40*/  LDL.LU R27, [R1+0x14] ;  /* 0x00001400011b7983 */ /* 0x000f660000300800 */
[----:B------:R-:W-:Y:S01]  /*1dc50*/  LEA.HI.X.SX32 R15, R25, R0, 0x1, P5 ;  /* 0x00000000190f7211 */ /* 0x000fe200028f0eff */
[C---:B--2---:R-:W-:Y:S01]  /*1dc60*/  IMAD R12, R16.reuse, UR5, RZ ;  /* 0x00000005100c7c24 */ /* 0x044fe2000f8e02ff */
[----:B------:R-:W-:-:S04]  /*1dc70*/  ISETP.LT.AND P2, PT, R16, UR9, !P0 ;  /* 0x0000000910007c0c */ /* 0x000fc8000c741270 */
[----:B------:R-:W-:-:S04]  /*1dc80*/  IADD3 R16, P6, R12, R3, RZ ;  /* 0x000000030c107210 */ /* 0x000fc80007fde0ff */
[----:B------:R-:W-:-:S05]  /*1dc90*/  LEA.HI.X.SX32 R17, R12, R0, 0x1, P6 ;  /* 0x000000000c117211 */ /* 0x000fca00030f0eff */
[----:B------:R3:W-:Y:S02]  /*1dca0*/  @P2 STG.E.U8 desc[UR60][R16.64], R26 ;  /* 0x0000001a10002986 */ /* 0x0007e4000c10113c */
[----:B---3--:R-:W-:Y:S02]  /*1dcb0*/  PRMT R17, R5, 0x7770, RZ ;  /* 0x0000777005117816 */ /* 0x008fe400000000ff */
[----:B------:R-:W2:Y:S01]  /*1dcc0*/  LDL.LU R26, [R1+0xc] ;  /* 0x00000c00011a7983 */ /* 0x000ea20000300800 */
[----:B------:R-:W-:-:S03]  /*1dcd0*/  IADD3 R16, P2, R24, R3, RZ ;  /* 0x0000000318107210 */ /* 0x000fc60007f5e0ff */
[----:B------:R1:W-:Y:S02]  /*1dce0*/  @P4 STG.E.U8 desc[UR60][R14.64], R17 ;  /* 0x000000110e004986 */ /* 0x0003e4000c10113c */
[-C--:B-1----:R-:W-:Y:S02]  /*1dcf0*/  LEA.HI.X.SX32 R17, R24, R0.reuse, 0x1, P2 ;  /* 0x0000000018117211 */ /* 0x082fe400010f0eff */
[----:B------:R-:W3:Y:S01]  /*1dd00*/  LDL.LU R24, [R1] ;  /* 0x0000000001187983 */ /* 0x000ee20000300800 */
[C---:B------:R-:W-:Y:S02]  /*1dd10*/  IADD3 R12, P6, R13.reuse, R3, RZ ;  /* 0x000000030d0c7210 */ /* 0x040fe40007fde0ff */
[----:B------:R-:W-:Y:S02]  /*1dd20*/  PRMT R25, R4, 0x7770, RZ ;  /* 0x0000777004197816 */ /* 0x000fe400000000ff */
[----:B------:R-:W-:Y:S02]  /*1dd30*/  LEA.HI.X.SX32 R13, R13, R0, 0x1, P6 ;  /* 0x000000000d0d7211 */ /* 0x000fe400030f0eff */
[C---:B------:R-:W-:Y:S01]  /*1dd40*/  ISETP.LT.AND P2, PT, R11.reuse, UR9, !P0 ;  /* 0x000000090b007c0c */ /* 0x040fe2000c741270 */
[----:B------:R-:W-:Y:S01]  /*1dd50*/  IMAD R11, R11, UR5, RZ ;  /* 0x000000050b0b7c24 */ /* 0x000fe2000f8e02ff */
[----:B0-----:R-:W-:Y:S01]  /*1dd60*/  PRMT R14, R2, 0x7770, RZ ;  /* 0x00007770020e7816 */ /* 0x001fe200000000ff */
[----:B------:R0:W-:Y:S01]  /*1dd70*/  @P3 STG.E.U8 desc[UR60][R12.64], R25 ;  /* 0x000000190c003986 */ /* 0x0001e2000c10113c */
[C---:B------:R-:W-:Y:S01]  /*1dd80*/  ISETP.LT.AND P4, PT, R18.reuse, UR9, !P0 ;  /* 0x0000000912007c0c */ /* 0x040fe2000c781270 */
[----:B------:R-:W-:-:S02]  /*1dd90*/  IMAD R18, R18, UR5, RZ ;  /* 0x0000000512127c24 */ /* 0x000fc4000f8e02ff */
[----:B------:R1:W-:Y:S01]  /*1dda0*/  @P1 STG.E.U8 desc[UR60][R16.64], R14 ;  /* 0x0000000e10001986 */ /* 0x0003e2000c10113c */
[C---:B------:R-:W-:Y:S01]  /*1ddb0*/  ISETP.LT.AND P3, PT, R10.reuse, UR9, !P0 ;  /* 0x000000090a007c0c */ /* 0x040fe2000c761270 */
[----:B------:R-:W-:Y:S01]  /*1ddc0*/  IMAD R15, R10, UR5, RZ ;  /* 0x000000050a0f7c24 */ /* 0x000fe2000f8e02ff */
[-C--:B0-----:R-:W-:Y:S02]  /*1ddd0*/  IADD3 R12, P6, R11, R3.reuse, RZ ;  /* 0x000000030b0c7210 */ /* 0x081fe40007fde0ff */
[----:B------:R-:W-:Y:S02]  /*1dde0*/  ISETP.LT.AND P1, PT, R9, UR9, !P0 ;  /* 0x0000000909007c0c */ /* 0x000fe4000c721270 */
[----:B------:R-:W-:Y:S01]  /*1ddf0*/  LEA.HI.X.SX32 R13, R11, R0, 0x1, P6 ;  /* 0x000000000b0d7211 */ /* 0x000fe200030f0eff */
[----:B-1----:R-:W5:Y:S01]  /*1de00*/  LDL.LU R17, [R1+0x10] ;  /* 0x0000100001117983 */ /* 0x002f620000300800 */
[----:B------:R-:W-:Y:S01]  /*1de10*/  PRMT R16, R21, 0x7770, RZ ;  /* 0x0000777015107816 */ /* 0x000fe200000000ff */
[----:B------:R-:W-:Y:S01]  /*1de20*/  IMAD R9, R9, UR5, RZ ;  /* 0x0000000509097c24 */ /* 0x000fe2000f8e02ff */
[----:B------:R-:W-:-:S03]  /*1de30*/  IADD3 R10, P5, R18, R3, RZ ;  /* 0x00000003120a7210 */ /* 0x000fc60007fbe0ff */
[----:B------:R4:W-:Y:S01]  /*1de40*/  @P2 STG.E.U8 desc[UR60][R12.64], R16 ;  /* 0x000000100c002986 */ /* 0x0009e2000c10113c */
[----:B------:R-:W-:Y:S02]  /*1de50*/  LEA.HI.X.SX32 R11, R18, R0, 0x1, P5 ;  /* 0x00000000120b7211 */ /* 0x000fe400028f0eff */
[-C--:B------:R-:W-:Y:S01]  /*1de60*/  IADD3 R14, P6, R15, R3.reuse, RZ ;  /* 0x000000030f0e7210 */ /* 0x080fe20007fde0ff */
[----:B------:R-:W5:Y:S01]  /*1de70*/  LDL.LU R18, [R1+0x8] ;  /* 0x0000080001127983 */ /* 0x000f620000300800 */
[----:B----4-:R-:W-:Y:S02]  /*1de80*/  PRMT R13, R20, 0x7770, RZ ;  /* 0x00007770140d7816 */ /* 0x010fe400000000ff */
[----:B------:R-:W-:-:S03]  /*1de90*/  IADD3 R12, P2, R9, R3, RZ ;  /* 0x00000003090c7210 */ /* 0x000fc60007f5e0ff */
[----:B------:R0:W-:Y:S01]  /*1dea0*/  @P4 STG.E.U8 desc[UR60][R10.64], R13 ;  /* 0x0000000d0a004986 */ /* 0x0001e2000c10113c */
[-C--:B------:R-:W-:Y:S02]  /*1deb0*/  LEA.HI.X.SX32 R15, R15, R0.reuse, 0x1, P6 ;  /* 0x000000000f0f7211 */ /* 0x080fe400030f0eff */
[----:B0-----:R-:W-:Y:S02]  /*1dec0*/  LEA.HI.X.SX32 R13, R9, R0, 0x1, P2 ;  /* 0x00000000090d7211 */ /* 0x001fe400010f0eff */
[C---:B------:R-:W-:Y:S01]  /*1ded0*/  ISETP.LT.AND P2, PT, R22.reuse, UR9, !P0 ;  /* 0x0000000916007c0c */ /* 0x040fe2000c741270 */
[----:B------:R-:W-:-:S05]  /*1dee0*/  IMAD R22, R22, UR5, RZ ;  /* 0x0000000516167c24 */ /* 0x000fca000f8e02ff */
[----:B------:R-:W-:-:S04]  /*1def0*/  IADD3 R10, P6, R22, R3, RZ ;  /* 0x00000003160a7210 */ /* 0x000fc80007fde0ff */
[----:B------:R-:W-:Y:S02]  /*1df00*/  LEA.HI.X.SX32 R11, R22, R0, 0x1, P6 ;  /* 0x00000000160b7211 */ /* 0x000fe400030f0eff */
[----:B------:R-:W4:Y:S01]  /*1df10*/  LDL.LU R22, [R1+0x4] ;  /* 0x0000040001167983 */ /* 0x000f220000300800 */
[----:B------:R-:W-:Y:S02]  /*1df20*/  PRMT R16, R7, 0x7771, RZ ;  /* 0x0000777107107816 */ /* 0x000fe400000000ff */
[----:B------:R-:W-:Y:S01]  /*1df30*/  PRMT R9, R8, 0x7771, RZ ;  /* 0x0000777108097816 */ /* 0x000fe200000000ff */
[----:B------:R-:W4:Y:S01]  /*1df40*/  LDL.LU R25, [R1+0x18] ;  /* 0x0000180001197983 */ /* 0x000f220000300800 */
[C---:B------:R-:W-:Y:S01]  /*1df50*/  ISETP.LT.AND P4, PT, R23.reuse, UR9, !P0 ;  /* 0x0000000917007c0c */ /* 0x040fe2000c781270 */
[----:B------:R-:W-:Y:S02]  /*1df60*/  IMAD R23, R23, UR5, RZ ;  /* 0x0000000517177c24 */ /* 0x000fe4000f8e02ff */
[----:B------:R-:W-:Y:S01]  /*1df70*/  @P3 STG.E.U8 desc[UR60][R14.64], R16 ;  /* 0x000000100e003986 */ /* 0x000fe2000c10113c */
[----:B------:R-:W-:-:S03]  /*1df80*/  ISETP.LT.AND P3, PT, R28, UR9, !P0 ;  /* 0x000000091c007c0c */ /* 0x000fc6000c761270 */
[----:B------:R0:W-:Y:S01]  /*1df90*/  @P1 STG.E.U8 desc[UR60][R12.64], R9 ;  /* 0x000000090c001986 */ /* 0x0001e2000c10113c */
[----:B------:R-:W-:Y:S01]  /*1dfa0*/  IMAD R28, R28, UR5, RZ ;  /* 0x000000051c1c7c24 */ /* 0x000fe2000f8e02ff */
[C---:B------:R-:W-:Y:S01]  /*1dfb0*/  ISETP.LT.AND P1, PT, R29.reuse, UR9, !P0 ;  /* 0x000000091d007c0c */ /* 0x040fe2000c721270 */
[----:B------:R-:W-:Y:S01]  /*1dfc0*/  IMAD R29, R29, UR5, RZ ;  /* 0x000000051d1d7c24 */ /* 0x000fe2000f8e02ff */
[----:B0-----:R-:W-:Y:S02]  /*1dfd0*/  PRMT R9, R6, 0x7771, RZ ;  /* 0x0000777106097816 */ /* 0x001fe400000000ff */
[----:B------:R-:W-:-:S03]  /*1dfe0*/  IADD3 R12, P5, R23, R3, RZ ;  /* 0x00000003170c7210 */ /* 0x000fc60007fbe0ff */
[----:B------:R0:W-:Y:S01]  /*1dff0*/  @P2 STG.E.U8 desc[UR60][R10.64], R9 ;  /* 0x000000090a002986 */ /* 0x0001e2000c10113c */
[-C--:B------:R-:W-:Y:S02]  /*1e000*/  LEA.HI.X.SX32 R13, R23, R0.reuse, 0x1, P5 ;  /* 0x00000000170d7211 */ /* 0x080fe400028f0eff */
[-C--:B------:R-:W-:Y:S02]  /*1e010*/  IADD3 R14, P6, R28, R3.reuse, RZ ;  /* 0x000000031c0e7210 */ /* 0x080fe40007fde0ff */
[----:B------:R-:W-:Y:S02]  /*1e020*/  PRMT R16, R4, 0x7771, RZ ;  /* 0x0000777104107816 */ /* 0x000fe400000000ff */
[----:B------:R-:W-:Y:S02]  /*1e030*/  LEA.HI.X.SX32 R15, R28, R0, 0x1, P6 ;  /* 0x000000001c0f7211 */ /* 0x000fe400030f0eff */
[----:B0-----:R-:W-:Y:S02]  /*1e040*/  PRMT R9, R5, 0x7771, RZ ;  /* 0x0000777105097816 */ /* 0x001fe400000000ff */
[----:B------:R-:W-:-:S03]  /*1e050*/  IADD3 R10, P2, R29, R3, RZ ;  /* 0x000000031d0a7210 */ /* 0x000fc60007f5e0ff */
[----:B------:R0:W-:Y:S01]  /*1e060*/  @P4 STG.E.U8 desc[UR60][R12.64], R9 ;  /* 0x000000090c004986 */ /* 0x0001e2000c10113c */
[----:B------:R-:W-:-:S03]  /*1e070*/  LEA.HI.X.SX32 R11, R29, R0, 0x1, P2 ;  /* 0x000000001d0b7211 */ /* 0x000fc600010f0eff */
[----:B------:R-:W-:Y:S01]  /*1e080*/  @P3 STG.E.U8 desc[UR60][R14.64], R16 ;  /* 0x000000100e003986 */ /* 0x000fe2000c10113c */
[----:B0-----:R-:W-:-:S05]  /*1e090*/  PRMT R12, R2, 0x7771, RZ ;  /* 0x00007771020c7816 */ /* 0x001fca00000000ff */
[----:B------:R0:W-:Y:S01]  /*1e0a0*/  @P1 STG.E.U8 desc[UR60][R10.64], R12 ;  /* 0x0000000c0a001986 */ /* 0x0001e2000c10113c */
[----:B--2---:R-:W-:Y:S02]  /*1e0b0*/  ISETP.LT.AND P1, PT, R26, UR9, !P0 ;  /* 0x000000091a007c0c */ /* 0x004fe4000c721270 */
[C---:B---3--:R-:W-:Y:S01]  /*1e0c0*/  ISETP.LT.AND P2, PT, R24.reuse, UR9, !P0 ;  /* 0x0000000918007c0c */ /* 0x048fe2000c741270 */
[----:B------:R-:W-:Y:S02]  /*1e0d0*/  IMAD R9, R24, UR5, RZ ;  /* 0x0000000518097c24 */ /* 0x000fe4000f8e02ff */
[----:B------:R-:W2:Y:S03]  /*1e0e0*/  LDL.LU R24, [R1+0x1c] ;  /* 0x00001c0001187983 */ /* 0x000ea60000300800 */
[----:B0-----:R-:W-:-:S04]  /*1e0f0*/  IADD3 R10, P6, R9, R3, RZ ;  /* 0x00000003090a7210 */ /* 0x001fc80007fde0ff */
[----:B------:R-:W-:Y:S01]  /*1e100*/  LEA.HI.X.SX32 R11, R9, R0, 0x1, P6 ;  /* 0x00000000090b7211 */ /* 0x000fe200030f0eff */
[----:B------:R-:W-:Y:S02]  /*1e110*/  IMAD R9, R26, UR5, RZ ;  /* 0x000000051a097c24 */ /* 0x000fe4000f8e02ff */
[----:B------:R-:W3:Y:S01]  /*1e120*/  LDL.LU R26, [R1+0x20] ;  /* 0x00002000011a7983 */ /* 0x000ee20000300800 */
[----:B------:R-:W-:-:S05]  /*1e130*/  PRMT R16, R21, 0x7771, RZ ;  /* 0x0000777115107816 */ /* 0x000fca00000000ff */
[----:B------:R0:W-:Y:S02]  /*1e140*/  @P2 STG.E.U8 desc[UR60][R10.64], R16 ;  /* 0x000000100a002986 */ /* 0x0001e4000c10113c */
[----:B0-----:R-:W-:Y:S01]  /*1e150*/  PRMT R11, R20, 0x7771, RZ ;  /* 0x00007771140b7816 */ /* 0x001fe200000000ff */
[C---:B-----5:R-:W-:Y:S01]  /*1e160*/  IMAD R15, R18.reuse, UR5, RZ ;  /* 0x00000005120f7c24 */ /* 0x060fe2000f8e02ff */
[----:B------:R-:W-:Y:S02]  /*1e170*/  ISETP.LT.AND P3, PT, R18, UR9, !P0 ;  /* 0x0000000912007c0c */ /* 0x000fe4000c761270 */
[-C--:B------:R-:W-:Y:S02]  /*1e180*/  IADD3 R10, P2, R9, R3.reuse, RZ ;  /* 0x00000003090a7210 */ /* 0x080fe40007f5e0ff */
[----:B------:R-:W-:Y:S02]  /*1e190*/  IADD3 R14, P6, R15, R3, RZ ;  /* 0x000000030f0e7210 */ /* 0x000fe40007fde0ff */
[----:B------:R-:W-:-:S02]  /*1e1a0*/  PRMT R16, R7, 0x7772, RZ ;  /* 0x0000777207107816 */ /* 0x000fc400000000ff */
[----:B------:R-:W-:Y:S01]  /*1e1b0*/  LEA.HI.X.SX32 R15, R15, R0, 0x1, P6 ;  /* 0x000000000f0f7211 */ /* 0x000fe200030f0eff */
[C---:B----4-:R-:W-:Y:S01]  /*1e1c0*/  IMAD R13, R22.reuse, UR5, RZ ;  /* 0x00000005160d7c24 */ /* 0x050fe2000f8e02ff */
[----:B------:R-:W-:-:S04]  /*1e1d0*/  ISETP.LT.AND P4, PT, R22, UR9, !P0 ;  /* 0x0000000916007c0c */ /* 0x000fc8000c781270 */
[----:B------:R-:W-:-:S04]  /*1e1e0*/  IADD3 R12, P5, R13, R3, RZ ;  /* 0x000000030d0c7210 */ /* 0x000fc80007fbe0ff */
[----:B------:R-:W-:-:S05]  /*1e1f0*/  LEA.HI.X.SX32 R13, R13, R0, 0x1, P5 ;  /* 0x000000000d0d7211 */ /* 0x000fca00028f0eff */
[----:B------:R0:W-:Y:S01]  /*1e200*/  @P4 STG.E.U8 desc[UR60][R12.64], R11 ;  /* 0x0000000b0c004986 */ /* 0x0001e2000c10113c */
[----:B------:R-:W-:-:S03]  /*1e210*/  ISETP.LT.AND P4, PT, R27, UR9, !P0 ;  /* 0x000000091b007c0c */ /* 0x000fc6000c781270 */
[----:B------:R1:W-:Y:S01]  /*1e220*/  @P3 STG.E.U8 desc[UR60][R14.64], R16 ;  /* 0x000000100e003986 */ /* 0x0003e2000c10113c */
[----:B0-----:R-:W-:Y:S01]  /*1e230*/  LEA.HI.X.SX32 R11, R9, R0, 0x1, P2 ;  /* 0x00000000090b7211 */ /* 0x001fe200010f0eff */
[----:B------:R-:W-:Y:S01]  /*1e240*/  IMAD R9, R17, UR5, RZ ;  /* 0x0000000511097c24 */ /* 0x000fe2000f8e02ff */
[----:B------:R-:W-:Y:S01]  /*1e250*/  PRMT R12, R8, 0x7772, RZ ;  /* 0x00007772080c7816 */ /* 0x000fe200000000ff */
[----:B------:R-:W-:Y:S01]  /*1e260*/  IMAD R13, R27, UR5, RZ ;  /* 0x000000051b0d7c24 */ /* 0x000fe2000f8e02ff */
[----:B------:R-:W-:Y:S01]  /*1e270*/  ISETP.LT.AND P2, PT, R17, UR9, !P0 ;  /* 0x0000000911007c0c */ /* 0x000fe2000c741270 */
[----:B------:R-:W4:Y:S04]  /*1e280*/  LDL.LU R27, [R1+0x2c] ;  /* 0x00002c00011b7983 */ /* 0x000f280000300800 */
[----:B------:R0:W-:Y:S01]  /*1e290*/  @P1 STG.E.U8 desc[UR60][R10.64], R12 ;  /* 0x0000000c0a001986 */ /* 0x0001e2000c10113c */
[----:B-1----:R-:W-:-:S02]  /*1e2a0*/  PRMT R16, R6, 0x7772, RZ ;  /* 0x0000777206107816 */ /* 0x002fc400000000ff */
[----:B------:R-:W-:Y:S01]  /*1e2b0*/  PRMT R17, R5, 0x7772, RZ ;  /* 0x0000777205117816 */ /* 0x000fe200000000ff */
[----:B------:R-:W5:Y:S04]  /*1e2c0*/  LDL.LU R29, [R1+0x34] ;  /* 0x00003400011d7983 */ /* 0x000f680000300800 */
[----:B------:R-:W5:Y:S01]  /*1e2d0*/  LDL.LU R28, [R1+0x38] ;  /* 0x00003800011c7983 */ /* 0x000f620000300800 */
[----:B0-----:R-:W-:-:S03]  /*1e2e0*/  IADD3 R10, P6, R9, R3, RZ ;  /* 0x00000003090a7210 */ /* 0x001fc60007fde0ff */
[----:B------:R-:W5:Y:S01]  /*1e2f0*/  LDL.LU R22, [R1+0x30] ;  /* 0x0000300001167983 */ /* 0x000f620000300800 */
[----:B------:R-:W-:Y:S02]  /*1e300*/  IADD3 R12, P5, R13, R3, RZ ;  /* 0x000000030d0c7210 */ /* 0x000fe40007fbe0ff */
[-C--:B------:R-:W-:Y:S02]  /*1e310*/  LEA.HI.X.SX32 R11, R9, R0.reuse, 0x1, P6 ;  /* 0x00000000090b7211 */ /* 0x080fe400030f0eff */
[----:B------:R-:W-:-:S03]  /*1e320*/  LEA.HI.X.SX32 R13, R13, R0, 0x1, P5 ;  /* 0x000000000d0d7211 */ /* 0x000fc600028f0eff */
[----:B------:R0:W-:Y:S04]  /*1e330*/  @P2 STG.E.U8 desc[UR60][R10.64], R16 ;  /* 0x000000100a002986 */ /* 0x0001e8000c10113c */
[----:B------:R1:W-:Y:S04]  /*1e340*/  @P4 STG.E.U8 desc[UR60][R12.64], R17 ;  /* 0x000000110c004986 */ /* 0x0003e8000c10113c */
[----:B0-----:R-:W5:Y:S04]  /*1e350*/  LDL.LU R16, [R1+0x28] ;  /* 0x0000280001107983 */ /* 0x001f680000300800 */
[----:B-1----:R-:W5:Y:S01]  /*1e360*/  LDL.LU R13, [R1+0x24] ;  /* 0x00002400010d7983 */ /* 0x002f620000300800 */
[C---:B--2---:R-:W-:Y:S01]  /*1e370*/  IMAD R9, R24.reuse, UR5, RZ ;  /* 0x0000000518097c24 */ /* 0x044fe2000f8e02ff */
[----:B------:R-:W-:-:S02]  /*1e380*/  ISETP.LT.AND P1, PT, R24, UR9, !P0 ;  /* 0x0000000918007c0c */ /* 0x000fc4000c721270 */
[----:B------:R-:W2:Y:S02]  /*1e390*/  LDL.LU R24, [R1+0x3c] ;  /* 0x00003c0001187983 */ /* 0x000ea40000300800 */
[----:B------:R-:W-:-:S04]  /*1e3a0*/  IADD3 R10, P2, R9, R3, RZ ;  /* 0x00000003090a7210 */ /* 0x000fc80007f5e0ff */
[----:B------:R-:W-:Y:S01]  /*1e3b0*/  LEA.HI.X.SX32 R11, R9, R0, 0x1, P2 ;  /* 0x00000000090b7211 */ /* 0x000fe200010f0eff */
[C---:B---3--:R-:W-:Y:S01]  /*1e3c0*/  IMAD R18, R26.reuse, UR5, RZ ;  /* 0x000000051a127c24 */ /* 0x048fe2000f8e02ff */
[----:B------:R-:W-:Y:S02]  /*1e3d0*/  ISETP.LT.AND P2, PT, R26, UR9, !P0 ;  /* 0x000000091a007c0c */ /* 0x000fe4000c741270 */
[----:B------:R-:W3:Y:S01]  /*1e3e0*/  LDL.LU R26, [R1+0x40] ;  /* 0x00004000011a7983 */ /* 0x000ee20000300800 */
[C---:B------:R-:W-:Y:S01]  /*1e3f0*/  IMAD R15, R25.reuse, UR5, RZ ;  /* 0x00000005190f7c24 */ /* 0x040fe2000f8e02ff */
[----:B------:R-:W-:-:S04]  /*1e400*/  ISETP.LT.AND P3, PT, R25, UR9, !P0 ;  /* 0x0000000919007c0c */ /* 0x000fc8000c761270 */
[C---:B------:R-:W-:Y:S02]  /*1e410*/  IADD3 R14, P6, R15.reuse, R3, RZ ;  /* 0x000000030f0e7210 */ /* 0x040fe40007fde0ff */
[----:B------:R-:W-:Y:S02]  /*1e420*/  PRMT R23, R4, 0x7772, RZ ;  /* 0x0000777204177816 */ /* 0x000fe400000000ff */
[----:B------:R-:W-:Y:S02]  /*1e430*/  LEA.HI.X.SX32 R15, R15, R0, 0x1, P6 ;  /* 0x000000000f0f7211 */ /* 0x000fe400030f0eff */
[----:B------:R-:W-:-:S03]  /*1e440*/  PRMT R25, R2, 0x7772, RZ ;  /* 0x0000777202197816 */ /* 0x000fc600000000ff */
[----:B------:R0:W-:Y:S04]  /*1e450*/  @P3 STG.E.U8 desc[UR60][R14.64], R23 ;  /* 0x000000170e003986 */ /* 0x0001e8000c10113c */
[----:B------:R1:W-:Y:S01]  /*1e460*/  @P1 STG.E.U8 desc[UR60][R10.64], R25 ;  /* 0x000000190a001986 */ /* 0x0003e2000c10113c */
[----:B0-----:R-:W-:Y:S02]  /*1e470*/  PRMT R23, R21, 0x7772, RZ ;  /* 0x0000777215177816 */ /* 0x001fe400000000ff */
[----:B-1----:R-:W-:-:S04]  /*1e480*/  IADD3 R10, P5, R18, R3, RZ ;  /* 0x00000003120a7210 */ /* 0x002fc80007fbe0ff */
[----:B------:R-:W-:Y:S02]  /*1e490*/  LEA.HI.X.SX32 R11, R18, R0, 0x1, P5 ;  /* 0x00000000120b7211 */ /* 0x000fe400028f0eff */
[----:B------:R-:W-:-:S03]  /*1e4a0*/  PRMT R25, R20, 0x7772, RZ ;  /* 0x0000777214197816 */ /* 0x000fc600000000ff */
[----:B------:R0:W-:Y:S01]  /*1e4b0*/  @P2 STG.E.U8 desc[UR60][R10.64], R23 ;  /* 0x000000170a002986 */ /* 0x0001e2000c10113c */
[----:B------:R-:W-:Y:S02]  /*1e4c0*/  PRMT R7, R7, 0x7773, RZ ;  /* 0x0000777307077816 */ /* 0x000fe400000000ff */
[----:B------:R-:W-:Y:S02]  /*1e4d0*/  PRMT R5, R5, 0x7773, RZ ;  /* 0x0000777305057816 */ /* 0x000fe400000000ff */
[----:B------:R-:W-:Y:S02]  /*1e4e0*/  PRMT R21, R21, 0x7773, RZ ;  /* 0x0000777315157816 */ /* 0x000fe400000000ff */
[----:B0-----:R-:W-:Y:S01]  /*1e4f0*/  PRMT R23, R2, 0x7773, RZ ;  /* 0x0000777302177816 */ /* 0x001fe200000000ff */
[C---:B----4-:R-:W-:Y:S01]  /*1e500*/  IMAD R17, R27.reuse, UR5, RZ ;  /* 0x000000051b117c24 */ /* 0x050fe2000f8e02ff */
[----:B------:R-:W-:-:S04]  /*1e510*/  ISETP.LT.AND P4, PT, R27, UR9, !P0 ;  /* 0x000000091b007c0c */ /* 0x000fc8000c781270 */
[C---:B------:R-:W-:Y:S02]  /*1e520*/  IADD3 R10, P2, R17.reuse, R3, RZ ;  /* 0x00000003110a7210 */ /* 0x040fe40007f5e0ff */
[----:B------:R-:W-:Y:S02]  /*1e530*/  PRMT R27, R8, 0x7773, RZ ;  /* 0x00007773081b7816 */ /* 0x000fe400000000ff */
[----:B------:R-:W-:Y:S01]  /*1e540*/  LEA.HI.X.SX32 R11, R17, R0, 0x1, P2 ;  /* 0x00000000110b7211 */ /* 0x000fe200010f0eff */
[----:B-----5:R-:W-:Y:S01]  /*1e550*/  IMAD R17, R22, UR5, RZ ;  /* 0x0000000516117c24 */ /* 0x020fe2000f8e02ff */
[C---:B------:R-:W-:Y:S01]  /*1e560*/  ISETP.LT.AND P3, PT, R16.reuse, UR9, !P0 ;  /* 0x0000000910007c0c */ /* 0x040fe2000c761270 */
[----:B------:R-:W-:Y:S02]  /*1e570*/  IMAD R16, R16, UR5, RZ ;  /* 0x0000000510107c24 */ /* 0x000fe4000f8e02ff */
[C---:B------:R-:W-:Y:S01]  /*1e580*/  IMAD R9, R13.reuse, UR5, RZ ;  /* 0x000000050d097c24 */ /* 0x040fe2000f8e02ff */
[----:B------:R-:W-:-:S02]  /*1e590*/  ISETP.LT.AND P1, PT, R13, UR9, !P0 ;  /* 0x000000090d007c0c */ /* 0x000fc4000c721270 */
[CC--:B------:R-:W-:Y:S02]  /*1e5a0*/  IADD3 R14, P5, R16.reuse, R3.reuse, RZ ;  /* 0x00000003100e7210 */ /* 0x0c0fe40007fbe0ff */
[C---:B------:R-:W-:Y:S02]  /*1e5b0*/  IADD3 R12, P6, R9.reuse, R3, RZ ;  /* 0x00000003090c7210 */ /* 0x040fe40007fde0ff */
[-C--:B------:R-:W-:Y:S02]  /*1e5c0*/  LEA.HI.X.SX32 R15, R16, R0.reuse, 0x1, P5 ;  /* 0x00000000100f7211 */ /* 0x080fe400028f0eff */
[----:B------:R-:W-:Y:S01]  /*1e5d0*/  LEA.HI.X.SX32 R13, R9, R0, 0x1, P6 ;  /* 0x00000000090d7211 */ /* 0x000fe200030f0eff */
[----:B------:R-:W-:Y:S02]  /*1e5e0*/  IMAD R16, R28, UR5, RZ ;  /* 0x000000051c107c24 */ /* 0x000fe4000f8e02ff */
[----:B------:R-:W-:Y:S02]  /*1e5f0*/  IMAD R9, R29, UR5, RZ ;  /* 0x000000051d097c24 */ /* 0x000fe4000f8e02ff */
[----:B------:R0:W-:Y:S04]  /*1e600*/  @P1 STG.E.U8 desc[UR60][R12.64], R25 ;  /* 0x000000190c001986 */ /* 0x0001e8000c10113c */
[----:B------:R-:W-:Y:S01]  /*1e610*/  @P3 STG.E.U8 desc[UR60][R14.64], R7 ;  /* 0x000000070e003986 */ /* 0x000fe2000c10113c */
[----:B------:R-:W-:-:S03]  /*1e620*/  ISETP.LT.AND P3, PT, R22, UR9, !P0 ;  /* 0x0000000916007c0c */ /* 0x000fc6000c761270 */
[----:B------:R1:W-:Y:S01]  /*1e630*/  @P4 STG.E.U8 desc[UR60][R10.64], R27 ;  /* 0x0000001b0a004986 */ /* 0x0003e2000c10113c */
[-C--:B------:R-:W-:Y:S02]  /*1e640*/  IADD3 R8, P6, R9, R3.reuse, RZ ;  /* 0x0000000309087210 */ /* 0x080fe40007fde0ff */
[-C--:B0-----:R-:W-:Y:S02]  /*1e650*/  IADD3 R12, P2, R17, R3.reuse, RZ ;  /* 0x00000003110c7210 */ /* 0x081fe40007f5e0ff */
[-C--:B------:R-:W-:Y:S02]  /*1e660*/  LEA.HI.X.SX32 R9, R9, R0.reuse, 0x1, P6 ;  /* 0x0000000009097211 */ /* 0x080fe400030f0eff */
[C---:B-1----:R-:W-:Y:S01]  /*1e670*/  IADD3 R10, P1, R16.reuse, R3, RZ ;  /* 0x00000003100a7210 */ /* 0x042fe20007f3e0ff */
[----:B------:R-:W-:Y:S01]  /*1e680*/  IMAD R7, R19, UR5, RZ ;  /* 0x0000000513077c24 */ /* 0x000fe2000f8e02ff */
[----:B------:R-:W-:Y:S02]  /*1e690*/  ISETP.LT.AND P5, PT, R29, UR9, !P0 ;  /* 0x000000091d007c0c */ /* 0x000fe4000c7a1270 */
[----:B------:R-:W-:-:S02]  /*1e6a0*/  LEA.HI.X.SX32 R11, R16, R0, 0x1, P1 ;  /* 0x00000000100b7211 */ /* 0x000fc400008f0eff */
[----:B------:R-:W-:Y:S02]  /*1e6b0*/  ISETP.LT.AND P4, PT, R28, UR9, !P0 ;  /* 0x000000091c007c0c */ /* 0x000fe4000c781270 */
[----:B------:R-:W-:Y:S02]  /*1e6c0*/  LEA.HI.X.SX32 R13, R17, R0, 0x1, P2 ;  /* 0x00000000110d7211 */ /* 0x000fe400010f0eff */
[----:B------:R-:W-:Y:S01]  /*1e6d0*/  PRMT R25, R20, 0x7773, RZ ;  /* 0x0000777314197816 */ /* 0x000fe200000000ff */
[C---:B--2---:R-:W-:Y:S01]  /*1e6e0*/  IMAD R18, R24.reuse, UR5, RZ ;  /* 0x0000000518127c24 */ /* 0x044fe2000f8e02ff */
[----:B------:R-:W-:Y:S01]  /*1e6f0*/  ISETP.LT.AND P2, PT, R24, UR9, !P0 ;  /* 0x0000000918007c0c */ /* 0x000fe2000c741270 */
[----:B---3--:R-:W-:-:S03]  /*1e700*/  IMAD R22, R26, UR5, RZ ;  /* 0x000000051a167c24 */ /* 0x008fc6000f8e02ff */
[-C--:B------:R-:W-:Y:S02]  /*1e710*/  IADD3 R14, P6, R18, R3.reuse, RZ ;  /* 0x00000003120e7210 */ /* 0x080fe40007fde0ff */
[-C--:B------:R-:W-:Y:S02]  /*1e720*/  IADD3 R16, P1, R22, R3.reuse, RZ ;  /* 0x0000000316107210 */ /* 0x080fe40007f3e0ff */
[-C--:B------:R-:W-:Y:S02]  /*1e730*/  LEA.HI.X.SX32 R15, R18, R0.reuse, 0x1, P6 ;  /* 0x00000000120f7211 */ /* 0x080fe400030f0eff */
[----:B------:R-:W-:Y:S02]  /*1e740*/  LEA.HI.X.SX32 R17, R22, R0, 0x1, P1 ;  /* 0x0000000016117211 */ /* 0x000fe400008f0eff */
[----:B------:R-:W-:Y:S02]  /*1e750*/  ISETP.LT.AND P1, PT, R26, UR9, !P0 ;  /* 0x000000091a007c0c */ /* 0x000fe4000c721270 */
[----:B------:R-:W-:-:S02]  /*1e760*/  IADD3 R18, P6, R7, R3, RZ ;  /* 0x0000000307127210 */ /* 0x000fc40007fde0ff */
[----:B------:R-:W-:Y:S02]  /*1e770*/  ISETP.LT.AND P0, PT, R19, UR9, !P0 ;  /* 0x0000000913007c0c */ /* 0x000fe4000c701270 */
[----:B------:R-:W-:Y:S02]  /*1e780*/  PRMT R3, R6, 0x7773, RZ ;  /* 0x0000777306037816 */ /* 0x000fe400000000ff */
[----:B------:R-:W-:Y:S02]  /*1e790*/  LEA.HI.X.SX32 R19, R7, R0, 0x1, P6 ;  /* 0x0000000007137211 */ /* 0x000fe400030f0eff */
[----:B------:R-:W-:Y:S01]  /*1e7a0*/  PRMT R7, R4, 0x7773, RZ ;  /* 0x0000777304077816 */ /* 0x000fe200000000ff */
[----:B------:R0:W-:Y:S04]  /*1e7b0*/  @P5 STG.E.U8 desc[UR60][R8.64], R3 ;  /* 0x0000000308005986 */ /* 0x0001e8000c10113c */
[----:B------:R0:W-:Y:S04]  /*1e7c0*/  @P4 STG.E.U8 desc[UR60][R10.64], R5 ;  /* 0x000000050a004986 */ /* 0x0001e8000c10113c */
[----:B------:R0:W-:Y:S04]  /*1e7d0*/  @P3 STG.E.U8 desc[UR60][R12.64], R7 ;  /* 0x000000070c003986 */ /* 0x0001e8000c10113c */
[----:B------:R0:W-:Y:S04]  /*1e7e0*/  @P2 STG.E.U8 desc[UR60][R14.64], R23 ;  /* 0x000000170e002986 */ /* 0x0001e8000c10113c */
[----:B------:R0:W-:Y:S01]  /*1e7f0*/  @P1 STG.E.U8 desc[UR60][R16.64], R21 ;  /* 0x0000001510001986 */ /* 0x0001e2000c10113c */
[----:B------:R-:W-:Y:S05]  /*1e800*/  @!P0 EXIT ;  /* 0x000000000000894d */ /* 0x000fea0003800000 */
[----:B------:R-:W-:Y:S01]  /*1e810*/  STG.E.U8 desc[UR60][R18.64], R25 ;  /* 0x0000001912007986 */ /* 0x000fe2000c10113c */
[----:B------:R-:W-:Y:S05]  /*1e820*/  EXIT ;  /* 0x000000000000794d */ /* 0x000fea0003800000 */
.L_x_3:
[----:B------:R-:W-:-:S00]  /*1e830*/  BRA `(.L_x_3) ;  /* 0xfffffffc00fc7947 */ /* 0x000fc0000383ffff */
[----:B------:R-:W-:-:S00]  /*1e840*/  NOP ;  /* 0x0000000000007918 */ /* 0x000fc00000000000 */
        /* <DEDUP_REMOVED lines=11> */
.L_x_4:


//--------------------- .nv.shared.matmul_kernel  --------------------------
	.section	.nv.shared.matmul_kernel,"aw",@nobits
	.sectionflags	@""
	.align	16
	.zero		1024


//--------------------- .nv.shared.reserved.0     --------------------------
	.section	.nv.shared.reserved.0,"aw",@nobits
	.weak		__nv_reservedSMEM_offset_0_alias
	.size		__nv_reservedSMEM_offset_0_alias, 0, 0
	.other		__nv_reservedSMEM_offset_0_alias,@"STO_CUDA_RESERVED_SHARED STV_DEFAULT"
__nv_reservedSMEM_offset_0_alias:
	.zero		0


//--------------------- .nv.constant0.matmul_kernel --------------------------
	.section	.nv.constant0.matmul_kernel,"a",@progbits
	.sectionflags	@""
	.align	4
.nv.constant0.matmul_kernel:
	.zero		608


//--------------------- SYMBOLS --------------------------

	.type		.nv.reservedSmem.offset0,@object
	.size		.nv.reservedSmem.offset0,0x4
